	.target	sm_100a

	.elftype	@"ET_EXEC"


//--------------------- .note.nv.tkinfo           --------------------------
	.section	.note.nv.tkinfo,"",@"SHT_NOTE"
	.sectionflags	@"SHF_NOTE_NV_TKINFO"
	.tkinfo
        /*0018*/ 	.word	0x00000002
        /*0030*/ 	.string	""
        /*0030*/ 	.string	"ptxas"
        /*0030*/ 	.string	"Cuda compilation tools, release 13.0, V13.0.88"
        /*0030*/ 	.string	"Build cuda_13.0.r13.0/compiler.36424714_0"
        /*0030*/ 	.string	"-arch sm_100a -m 64 "



//--------------------- .note.nv.cuinfo           --------------------------
	.section	.note.nv.cuinfo,"",@"SHT_NOTE"
	.sectionflags	@"SHF_NOTE_NV_CUINFO"
        /*0018*/ 	.short	0x0002
        /*001a*/ 	.short	0x0064
        /*001c*/ 	.short	0x0082
	.zero		2


//--------------------- .nv.info                  --------------------------
	.section	.nv.info,"",@"SHT_CUDA_INFO"
	.align	4


	//----- nvinfo : EIATTR_REGCOUNT
	.align		4
        /*0000*/ 	.byte	0x04, 0x2f
        /*0002*/ 	.short	(.L_19 - .L_18)
	.align		4
.L_18:
        /*0004*/ 	.word	index@(_ZN7cutlass13device_kernelINS_4conv6kernel13ConvUniversalINS1_16ConvProblemShapeILNS1_8OperatorE0ELi2EEENS1_10collective14CollectiveConvINS1_47MainloopSm100TmaUmmaWarpSpecializedImplicitGemmILS5_0ELi4ELi2ELi1ELi2EN4cute5tupleIJNSA_1CILi2EEENSC_ILi1EEESE_EEEEENSB_IJNSC_ILi256EEENSC_ILi64EEENSB_IJSI_EEEEEENS_10tfloat32_tESL_NSA_8TiledMMAINSA_8MMA_AtomIJNSA_23SM100_MMA_TF32_2x1SM_SSISL_SL_fLi256ELi64ELNSA_4UMMA5MajorE0ELSQ_0ELNSP_7ScaleInE0ELSR_0EEEEEENSA_6LayoutINSB_IJSE_SE_SE_EEENSB_IJNSC_ILi0EEESW_SW_EEEEENSB_IJNSA_10UnderscoreESZ_SZ_EEEEENS7_6detail27Sm100ImplicitGemmTileTraitsINSA_25SM100_TMA_2SM_LOAD_IM2COLENSA_14ComposedLayoutINSA_7SwizzleILi3ELi4ELi3EEENSA_18smem_ptr_flag_bitsILi32EEENSU_INSB_IJNSC_ILi8EEENSC_ILi32EEEEEENSB_IJS1B_SE_EEEEEEEvEENS13_INSA_18SM100_TMA_2SM_LOADES1F_vEEEENS_8epilogue10collective18CollectiveEpilogueINS1K_23Sm100TmaWarpSpecializedILi4ELi2ELi16ELb1ELb0EEEJNSB_IJNSC_ILi128EEESI_SJ_EEENSB_IJNSU_IS1P_SE_EENSU_INSC_ILi16EEESE_EEEEESL_NSB_IJNSB_IJlllEEESE_SW_EEESL_S1W_NS1K_6fusion15FusionCallbacksIS1O_NS1X_17LinearCombinationISL_fSL_fLNS_15FloatRoundStyleE2EEES1Q_S1U_JEEENSA_5SM1004TMEM4LOAD26SM100_TMEM_LOAD_32dp32b16xENSA_20SM90_TMA_LOAD_IM2COLENS15_INS16_ILi2ELi4ELi3EEES19_NSU_INSB_IJS1A_S1S_EEENSB_IJS1S_SE_EEEEEEENSA_39AutoVectorizingCopyWithAssumedAlignmentILi128EEENSA_21SM90_TMA_STORE_IM2COLES2C_S2E_S2E_EEEvvEEEEvNT_6ParamsE)
        /*0008*/ 	.word	0x00000060


	//----- nvinfo : EIATTR_FRAME_SIZE
	.align		4
.L_19:
        /*000c*/ 	.byte	0x04, 0x11
        /*000e*/ 	.short	(.L_21 - .L_20)
	.align		4
.L_20:
        /*0010*/ 	.word	index@($__internal_2_$__cuda_sm10x_tcgen05_guardrail_trap_unallocated_columns_being_dealloced)
        /*0014*/ 	.word	0x00000008


	//----- nvinfo : EIATTR_FRAME_SIZE
	.align		4
.L_21:
        /*0018*/ 	.byte	0x04, 0x11
        /*001a*/ 	.short	(.L_23 - .L_22)
	.align		4
.L_22:
        /*001c*/ 	.word	index@($__internal_1_$__cuda_sm10x_tcgen05_guardrail_trap_phase_invalid_during_alloc)
        /*0020*/ 	.word	0x00000008


	//----- nvinfo : EIATTR_FRAME_SIZE
	.align		4
.L_23:
        /*0024*/ 	.byte	0x04, 0x11
        /*0026*/ 	.short	(.L_25 - .L_24)
	.align		4
.L_24:
        /*0028*/ 	.word	index@($__internal_0_$__cuda_sm10x_tcgen05_guardrail_trap_col_being_dealloced_not_returned_by_alloc)
        /*002c*/ 	.word	0x00000008


	//----- nvinfo : EIATTR_FRAME_SIZE
	.align		4
.L_25:
        /*0030*/ 	.byte	0x04, 0x11
        /*0032*/ 	.short	(.L_27 - .L_26)
	.align		4
.L_26:
        /*0034*/ 	.word	index@(_ZN7cutlass13device_kernelINS_4conv6kernel13ConvUniversalINS1_16ConvProblemShapeILNS1_8OperatorE0ELi2EEENS1_10collective14CollectiveConvINS1_47MainloopSm100TmaUmmaWarpSpecializedImplicitGemmILS5_0ELi4ELi2ELi1ELi2EN4cute5tupleIJNSA_1CILi2EEENSC_ILi1EEESE_EEEEENSB_IJNSC_ILi256EEENSC_ILi64EEENSB_IJSI_EEEEEENS_10tfloat32_tESL_NSA_8TiledMMAINSA_8MMA_AtomIJNSA_23SM100_MMA_TF32_2x1SM_SSISL_SL_fLi256ELi64ELNSA_4UMMA5MajorE0ELSQ_0ELNSP_7ScaleInE0ELSR_0EEEEEENSA_6LayoutINSB_IJSE_SE_SE_EEENSB_IJNSC_ILi0EEESW_SW_EEEEENSB_IJNSA_10UnderscoreESZ_SZ_EEEEENS7_6detail27Sm100ImplicitGemmTileTraitsINSA_25SM100_TMA_2SM_LOAD_IM2COLENSA_14ComposedLayoutINSA_7SwizzleILi3ELi4ELi3EEENSA_18smem_ptr_flag_bitsILi32EEENSU_INSB_IJNSC_ILi8EEENSC_ILi32EEEEEENSB_IJS1B_SE_EEEEEEEvEENS13_INSA_18SM100_TMA_2SM_LOADES1F_vEEEENS_8epilogue10collective18CollectiveEpilogueINS1K_23Sm100TmaWarpSpecializedILi4ELi2ELi16ELb1ELb0EEEJNSB_IJNSC_ILi128EEESI_SJ_EEENSB_IJNSU_IS1P_SE_EENSU_INSC_ILi16EEESE_EEEEESL_NSB_IJNSB_IJlllEEESE_SW_EEESL_S1W_NS1K_6fusion15FusionCallbacksIS1O_NS1X_17LinearCombinationISL_fSL_fLNS_15FloatRoundStyleE2EEES1Q_S1U_JEEENSA_5SM1004TMEM4LOAD26SM100_TMEM_LOAD_32dp32b16xENSA_20SM90_TMA_LOAD_IM2COLENS15_INS16_ILi2ELi4ELi3EEES19_NSU_INSB_IJS1A_S1S_EEENSB_IJS1S_SE_EEEEEEENSA_39AutoVectorizingCopyWithAssumedAlignmentILi128EEENSA_21SM90_TMA_STORE_IM2COLES2C_S2E_S2E_EEEvvEEEEvNT_6ParamsE)
        /*0038*/ 	.word	0x00000008


	//----- nvinfo : EIATTR_MIN_STACK_SIZE
	.align		4
.L_27:
        /*003c*/ 	.byte	0x04, 0x12
        /*003e*/ 	.short	(.L_29 - .L_28)
	.align		4
.L_28:
        /*0040*/ 	.word	index@(_ZN7cutlass13device_kernelINS_4conv6kernel13ConvUniversalINS1_16ConvProblemShapeILNS1_8OperatorE0ELi2EEENS1_10collective14CollectiveConvINS1_47MainloopSm100TmaUmmaWarpSpecializedImplicitGemmILS5_0ELi4ELi2ELi1ELi2EN4cute5tupleIJNSA_1CILi2EEENSC_ILi1EEESE_EEEEENSB_IJNSC_ILi256EEENSC_ILi64EEENSB_IJSI_EEEEEENS_10tfloat32_tESL_NSA_8TiledMMAINSA_8MMA_AtomIJNSA_23SM100_MMA_TF32_2x1SM_SSISL_SL_fLi256ELi64ELNSA_4UMMA5MajorE0ELSQ_0ELNSP_7ScaleInE0ELSR_0EEEEEENSA_6LayoutINSB_IJSE_SE_SE_EEENSB_IJNSC_ILi0EEESW_SW_EEEEENSB_IJNSA_10UnderscoreESZ_SZ_EEEEENS7_6detail27Sm100ImplicitGemmTileTraitsINSA_25SM100_TMA_2SM_LOAD_IM2COLENSA_14ComposedLayoutINSA_7SwizzleILi3ELi4ELi3EEENSA_18smem_ptr_flag_bitsILi32EEENSU_INSB_IJNSC_ILi8EEENSC_ILi32EEEEEENSB_IJS1B_SE_EEEEEEEvEENS13_INSA_18SM100_TMA_2SM_LOADES1F_vEEEENS_8epilogue10collective18CollectiveEpilogueINS1K_23Sm100TmaWarpSpecializedILi4ELi2ELi16ELb1ELb0EEEJNSB_IJNSC_ILi128EEESI_SJ_EEENSB_IJNSU_IS1P_SE_EENSU_INSC_ILi16EEESE_EEEEESL_NSB_IJNSB_IJlllEEESE_SW_EEESL_S1W_NS1K_6fusion15FusionCallbacksIS1O_NS1X_17LinearCombinationISL_fSL_fLNS_15FloatRoundStyleE2EEES1Q_S1U_JEEENSA_5SM1004TMEM4LOAD26SM100_TMEM_LOAD_32dp32b16xENSA_20SM90_TMA_LOAD_IM2COLENS15_INS16_ILi2ELi4ELi3EEES19_NSU_INSB_IJS1A_S1S_EEENSB_IJS1S_SE_EEEEEEENSA_39AutoVectorizingCopyWithAssumedAlignmentILi128EEENSA_21SM90_TMA_STORE_IM2COLES2C_S2E_S2E_EEEvvEEEEvNT_6ParamsE)
        /*0044*/ 	.word	0x00000008
.L_29:


//--------------------- .nv.compat                --------------------------
	.section	.nv.compat,"",@"SHT_CUDA_COMPAT_INFO"
	.align	4
        /*0000*/ 	.byte	0x02, 0x09, 0x01, 0x00, 0x02, 0x02, 0x02, 0x00, 0x02, 0x05, 0x05, 0x00, 0x03, 0x07, 0x01, 0x01
        /*0010*/ 	.byte	0x02, 0x03, 0x01, 0x00, 0x02, 0x06, 0x01, 0x00, 0x04, 0x0b, 0x08, 0x00, 0x09, 0x00, 0x00, 0x00
        /*0020*/ 	.byte	0x00, 0x00, 0x00, 0x00


//--------------------- .nv.info._ZN7cutlass13device_kernelINS_4conv6kernel13ConvUniversalINS1_16ConvProblemShapeILNS1_8OperatorE0ELi2EEENS1_10collective14CollectiveConvINS1_47MainloopSm100TmaUmmaWarpSpecializedImplicitGemmILS5_0ELi4ELi2ELi1ELi2EN4cute5tupleIJNSA_1CILi2EEENSC_ILi1EEESE_EEEEENSB_IJNSC_ILi256EEENSC_ILi64EEENSB_IJSI_EEEEEENS_10tfloat32_tESL_NSA_8TiledMMAINSA_8MMA_AtomIJNSA_23SM100_MMA_TF32_2x1SM_SSISL_SL_fLi256ELi64ELNSA_4UMMA5MajorE0ELSQ_0ELNSP_7ScaleInE0ELSR_0EEEEEENSA_6LayoutINSB_IJSE_SE_SE_EEENSB_IJNSC_ILi0EEESW_SW_EEEEENSB_IJNSA_10UnderscoreESZ_SZ_EEEEENS7_6detail27Sm100ImplicitGemmTileTraitsINSA_25SM100_TMA_2SM_LOAD_IM2COLENSA_14ComposedLayoutINSA_7SwizzleILi3ELi4ELi3EEENSA_18smem_ptr_flag_bitsILi32EEENSU_INSB_IJNSC_ILi8EEENSC_ILi32EEEEEENSB_IJS1B_SE_EEEEEEEvEENS13_INSA_18SM100_TMA_2SM_LOADES1F_vEEEENS_8epilogue10collective18CollectiveEpilogueINS1K_23Sm100TmaWarpSpecializedILi4ELi2ELi16ELb1ELb0EEEJNSB_IJNSC_ILi128EEESI_SJ_EEENSB_IJNSU_IS1P_SE_EENSU_INSC_ILi16EEESE_EEEEESL_NSB_IJNSB_IJlllEEESE_SW_EEESL_S1W_NS1K_6fusion15FusionCallbacksIS1O_NS1X_17LinearCombinationISL_fSL_fLNS_15FloatRoundStyleE2EEES1Q_S1U_JEEENSA_5SM1004TMEM4LOAD26SM100_TMEM_LOAD_32dp32b16xENSA_20SM90_TMA_LOAD_IM2COLENS15_INS16_ILi2ELi4ELi3EEES19_NSU_INSB_IJS1A_S1S_EEENSB_IJS1S_SE_EEEEEEENSA_39AutoVectorizingCopyWithAssumedAlignmentILi128EEENSA_21SM90_TMA_STORE_IM2COLES2C_S2E_S2E_EEEvvEEEEvNT_6ParamsE --------------------------
	.section	.nv.info._ZN7cutlass13device_kernelINS_4conv6kernel13ConvUniversalINS1_16ConvProblemShapeILNS1_8OperatorE0ELi2EEENS1_10collective14CollectiveConvINS1_47MainloopSm100TmaUmmaWarpSpecializedImplicitGemmILS5_0ELi4ELi2ELi1ELi2EN4cute5tupleIJNSA_1CILi2EEENSC_ILi1EEESE_EEEEENSB_IJNSC_ILi256EEENSC_ILi64EEENSB_IJSI_EEEEEENS_10tfloat32_tESL_NSA_8TiledMMAINSA_8MMA_AtomIJNSA_23SM100_MMA_TF32_2x1SM_SSISL_SL_fLi256ELi64ELNSA_4UMMA5MajorE0ELSQ_0ELNSP_7ScaleInE0ELSR_0EEEEEENSA_6LayoutINSB_IJSE_SE_SE_EEENSB_IJNSC_ILi0EEESW_SW_EEEEENSB_IJNSA_10UnderscoreESZ_SZ_EEEEENS7_6detail27Sm100ImplicitGemmTileTraitsINSA_25SM100_TMA_2SM_LOAD_IM2COLENSA_14ComposedLayoutINSA_7SwizzleILi3ELi4ELi3EEENSA_18smem_ptr_flag_bitsILi32EEENSU_INSB_IJNSC_ILi8EEENSC_ILi32EEEEEENSB_IJS1B_SE_EEEEEEEvEENS13_INSA_18SM100_TMA_2SM_LOADES1F_vEEEENS_8epilogue10collective18CollectiveEpilogueINS1K_23Sm100TmaWarpSpecializedILi4ELi2ELi16ELb1ELb0EEEJNSB_IJNSC_ILi128EEESI_SJ_EEENSB_IJNSU_IS1P_SE_EENSU_INSC_ILi16EEESE_EEEEESL_NSB_IJNSB_IJlllEEESE_SW_EEESL_S1W_NS1K_6fusion15FusionCallbacksIS1O_NS1X_17LinearCombinationISL_fSL_fLNS_15FloatRoundStyleE2EEES1Q_S1U_JEEENSA_5SM1004TMEM4LOAD26SM100_TMEM_LOAD_32dp32b16xENSA_20SM90_TMA_LOAD_IM2COLENS15_INS16_ILi2ELi4ELi3EEES19_NSU_INSB_IJS1A_S1S_EEENSB_IJS1S_SE_EEEEEEENSA_39AutoVectorizingCopyWithAssumedAlignmentILi128EEENSA_21SM90_TMA_STORE_IM2COLES2C_S2E_S2E_EEEvvEEEEvNT_6ParamsE,"",@"SHT_CUDA_INFO"
	.sectionflags	@""
	.align	4


	//----- nvinfo : EIATTR_CUDA_API_VERSION
	.align		4
        /*0000*/ 	.byte	0x04, 0x37
        /*0002*/ 	.short	(.L_31 - .L_30)
.L_30:
        /*0004*/ 	.word	0x00000082


	//----- nvinfo : EIATTR_KPARAM_INFO
	.align		4
.L_31:
        /*0008*/ 	.byte	0x04, 0x17
        /*000a*/ 	.short	(.L_33 - .L_32)
.L_32:
        /*000c*/ 	.word	0x00000000
        /*0010*/ 	.short	0x0000
        /*0012*/ 	.short	0x0000
        /*0014*/ 	.byte	0x00, 0xf0, 0x01, 0x20


	//----- nvinfo : EIATTR_AT_ENTRY_FRAGMENTS
	.align		4
.L_33:
        /*0018*/ 	.byte	0x04, 0x4f
        /*001a*/ 	.short	(.L_35 - .L_34)


	//   ....[0]....
.L_34:
        /*001c*/ 	.word	0x00000007


	//----- nvinfo : EIATTR_RESERVED_SMEM_USED
	.align		4
.L_35:
        /*0020*/ 	.byte	0x01, 0x41
	.zero		2


	//----- nvinfo : EIATTR_SPARSE_MMA_MASK
	.align		4
        /*0024*/ 	.byte	0x03, 0x50
        /*0026*/ 	.short	0x0000


	//----- nvinfo : EIATTR_TCGEN05_2CTA_USED
	.align		4
        /*0028*/ 	.byte	0x01, 0x52
	.zero		2


	//----- nvinfo : EIATTR_MAXREG_COUNT
	.align		4
        /*002c*/ 	.byte	0x03, 0x1b
        /*002e*/ 	.short	0x00ff


	//----- nvinfo : EIATTR_NUM_BARRIERS
	.align		4
        /*0030*/ 	.byte	0x02, 0x4c
        /*0032*/ 	.byte	0x07
	.zero		1


	//----- nvinfo : EIATTR_EXTERNS
	.align		4
        /*0034*/ 	.byte	0x04, 0x0f
        /*0036*/ 	.short	(.L_37 - .L_36)


	//   ....[0]....
	.align		4
.L_36:
        /*0038*/ 	.word	index@(__assertfail)


	//----- nvinfo : EIATTR_MERCURY_ISA_VERSION
	.align		4
.L_37:
        /*003c*/ 	.byte	0x03, 0x5f
        /*003e*/ 	.short	0x0101


	//----- nvinfo : EIATTR_INT_WARP_WIDE_INSTR_OFFSETS
	.align		4
        /*0040*/ 	.byte	0x04, 0x31
        /*0042*/ 	.short	(.L_39 - .L_38)


	//   ....[0]....
.L_38:
        /*0044*/ 	.word	0x00000c50


	//   ....[1]....
        /*0048*/ 	.word	0x00000d00


	//   ....[2]....
        /*004c*/ 	.word	0x00008af0


	//   ....[3]....
        /*0050*/ 	.word	0x00008b10


	//   ....[4]....
        /*0054*/ 	.word	0x00008b40


	//   ....[5]....
        /*0058*/ 	.word	0x000097f0


	//   ....[6]....
        /*005c*/ 	.word	0x00009870


	//   ....[7]....
        /*0060*/ 	.word	0x00009930


	//   ....[8]....
        /*0064*/ 	.word	0x000099f0


	//   ....[9]....
        /*0068*/ 	.word	0x00009ab0


	//   ....[10]....
        /*006c*/ 	.word	0x00009b90


	//   ....[11]....
        /*0070*/ 	.word	0x00009c50


	//   ....[12]....
        /*0074*/ 	.word	0x00009d50


	//----- nvinfo : EIATTR_COOP_GROUP_MASK_REGIDS
	.align		4
.L_39:
        /*0078*/ 	.byte	0x04, 0x29
        /*007a*/ 	.short	(.L_41 - .L_40)


	//   ....[0]....
.L_40:
        /*007c*/ 	.word	0xffffffff


	//   ....[1]....
        /*0080*/ 	.word	0xffffffff


	//   ....[2]....
        /*0084*/ 	.word	0xffffffff


	//   ....[3]....
        /*0088*/ 	.word	0xffffffff


	//   ....[4]....
        /*008c*/ 	.word	0xffffffff


	//   ....[5]....
        /*0090*/ 	.word	0xffffffff


	//   ....[6]....
        /*0094*/ 	.word	0xffffffff


	//   ....[7]....
        /*0098*/ 	.word	0xffffffff


	//   ....[8]....
        /*009c*/ 	.word	0xffffffff


	//   ....[9]....
        /*00a0*/ 	.word	0xffffffff


	//   ....[10]....
        /*00a4*/ 	.word	0xffffffff


	//   ....[11]....
        /*00a8*/ 	.word	0xffffffff


	//   ....[12]....
        /*00ac*/ 	.word	0xffffffff


	//----- nvinfo : EIATTR_COOP_GROUP_INSTR_OFFSETS
	.align		4
.L_41:
        /*00b0*/ 	.byte	0x04, 0x28
        /*00b2*/ 	.short	(.L_43 - .L_42)


	//   ....[0]....
.L_42:
        /*00b4*/ 	.word	0x000000d0


	//   ....[1]....
        /*00b8*/ 	.word	0x00000540


	//   ....[2]....
        /*00bc*/ 	.word	0x000006e0


	//   ....[3]....
        /*00c0*/ 	.word	0x00000880


	//   ....[4]....
        /*00c4*/ 	.word	0x00000980


	//   ....[5]....
        /*00c8*/ 	.word	0x00000ad0


	//   ....[6]....
        /*00cc*/ 	.word	0x00000d70


	//   ....[7]....
        /*00d0*/ 	.word	0x00006ad0


	//   ....[8]....
        /*00d4*/ 	.word	0x000077d0


	//   ....[9]....
        /*00d8*/ 	.word	0x00007ca0


	//   ....[10]....
        /*00dc*/ 	.word	0x00007cd0


	//   ....[11]....
        /*00e0*/ 	.word	0x00008a10


	//   ....[12]....
        /*00e4*/ 	.word	0x00008c10


	//----- nvinfo : EIATTR_VRC_CTA_INIT_COUNT
	.align		4
.L_43:
        /*00e8*/ 	.byte	0x02, 0x4a
        /*00ea*/ 	.byte	0x80
	.zero		1


	//----- nvinfo : EIATTR_SYSCALL_OFFSETS
	.align		4
        /*00ec*/ 	.byte	0x04, 0x46
        /*00ee*/ 	.short	(.L_45 - .L_44)


	//   ....[0]....
.L_44:
        /*00f0*/ 	.word	0x0000a9a0


	//   ....[1]....
        /*00f4*/ 	.word	0x0000aa90


	//   ....[2]....
        /*00f8*/ 	.word	0x0000b3e0


	//   ....[3]....
        /*00fc*/ 	.word	0x0000bd80


	//   ....[4]....
        /*0100*/ 	.word	0x0000c6f0


	//   ....[5]....
        /*0104*/ 	.word	0x0000d050


	//----- nvinfo : EIATTR_MBARRIER_INSTR_OFFSETS
	.align		4
.L_45:
        /*0108*/ 	.byte	0x04, 0x39
        /*010a*/ 	.short	(.L_47 - .L_46)


	//   ....[0]....
.L_46:
        /*010c*/ 	.word	0x00000650
        /*0110*/ 	.word	0x000000ff
        /*0114*/ 	.word	0x00000000
        /*0118*/ 	.short	0x0100
        /*011a*/ 	.byte	0x04
	.zero		1


	//   ....[1]....
        /*011c*/ 	.word	0x00000660
        /*0120*/ 	.word	0x000000ff
        /*0124*/ 	.word	0x00000020
        /*0128*/ 	.short	0x0100
        /*012a*/ 	.byte	0x04
	.zero		1


	//   ....[2]....
        /*012c*/ 	.word	0x00000670
        /*0130*/ 	.word	0x000000ff
        /*0134*/ 	.word	0x00000008
        /*0138*/ 	.short	0x0100
        /*013a*/ 	.byte	0x04
	.zero		1


	//   ....[3]....
        /*013c*/ 	.word	0x00000680
        /*0140*/ 	.word	0x000000ff
        /*0144*/ 	.word	0x00000028
        /*0148*/ 	.short	0x0100
        /*014a*/ 	.byte	0x04
	.zero		1


	//   ....[4]....
        /*014c*/ 	.word	0x00000690
        /*0150*/ 	.word	0x000000ff
        /*0154*/ 	.word	0x00000010
        /*0158*/ 	.short	0x0100
        /*015a*/ 	.byte	0x04
	.zero		1


	//   ....[5]....
        /*015c*/ 	.word	0x000006a0
        /*0160*/ 	.word	0x000000ff
        /*0164*/ 	.word	0x00000030
        /*0168*/ 	.short	0x0100
        /*016a*/ 	.byte	0x04
	.zero		1


	//   ....[6]....
        /*016c*/ 	.word	0x000006b0
        /*0170*/ 	.word	0x000000ff
        /*0174*/ 	.word	0x00000018
        /*0178*/ 	.short	0x0100
        /*017a*/ 	.byte	0x04
	.zero		1


	//   ....[7]....
        /*017c*/ 	.word	0x000006c0
        /*0180*/ 	.word	0x000000ff
        /*0184*/ 	.word	0x00000038
        /*0188*/ 	.short	0x0100
        /*018a*/ 	.byte	0x04
	.zero		1


	//   ....[8]....
        /*018c*/ 	.word	0x000007f0
        /*0190*/ 	.word	0x000000ff
        /*0194*/ 	.word	0x00000040
        /*0198*/ 	.short	0x0100
        /*019a*/ 	.byte	0x04
	.zero		1


	//   ....[9]....
        /*019c*/ 	.word	0x00000800
        /*01a0*/ 	.word	0x000000ff
        /*01a4*/ 	.word	0x00000060
        /*01a8*/ 	.short	0x0100
        /*01aa*/ 	.byte	0x04
	.zero		1


	//   ....[10]....
        /*01ac*/ 	.word	0x00000810
        /*01b0*/ 	.word	0x000000ff
        /*01b4*/ 	.word	0x00000048
        /*01b8*/ 	.short	0x0100
        /*01ba*/ 	.byte	0x04
	.zero		1


	//   ....[11]....
        /*01bc*/ 	.word	0x00000820
        /*01c0*/ 	.word	0x000000ff
        /*01c4*/ 	.word	0x00000068
        /*01c8*/ 	.short	0x0100
        /*01ca*/ 	.byte	0x04
	.zero		1


	//   ....[12]....
        /*01cc*/ 	.word	0x00000830
        /*01d0*/ 	.word	0x000000ff
        /*01d4*/ 	.word	0x00000050
        /*01d8*/ 	.short	0x0100
        /*01da*/ 	.byte	0x04
	.zero		1


	//   ....[13]....
        /*01dc*/ 	.word	0x00000840
        /*01e0*/ 	.word	0x000000ff
        /*01e4*/ 	.word	0x00000070
        /*01e8*/ 	.short	0x0100
        /*01ea*/ 	.byte	0x04
	.zero		1


	//   ....[14]....
        /*01ec*/ 	.word	0x00000850
        /*01f0*/ 	.word	0x000000ff
        /*01f4*/ 	.word	0x00000058
        /*01f8*/ 	.short	0x0100
        /*01fa*/ 	.byte	0x04
	.zero		1


	//   ....[15]....
        /*01fc*/ 	.word	0x00000860
        /*0200*/ 	.word	0x000000ff
        /*0204*/ 	.word	0x00000078
        /*0208*/ 	.short	0x0100
        /*020a*/ 	.byte	0x04
	.zero		1


	//   ....[16]....
        /*020c*/ 	.word	0x00000950
        /*0210*/ 	.word	0x000000ff
        /*0214*/ 	.word	0x00000080
        /*0218*/ 	.short	0x0100
        /*021a*/ 	.byte	0x04
	.zero		1


	//   ....[17]....
        /*021c*/ 	.word	0x00000960
        /*0220*/ 	.word	0x000000ff
        /*0224*/ 	.word	0x00000088
        /*0228*/ 	.short	0x0100
        /*022a*/ 	.byte	0x04
	.zero		1


	//   ....[18]....
        /*022c*/ 	.word	0x00000aa0
        /*0230*/ 	.word	0x000000ff
        /*0234*/ 	.word	0x00000090
        /*0238*/ 	.short	0x0100
        /*023a*/ 	.byte	0x06
	.zero		1


	//   ....[19]....
        /*023c*/ 	.word	0x00000ab0
        /*0240*/ 	.word	0x000000ff
        /*0244*/ 	.word	0x00000098
        /*0248*/ 	.short	0x0100
        /*024a*/ 	.byte	0x06
	.zero		1


	//   ....[20]....
        /*024c*/ 	.word	0x00000bf0
        /*0250*/ 	.word	0x000000ff
        /*0254*/ 	.word	0x000000a0
        /*0258*/ 	.short	0x0100
        /*025a*/ 	.byte	0x04
	.zero		1


	//   ....[21]....
        /*025c*/ 	.word	0x00000c00
        /*0260*/ 	.word	0x000000ff
        /*0264*/ 	.word	0x000000b0
        /*0268*/ 	.short	0x0100
        /*026a*/ 	.byte	0x04
	.zero		1


	//   ....[22]....
        /*026c*/ 	.word	0x00000c10
        /*0270*/ 	.word	0x000000ff
        /*0274*/ 	.word	0x000000a8
        /*0278*/ 	.short	0x0100
        /*027a*/ 	.byte	0x04
	.zero		1


	//   ....[23]....
        /*027c*/ 	.word	0x00000c20
        /*0280*/ 	.word	0x000000ff
        /*0284*/ 	.word	0x000000b8
        /*0288*/ 	.short	0x0100
        /*028a*/ 	.byte	0x04
	.zero		1


	//   ....[24]....
        /*028c*/ 	.word	0x00000d20
        /*0290*/ 	.word	0x000000ff
        /*0294*/ 	.word	0x000000c0
        /*0298*/ 	.short	0x0100
        /*029a*/ 	.byte	0x06
	.zero		1


	//   ....[25]....
        /*029c*/ 	.word	0x000018d0
        /*02a0*/ 	.word	0x00000003
        /*02a4*/ 	.word	0x00000020
        /*02a8*/ 	.short	0x010a
        /*02aa*/ 	.byte	0xff
	.zero		1


	//   ....[26]....
        /*02ac*/ 	.word	0x00002bb0
        /*02b0*/ 	.word	0x00000007
        /*02b4*/ 	.word	0x00000020
        /*02b8*/ 	.short	0x010a
        /*02ba*/ 	.byte	0xff
	.zero		1


	//   ....[27]....
        /*02bc*/ 	.word	0x00002f90
        /*02c0*/ 	.word	0x0000004b
        /*02c4*/ 	.word	0x00000020
        /*02c8*/ 	.short	0x010a
        /*02ca*/ 	.byte	0xff
	.zero		1


	//   ....[28]....
        /*02cc*/ 	.word	0x00004220
        /*02d0*/ 	.word	0x00000005
        /*02d4*/ 	.word	0x00000088
        /*02d8*/ 	.short	0x0101
        /*02da*/ 	.byte	0xff
	.zero		1


	//   ....[29]....
        /*02dc*/ 	.word	0x00004230
        /*02e0*/ 	.word	0x00000003
        /*02e4*/ 	.word	0x00000020
        /*02e8*/ 	.short	0x010a
        /*02ea*/ 	.byte	0xff
	.zero		1


	//   ....[30]....
        /*02ec*/ 	.word	0x000054e0
        /*02f0*/ 	.word	0x0000003f
        /*02f4*/ 	.word	0x00000020
        /*02f8*/ 	.short	0x010a
        /*02fa*/ 	.byte	0xff
	.zero		1


	//   ....[31]....
        /*02fc*/ 	.word	0x00005830
        /*0300*/ 	.word	0x00000045
        /*0304*/ 	.word	0x00000020
        /*0308*/ 	.short	0x010a
        /*030a*/ 	.byte	0xff
	.zero		1


	//   ....[32]....
        /*030c*/ 	.word	0x00006ae0
        /*0310*/ 	.word	0x00000005
        /*0314*/ 	.word	0x00000090
        /*0318*/ 	.short	0x010a
        /*031a*/ 	.byte	0xff
	.zero		1


	//   ....[33]....
        /*031c*/ 	.word	0x00006c30
        /*0320*/ 	.word	0x00000002
        /*0324*/ 	.word	0x00000000
        /*0328*/ 	.short	0x0101
        /*032a*/ 	.byte	0xff
	.zero		1


	//   ....[34]....
        /*032c*/ 	.word	0x000072a0
        /*0330*/ 	.word	0x00000003
        /*0334*/ 	.word	0x00000000
        /*0338*/ 	.short	0x010a
        /*033a*/ 	.byte	0xff
	.zero		1


	//   ....[35]....
        /*033c*/ 	.word	0x00007320
        /*0340*/ 	.word	0x00000004
        /*0344*/ 	.word	0x00000000
        /*0348*/ 	.short	0x010a
        /*034a*/ 	.byte	0xff
	.zero		1


	//   ....[36]....
        /*034c*/ 	.word	0x000073b0
        /*0350*/ 	.word	0x00000002
        /*0354*/ 	.word	0x00000000
        /*0358*/ 	.short	0x010a
        /*035a*/ 	.byte	0xff
	.zero		1


	//   ....[37]....
        /*035c*/ 	.word	0x00007440
        /*0360*/ 	.word	0x00000000
        /*0364*/ 	.word	0x00000000
        /*0368*/ 	.short	0x010a
        /*036a*/ 	.byte	0xff
	.zero		1


	//   ....[38]....
        /*036c*/ 	.word	0x00007590
        /*0370*/ 	.word	0x000000ff
        /*0374*/ 	.word	0x00000098
        /*0378*/ 	.short	0x010a
        /*037a*/ 	.byte	0x04
	.zero		1


	//   ....[39]....
        /*037c*/ 	.word	0x00007630
        /*0380*/ 	.word	0x000000ff
        /*0384*/ 	.word	0x00000090
        /*0388*/ 	.short	0x010a
        /*038a*/ 	.byte	0x04
	.zero		1


	//   ....[40]....
        /*038c*/ 	.word	0x000076d0
        /*0390*/ 	.word	0x000000ff
        /*0394*/ 	.word	0x00000000
        /*0398*/ 	.short	0x0101
        /*039a*/ 	.byte	0x05
	.zero		1


	//   ....[41]....
        /*039c*/ 	.word	0x00007710
        /*03a0*/ 	.word	0x000000ff
        /*03a4*/ 	.word	0x00000098
        /*03a8*/ 	.short	0x0106
        /*03aa*/ 	.byte	0x04
	.zero		1


	//   ....[42]....
        /*03ac*/ 	.word	0x00007750
        /*03b0*/ 	.word	0x00000000
        /*03b4*/ 	.word	0x00000098
        /*03b8*/ 	.short	0x010a
        /*03ba*/ 	.byte	0xff
	.zero		1


	//   ....[43]....
        /*03bc*/ 	.word	0x000079a0
        /*03c0*/ 	.word	0x000000ff
        /*03c4*/ 	.word	0x00000008
        /*03c8*/ 	.short	0x010a
        /*03ca*/ 	.byte	0x05
	.zero		1


	//   ....[44]....
        /*03cc*/ 	.word	0x000079c0
        /*03d0*/ 	.word	0x000000ff
        /*03d4*/ 	.word	0x00000008
        /*03d8*/ 	.short	0x010a
        /*03da*/ 	.byte	0x05
	.zero		1


	//   ....[45]....
        /*03dc*/ 	.word	0x00007b50
        /*03e0*/ 	.word	0x000000ff
        /*03e4*/ 	.word	0x00000008
        /*03e8*/ 	.short	0x010a
        /*03ea*/ 	.byte	0x05
	.zero		1


	//   ....[46]....
        /*03ec*/ 	.word	0x00007b70
        /*03f0*/ 	.word	0x000000ff
        /*03f4*/ 	.word	0x00000008
        /*03f8*/ 	.short	0x010a
        /*03fa*/ 	.byte	0x05
	.zero		1


	//   ....[47]....
        /*03fc*/ 	.word	0x00007c30
        /*0400*/ 	.word	0x000000ff
        /*0404*/ 	.word	0x00000000
        /*0408*/ 	.short	0x0101
        /*040a*/ 	.byte	0x04
	.zero		1


	//   ....[48]....
        /*040c*/ 	.word	0x00008030
        /*0410*/ 	.word	0x000000ff
        /*0414*/ 	.word	0x00000090
        /*0418*/ 	.short	0x010a
        /*041a*/ 	.byte	0x16
	.zero		1


	//   ....[49]....
        /*041c*/ 	.word	0x000080d0
        /*0420*/ 	.word	0x000000ff
        /*0424*/ 	.word	0x00000000
        /*0428*/ 	.short	0x0101
        /*042a*/ 	.byte	0x2c
	.zero		1


	//   ....[50]....
        /*042c*/ 	.word	0x00008110
        /*0430*/ 	.word	0x000000ff
        /*0434*/ 	.word	0x000000b0
        /*0438*/ 	.short	0x010a
        /*043a*/ 	.byte	0x1b
	.zero		1


	//   ....[51]....
        /*043c*/ 	.word	0x000081b0
        /*0440*/ 	.word	0x000000ff
        /*0444*/ 	.word	0x00000000
        /*0448*/ 	.short	0x010a
        /*044a*/ 	.byte	0x04
	.zero		1


	//   ....[52]....
        /*044c*/ 	.word	0x00008200
        /*0450*/ 	.word	0x000000ff
        /*0454*/ 	.word	0x00000000
        /*0458*/ 	.short	0x010a
        /*045a*/ 	.byte	0x14
	.zero		1


	//   ....[53]....
        /*045c*/ 	.word	0x00008350
        /*0460*/ 	.word	0x000000ff
        /*0464*/ 	.word	0x00000000
        /*0468*/ 	.short	0x010a
        /*046a*/ 	.byte	0x05
	.zero		1


	//   ....[54]....
        /*046c*/ 	.word	0x00008800
        /*0470*/ 	.word	0x000000ff
        /*0474*/ 	.word	0x00000000
        /*0478*/ 	.short	0x010a
        /*047a*/ 	.byte	0x04
	.zero		1


	//   ....[55]....
        /*047c*/ 	.word	0x000088a0
        /*0480*/ 	.word	0x00000002
        /*0484*/ 	.word	0x00000000
        /*0488*/ 	.short	0x010a
        /*048a*/ 	.byte	0xff
	.zero		1


	//   ....[56]....
        /*048c*/ 	.word	0x000088e0
        /*0490*/ 	.word	0x00000002
        /*0494*/ 	.word	0x00000000
        /*0498*/ 	.short	0x010a
        /*049a*/ 	.byte	0xff
	.zero		1


	//   ....[57]....
        /*049c*/ 	.word	0x00008950
        /*04a0*/ 	.word	0x000000ff
        /*04a4*/ 	.word	0x00000000
        /*04a8*/ 	.short	0x0101
        /*04aa*/ 	.byte	0x04
	.zero		1


	//   ....[58]....
        /*04ac*/ 	.word	0x00008990
        /*04b0*/ 	.word	0x000000ff
        /*04b4*/ 	.word	0x000000c0
        /*04b8*/ 	.short	0x010a
        /*04ba*/ 	.byte	0x16
	.zero		1


	//   ....[59]....
        /*04bc*/ 	.word	0x00008a00
        /*04c0*/ 	.word	0x000000ff
        /*04c4*/ 	.word	0x00000000
        /*04c8*/ 	.short	0x0101
        /*04ca*/ 	.byte	0x04
	.zero		1


	//   ....[60]....
        /*04cc*/ 	.word	0x00008f40
        /*04d0*/ 	.word	0x000000ff
        /*04d4*/ 	.word	0x00000090
        /*04d8*/ 	.short	0x010a
        /*04da*/ 	.byte	0x1f
	.zero		1


	//   ....[61]....
        /*04dc*/ 	.word	0x00008fe0
        /*04e0*/ 	.word	0x000000ff
        /*04e4*/ 	.word	0x00000000
        /*04e8*/ 	.short	0x0101
        /*04ea*/ 	.byte	0x37
	.zero		1


	//   ....[62]....
        /*04ec*/ 	.word	0x00009530
        /*04f0*/ 	.word	0x000000ff
        /*04f4*/ 	.word	0x00000088
        /*04f8*/ 	.short	0x010a
        /*04fa*/ 	.byte	0x1f
	.zero		1


	//   ....[63]....
        /*04fc*/ 	.word	0x000096d0
        /*0500*/ 	.word	0x000000ff
        /*0504*/ 	.word	0x00000060
        /*0508*/ 	.short	0x010a
        /*050a*/ 	.byte	0x1f
	.zero		1


	//   ....[64]....
        /*050c*/ 	.word	0x000098f0
        /*0510*/ 	.word	0x000000ff
        /*0514*/ 	.word	0x00000040
        /*0518*/ 	.short	0x010b
        /*051a*/ 	.byte	0x1f
	.zero		1


	//   ....[65]....
        /*051c*/ 	.word	0x00009900
        /*0520*/ 	.word	0x000000ff
        /*0524*/ 	.word	0x00000000
        /*0528*/ 	.short	0x0101
        /*052a*/ 	.byte	0x3b
	.zero		1


	//   ....[66]....
        /*052c*/ 	.word	0x00009910
        /*0530*/ 	.word	0x000000ff
        /*0534*/ 	.word	0x00000068
        /*0538*/ 	.short	0x010a
        /*053a*/ 	.byte	0x1f
	.zero		1


	//   ....[67]....
        /*053c*/ 	.word	0x00009a70
        /*0540*/ 	.word	0x000000ff
        /*0544*/ 	.word	0x00000048
        /*0548*/ 	.short	0x010b
        /*054a*/ 	.byte	0x1f
	.zero		1


	//   ....[68]....
        /*054c*/ 	.word	0x00009a80
        /*0550*/ 	.word	0x000000ff
        /*0554*/ 	.word	0x00000000
        /*0558*/ 	.short	0x0101
        /*055a*/ 	.byte	0x3a
	.zero		1


	//   ....[69]....
        /*055c*/ 	.word	0x00009a90
        /*0560*/ 	.word	0x000000ff
        /*0564*/ 	.word	0x00000070
        /*0568*/ 	.short	0x010a
        /*056a*/ 	.byte	0x1f
	.zero		1


	//   ....[70]....
        /*056c*/ 	.word	0x00009c10
        /*0570*/ 	.word	0x000000ff
        /*0574*/ 	.word	0x00000050
        /*0578*/ 	.short	0x010b
        /*057a*/ 	.byte	0x1f
	.zero		1


	//   ....[71]....
        /*057c*/ 	.word	0x00009c20
        /*0580*/ 	.word	0x000000ff
        /*0584*/ 	.word	0x00000000
        /*0588*/ 	.short	0x0101
        /*058a*/ 	.byte	0x39
	.zero		1


	//   ....[72]....
        /*058c*/ 	.word	0x00009c30
        /*0590*/ 	.word	0x000000ff
        /*0594*/ 	.word	0x00000078
        /*0598*/ 	.short	0x010a
        /*059a*/ 	.byte	0x1f
	.zero		1


	//   ....[73]....
        /*059c*/ 	.word	0x00009e00
        /*05a0*/ 	.word	0x000000ff
        /*05a4*/ 	.word	0x00000058
        /*05a8*/ 	.short	0x010b
        /*05aa*/ 	.byte	0x1f
	.zero		1


	//   ....[74]....
        /*05ac*/ 	.word	0x00009e10
        /*05b0*/ 	.word	0x000000ff
        /*05b4*/ 	.word	0x00000000
        /*05b8*/ 	.short	0x0101
        /*05ba*/ 	.byte	0x38
	.zero		1


	//   ....[75]....
        /*05bc*/ 	.word	0x00009e40
        /*05c0*/ 	.word	0x000000ff
        /*05c4*/ 	.word	0x00000060
        /*05c8*/ 	.short	0x010a
        /*05ca*/ 	.byte	0x1f
	.zero		1


	//   ....[76]....
        /*05cc*/ 	.word	0x00009e60
        /*05d0*/ 	.word	0x000000ff
        /*05d4*/ 	.word	0x00000068
        /*05d8*/ 	.short	0x010a
        /*05da*/ 	.byte	0x1f
	.zero		1


	//   ....[77]....
        /*05dc*/ 	.word	0x00009e80
        /*05e0*/ 	.word	0x000000ff
        /*05e4*/ 	.word	0x00000070
        /*05e8*/ 	.short	0x010a
        /*05ea*/ 	.byte	0x1f
	.zero		1


	//   ....[78]....
        /*05ec*/ 	.word	0x00009ec0
        /*05f0*/ 	.word	0x00000000
        /*05f4*/ 	.word	0x00000078
        /*05f8*/ 	.short	0x010a
        /*05fa*/ 	.byte	0xff
	.zero		1


	//   ....[79]....
        /*05fc*/ 	.word	0x0000a240
        /*0600*/ 	.word	0x000000ff
        /*0604*/ 	.word	0x00000090
        /*0608*/ 	.short	0x010a
        /*060a*/ 	.byte	0x30
	.zero		1


	//   ....[80]....
        /*060c*/ 	.word	0x0000a310
        /*0610*/ 	.word	0x000000ff
        /*0614*/ 	.word	0x00000000
        /*0618*/ 	.short	0x0101
        /*061a*/ 	.byte	0x04
	.zero		1


	//   ....[81]....
        /*061c*/ 	.word	0x0000af80
        /*0620*/ 	.word	0x000000ff
        /*0624*/ 	.word	0x00000040
        /*0628*/ 	.short	0x010a
        /*062a*/ 	.byte	0x30
	.zero		1


	//   ....[82]....
        /*062c*/ 	.word	0x0000b010
        /*0630*/ 	.word	0x00000058
        /*0634*/ 	.word	0x000000a0
        /*0638*/ 	.short	0x010a
        /*063a*/ 	.byte	0xff
	.zero		1


	//   ....[83]....
        /*063c*/ 	.word	0x0000b1d0
        /*0640*/ 	.word	0x000000ff
        /*0644*/ 	.word	0x00000040
        /*0648*/ 	.short	0x010a
        /*064a*/ 	.byte	0x30
	.zero		1


	//   ....[84]....
        /*064c*/ 	.word	0x0000b2c0
        /*0650*/ 	.word	0x00000058
        /*0654*/ 	.word	0x000000a0
        /*0658*/ 	.short	0x010a
        /*065a*/ 	.byte	0xff
	.zero		1


	//   ....[85]....
        /*065c*/ 	.word	0x0000bab0
        /*0660*/ 	.word	0x00000000
        /*0664*/ 	.word	0x00000000
        /*0668*/ 	.short	0x0101
        /*066a*/ 	.byte	0xff
	.zero		1


	//   ....[86]....
        /*066c*/ 	.word	0x0000bac0
        /*0670*/ 	.word	0x00000003
        /*0674*/ 	.word	0x00000040
        /*0678*/ 	.short	0x010a
        /*067a*/ 	.byte	0xff
	.zero		1


	//   ....[87]....
        /*067c*/ 	.word	0x0000bba0
        /*0680*/ 	.word	0x00000003
        /*0684*/ 	.word	0x00000040
        /*0688*/ 	.short	0x010a
        /*068a*/ 	.byte	0xff
	.zero		1


	//   ....[88]....
        /*068c*/ 	.word	0x0000c420
        /*0690*/ 	.word	0x0000005d
        /*0694*/ 	.word	0x00000000
        /*0698*/ 	.short	0x0101
        /*069a*/ 	.byte	0xff
	.zero		1


	//   ....[89]....
        /*069c*/ 	.word	0x0000c440
        /*06a0*/ 	.word	0x00000028
        /*06a4*/ 	.word	0x00000040
        /*06a8*/ 	.short	0x010a
        /*06aa*/ 	.byte	0xff
	.zero		1


	//   ....[90]....
        /*06ac*/ 	.word	0x0000c510
        /*06b0*/ 	.word	0x00000028
        /*06b4*/ 	.word	0x00000040
        /*06b8*/ 	.short	0x010a
        /*06ba*/ 	.byte	0xff
	.zero		1


	//   ....[91]....
        /*06bc*/ 	.word	0x0000cd80
        /*06c0*/ 	.word	0x0000005d
        /*06c4*/ 	.word	0x00000000
        /*06c8*/ 	.short	0x0101
        /*06ca*/ 	.byte	0xff
	.zero		1


	//   ....[92]....
        /*06cc*/ 	.word	0x0000cda0
        /*06d0*/ 	.word	0x00000003
        /*06d4*/ 	.word	0x00000040
        /*06d8*/ 	.short	0x010a
        /*06da*/ 	.byte	0xff
	.zero		1


	//   ....[93]....
        /*06dc*/ 	.word	0x0000ce70
        /*06e0*/ 	.word	0x00000003
        /*06e4*/ 	.word	0x00000040
        /*06e8*/ 	.short	0x010a
        /*06ea*/ 	.byte	0xff
	.zero		1


	//   ....[94]....
        /*06ec*/ 	.word	0x0000d180
        /*06f0*/ 	.word	0x00000058
        /*06f4*/ 	.word	0x00000000
        /*06f8*/ 	.short	0x0101
        /*06fa*/ 	.byte	0xff
	.zero		1


	//   ....[95]....
        /*06fc*/ 	.word	0x0000d730
        /*0700*/ 	.word	0x00000003
        /*0704*/ 	.word	0x00000000
        /*0708*/ 	.short	0x0101
        /*070a*/ 	.byte	0xff
	.zero		1


	//   ....[96]....
        /*070c*/ 	.word	0x0000d9b0
        /*0710*/ 	.word	0x000000ff
        /*0714*/ 	.word	0x00000000
        /*0718*/ 	.short	0x0101
        /*071a*/ 	.byte	0x04
	.zero		1


	//   ....[97]....
        /*071c*/ 	.word	0x0000d9d0
        /*0720*/ 	.word	0x00000007
        /*0724*/ 	.word	0x00000020
        /*0728*/ 	.short	0x010a
        /*072a*/ 	.byte	0xff
	.zero		1


	//   ....[98]....
        /*072c*/ 	.word	0x0000da20
        /*0730*/ 	.word	0x0000003f
        /*0734*/ 	.word	0x00000020
        /*0738*/ 	.short	0x010a
        /*073a*/ 	.byte	0xff
	.zero		1


	//   ....[99]....
        /*073c*/ 	.word	0x0000da70
        /*0740*/ 	.word	0x00000005
        /*0744*/ 	.word	0x00000090
        /*0748*/ 	.short	0x010a
        /*074a*/ 	.byte	0xff
	.zero		1


	//   ....[100]....
        /*074c*/ 	.word	0x0000dac0
        /*0750*/ 	.word	0x00000003
        /*0754*/ 	.word	0x00000000
        /*0758*/ 	.short	0x010a
        /*075a*/ 	.byte	0xff
	.zero		1


	//   ....[101]....
        /*075c*/ 	.word	0x0000db10
        /*0760*/ 	.word	0x00000004
        /*0764*/ 	.word	0x00000000
        /*0768*/ 	.short	0x010a
        /*076a*/ 	.byte	0xff
	.zero		1


	//   ....[102]....
        /*076c*/ 	.word	0x0000db60
        /*0770*/ 	.word	0x00000002
        /*0774*/ 	.word	0x00000000
        /*0778*/ 	.short	0x010a
        /*077a*/ 	.byte	0xff
	.zero		1


	//   ....[103]....
        /*077c*/ 	.word	0x0000dbc0
        /*0780*/ 	.word	0x00000004
        /*0784*/ 	.word	0x00000098
        /*0788*/ 	.short	0x010a
        /*078a*/ 	.byte	0xff
	.zero		1


	//   ....[104]....
        /*078c*/ 	.word	0x0000dc20
        /*0790*/ 	.word	0x00000004
        /*0794*/ 	.word	0x00000090
        /*0798*/ 	.short	0x010a
        /*079a*/ 	.byte	0xff
	.zero		1


	//   ....[105]....
        /*079c*/ 	.word	0x0000dc80
        /*07a0*/ 	.word	0x00000000
        /*07a4*/ 	.word	0x00000008
        /*07a8*/ 	.short	0x010a
        /*07aa*/ 	.byte	0xff
	.zero		1


	//   ....[106]....
        /*07ac*/ 	.word	0x0000dd60
        /*07b0*/ 	.word	0x00000000
        /*07b4*/ 	.word	0x00000008
        /*07b8*/ 	.short	0x010a
        /*07ba*/ 	.byte	0xff
	.zero		1


	//   ....[107]....
        /*07bc*/ 	.word	0x0000ddc0
        /*07c0*/ 	.word	0x00000004
        /*07c4*/ 	.word	0x00000090
        /*07c8*/ 	.short	0x010a
        /*07ca*/ 	.byte	0xff
	.zero		1


	//   ....[108]....
        /*07cc*/ 	.word	0x0000de20
        /*07d0*/ 	.word	0x00000004
        /*07d4*/ 	.word	0x000000b0
        /*07d8*/ 	.short	0x010a
        /*07da*/ 	.byte	0xff
	.zero		1


	//   ....[109]....
        /*07dc*/ 	.word	0x0000de80
        /*07e0*/ 	.word	0x00000004
        /*07e4*/ 	.word	0x00000000
        /*07e8*/ 	.short	0x010a
        /*07ea*/ 	.byte	0xff
	.zero		1


	//   ....[110]....
        /*07ec*/ 	.word	0x0000dee0
        /*07f0*/ 	.word	0x00000002
        /*07f4*/ 	.word	0x00000000
        /*07f8*/ 	.short	0x010a
        /*07fa*/ 	.byte	0xff
	.zero		1


	//   ....[111]....
        /*07fc*/ 	.word	0x0000df40
        /*0800*/ 	.word	0x00000002
        /*0804*/ 	.word	0x000000c0
        /*0808*/ 	.short	0x010a
        /*080a*/ 	.byte	0xff
	.zero		1


	//   ....[112]....
        /*080c*/ 	.word	0x0000dfa0
        /*0810*/ 	.word	0x00000002
        /*0814*/ 	.word	0x00000090
        /*0818*/ 	.short	0x010a
        /*081a*/ 	.byte	0xff
	.zero		1


	//   ....[113]....
        /*081c*/ 	.word	0x0000e000
        /*0820*/ 	.word	0x00000002
        /*0824*/ 	.word	0x00000088
        /*0828*/ 	.short	0x010a
        /*082a*/ 	.byte	0xff
	.zero		1


	//   ....[114]....
        /*082c*/ 	.word	0x0000e060
        /*0830*/ 	.word	0x00000003
        /*0834*/ 	.word	0x00000060
        /*0838*/ 	.short	0x010a
        /*083a*/ 	.byte	0xff
	.zero		1


	//   ....[115]....
        /*083c*/ 	.word	0x0000e0c0
        /*0840*/ 	.word	0x00000003
        /*0844*/ 	.word	0x00000068
        /*0848*/ 	.short	0x010a
        /*084a*/ 	.byte	0xff
	.zero		1


	//   ....[116]....
        /*084c*/ 	.word	0x0000e120
        /*0850*/ 	.word	0x00000003
        /*0854*/ 	.word	0x00000070
        /*0858*/ 	.short	0x010a
        /*085a*/ 	.byte	0xff
	.zero		1


	//   ....[117]....
        /*085c*/ 	.word	0x0000e180
        /*0860*/ 	.word	0x00000003
        /*0864*/ 	.word	0x00000078
        /*0868*/ 	.short	0x010a
        /*086a*/ 	.byte	0xff
	.zero		1


	//   ....[118]....
        /*086c*/ 	.word	0x0000e1e0
        /*0870*/ 	.word	0x00000000
        /*0874*/ 	.word	0x00000060
        /*0878*/ 	.short	0x010a
        /*087a*/ 	.byte	0xff
	.zero		1


	//   ....[119]....
        /*087c*/ 	.word	0x0000e240
        /*0880*/ 	.word	0x00000000
        /*0884*/ 	.word	0x00000068
        /*0888*/ 	.short	0x010a
        /*088a*/ 	.byte	0xff
	.zero		1


	//   ....[120]....
        /*088c*/ 	.word	0x0000e2a0
        /*0890*/ 	.word	0x00000000
        /*0894*/ 	.word	0x00000070
        /*0898*/ 	.short	0x010a
        /*089a*/ 	.byte	0xff
	.zero		1


	//   ....[121]....
        /*089c*/ 	.word	0x0000e300
        /*08a0*/ 	.word	0x00000000
        /*08a4*/ 	.word	0x00000090
        /*08a8*/ 	.short	0x010a
        /*08aa*/ 	.byte	0xff
	.zero		1


	//   ....[122]....
        /*08ac*/ 	.word	0x0000e360
        /*08b0*/ 	.word	0x00000000
        /*08b4*/ 	.word	0x00000040
        /*08b8*/ 	.short	0x010a
        /*08ba*/ 	.byte	0xff
	.zero		1


	//   ....[123]....
        /*08bc*/ 	.word	0x0000e3b0
        /*08c0*/ 	.word	0x00000058
        /*08c4*/ 	.word	0x000000a0
        /*08c8*/ 	.short	0x010a
        /*08ca*/ 	.byte	0xff
	.zero		1


	//   ....[124]....
        /*08cc*/ 	.word	0x0000e400
        /*08d0*/ 	.word	0x00000003
        /*08d4*/ 	.word	0x00000040
        /*08d8*/ 	.short	0x010a
        /*08da*/ 	.byte	0xff
	.zero		1


	//   ....[125]....
        /*08dc*/ 	.word	0x0000e450
        /*08e0*/ 	.word	0x00000028
        /*08e4*/ 	.word	0x00000040
        /*08e8*/ 	.short	0x010a
        /*08ea*/ 	.byte	0xff
	.zero		1


	//   ....[126]....
        /*08ec*/ 	.word	0x0000e4a0
        /*08f0*/ 	.word	0x00000003
        /*08f4*/ 	.word	0x00000040
        /*08f8*/ 	.short	0x010a
        /*08fa*/ 	.byte	0xff
	.zero		1


	//----- nvinfo : EIATTR_NUM_MBARRIERS
	.align		4
.L_47:
        /*08fc*/ 	.byte	0x03, 0x38
        /*08fe*/ 	.short	0x0019


	//----- nvinfo : EIATTR_EXIT_INSTR_OFFSETS
	.align		4
        /*0900*/ 	.byte	0x04, 0x1c
        /*0902*/ 	.short	(.L_49 - .L_48)


	//   ....[0]....
.L_48:
        /*0904*/ 	.word	0x00007470


	//   ....[1]....
        /*0908*/ 	.word	0x00007720


	//   ....[2]....
        /*090c*/ 	.word	0x00007780


	//   ....[3]....
        /*0910*/ 	.word	0x00008c20


	//   ....[4]....
        /*0914*/ 	.word	0x00009ef0


	//   ....[5]....
        /*0918*/ 	.word	0x00009f30


	//   ....[6]....
        /*091c*/ 	.word	0x0000d890


	//   ....[7]....
        /*0920*/ 	.word	0x0000d910


	//   ....[8]....
        /*0924*/ 	.word	0x0000d940


	//   ....[9]....
        /*0928*/ 	.word	0x0000d9c0


	//----- nvinfo : EIATTR_MAX_THREADS
	.align		4
.L_49:
        /*092c*/ 	.byte	0x04, 0x05
        /*092e*/ 	.short	(.L_51 - .L_50)
.L_50:
        /*0930*/ 	.word	0x00000100
        /*0934*/ 	.word	0x00000001
        /*0938*/ 	.word	0x00000001


	//----- nvinfo : EIATTR_CRS_STACK_SIZE
	.align		4
.L_51:
        /*093c*/ 	.byte	0x04, 0x1e
        /*093e*/ 	.short	(.L_53 - .L_52)
.L_52:
        /*0940*/ 	.word	0x00000000


	//----- nvinfo : EIATTR_CBANK_PARAM_SIZE
	.align		4
.L_53:
        /*0944*/ 	.byte	0x03, 0x19
        /*0946*/ 	.short	0x0800


	//----- nvinfo : EIATTR_PARAM_CBANK
	.align		4
        /*0948*/ 	.byte	0x04, 0x0a
        /*094a*/ 	.short	(.L_55 - .L_54)
	.align		4
.L_54:
        /*094c*/ 	.word	index@(.nv.constant0._ZN7cutlass13device_kernelINS_4conv6kernel13ConvUniversalINS1_16ConvProblemShapeILNS1_8OperatorE0ELi2EEENS1_10collective14CollectiveConvINS1_47MainloopSm100TmaUmmaWarpSpecializedImplicitGemmILS5_0ELi4ELi2ELi1ELi2EN4cute5tupleIJNSA_1CILi2EEENSC_ILi1EEESE_EEEEENSB_IJNSC_ILi256EEENSC_ILi64EEENSB_IJSI_EEEEEENS_10tfloat32_tESL_NSA_8TiledMMAINSA_8MMA_AtomIJNSA_23SM100_MMA_TF32_2x1SM_SSISL_SL_fLi256ELi64ELNSA_4UMMA5MajorE0ELSQ_0ELNSP_7ScaleInE0ELSR_0EEEEEENSA_6LayoutINSB_IJSE_SE_SE_EEENSB_IJNSC_ILi0EEESW_SW_EEEEENSB_IJNSA_10UnderscoreESZ_SZ_EEEEENS7_6detail27Sm100ImplicitGemmTileTraitsINSA_25SM100_TMA_2SM_LOAD_IM2COLENSA_14ComposedLayoutINSA_7SwizzleILi3ELi4ELi3EEENSA_18smem_ptr_flag_bitsILi32EEENSU_INSB_IJNSC_ILi8EEENSC_ILi32EEEEEENSB_IJS1B_SE_EEEEEEEvEENS13_INSA_18SM100_TMA_2SM_LOADES1F_vEEEENS_8epilogue10collective18CollectiveEpilogueINS1K_23Sm100TmaWarpSpecializedILi4ELi2ELi16ELb1ELb0EEEJNSB_IJNSC_ILi128EEESI_SJ_EEENSB_IJNSU_IS1P_SE_EENSU_INSC_ILi16EEESE_EEEEESL_NSB_IJNSB_IJlllEEESE_SW_EEESL_S1W_NS1K_6fusion15FusionCallbacksIS1O_NS1X_17LinearCombinationISL_fSL_fLNS_15FloatRoundStyleE2EEES1Q_S1U_JEEENSA_5SM1004TMEM4LOAD26SM100_TMEM_LOAD_32dp32b16xENSA_20SM90_TMA_LOAD_IM2COLENS15_INS16_ILi2ELi4ELi3EEES19_NSU_INSB_IJS1A_S1S_EEENSB_IJS1S_SE_EEEEEEENSA_39AutoVectorizingCopyWithAssumedAlignmentILi128EEENSA_21SM90_TMA_STORE_IM2COLES2C_S2E_S2E_EEEvvEEEEvNT_6ParamsE)
        /*0950*/ 	.short	0x0380
        /*0952*/ 	.short	0x0800


	//----- nvinfo : EIATTR_SW_WAR
	.align		4
.L_55:
        /*0954*/ 	.byte	0x04, 0x36
        /*0956*/ 	.short	(.L_57 - .L_56)
.L_56:
        /*0958*/ 	.word	0x00000008
.L_57:


//--------------------- .nv.callgraph             --------------------------
	.section	.nv.callgraph,"",@"SHT_CUDA_CALLGRAPH"
	.align	4
	.sectionentsize	8
	.align		4
        /*0000*/ 	.word	0x00000000
	.align		4
        /*0004*/ 	.word	0xffffffff
	.align		4
        /*0008*/ 	.word	index@(_ZN7cutlass13device_kernelINS_4conv6kernel13ConvUniversalINS1_16ConvProblemShapeILNS1_8OperatorE0ELi2EEENS1_10collective14CollectiveConvINS1_47MainloopSm100TmaUmmaWarpSpecializedImplicitGemmILS5_0ELi4ELi2ELi1ELi2EN4cute5tupleIJNSA_1CILi2EEENSC_ILi1EEESE_EEEEENSB_IJNSC_ILi256EEENSC_ILi64EEENSB_IJSI_EEEEEENS_10tfloat32_tESL_NSA_8TiledMMAINSA_8MMA_AtomIJNSA_23SM100_MMA_TF32_2x1SM_SSISL_SL_fLi256ELi64ELNSA_4UMMA5MajorE0ELSQ_0ELNSP_7ScaleInE0ELSR_0EEEEEENSA_6LayoutINSB_IJSE_SE_SE_EEENSB_IJNSC_ILi0EEESW_SW_EEEEENSB_IJNSA_10UnderscoreESZ_SZ_EEEEENS7_6detail27Sm100ImplicitGemmTileTraitsINSA_25SM100_TMA_2SM_LOAD_IM2COLENSA_14ComposedLayoutINSA_7SwizzleILi3ELi4ELi3EEENSA_18smem_ptr_flag_bitsILi32EEENSU_INSB_IJNSC_ILi8EEENSC_ILi32EEEEEENSB_IJS1B_SE_EEEEEEEvEENS13_INSA_18SM100_TMA_2SM_LOADES1F_vEEEENS_8epilogue10collective18CollectiveEpilogueINS1K_23Sm100TmaWarpSpecializedILi4ELi2ELi16ELb1ELb0EEEJNSB_IJNSC_ILi128EEESI_SJ_EEENSB_IJNSU_IS1P_SE_EENSU_INSC_ILi16EEESE_EEEEESL_NSB_IJNSB_IJlllEEESE_SW_EEESL_S1W_NS1K_6fusion15FusionCallbacksIS1O_NS1X_17LinearCombinationISL_fSL_fLNS_15FloatRoundStyleE2EEES1Q_S1U_JEEENSA_5SM1004TMEM4LOAD26SM100_TMEM_LOAD_32dp32b16xENSA_20SM90_TMA_LOAD_IM2COLENS15_INS16_ILi2ELi4ELi3EEES19_NSU_INSB_IJS1A_S1S_EEENSB_IJS1S_SE_EEEEEEENSA_39AutoVectorizingCopyWithAssumedAlignmentILi128EEENSA_21SM90_TMA_STORE_IM2COLES2C_S2E_S2E_EEEvvEEEEvNT_6ParamsE)
	.align		4
        /*000c*/ 	.word	index@(__assertfail)
	.align		4
        /*0010*/ 	.word	0x00000000
	.align		4
        /*0014*/ 	.word	0xfffffffe
	.align		4
        /*0018*/ 	.word	0x00000000
	.align		4
        /*001c*/ 	.word	0xfffffffd
	.align		4
        /*0020*/ 	.word	0x00000000
	.align		4
        /*0024*/ 	.word	0xfffffffc


//--------------------- .nv.constant4             --------------------------
	.section	.nv.constant4,"a",@progbits
	.align	8
	.align		8
.nv.constant4:
        /*0000*/ 	.dword	__assertfail
	.align		8
        /*0008*/ 	.dword	__unnamed_1
	.align		8
        /*0010*/ 	.dword	__unnamed_2
	.align		8
        /*0018*/ 	.dword	_ZN39_INTERNAL_a60004c6_4_k_cu_0397518f_29614cuda3std3__45__cpo5beginE
	.align		8
        /*0020*/ 	.dword	_ZN39_INTERNAL_a60004c6_4_k_cu_0397518f_29614cuda3std3__45__cpo3endE
	.align		8
        /*0028*/ 	.dword	_ZN39_INTERNAL_a60004c6_4_k_cu_0397518f_29614cuda3std3__45__cpo6cbeginE
	.align		8
        /*0030*/ 	.dword	_ZN39_INTERNAL_a60004c6_4_k_cu_0397518f_29614cuda3std3__45__cpo4cendE
	.align		8
        /*0038*/ 	.dword	_ZN39_INTERNAL_a60004c6_4_k_cu_0397518f_29614cuda3std3__441_GLOBAL__N__a60004c6_4_k_cu_0397518f_29616ignoreE
	.align		8
        /*0040*/ 	.dword	_ZN39_INTERNAL_a60004c6_4_k_cu_0397518f_29614cuda3std3__419piecewise_constructE
	.align		8
        /*0048*/ 	.dword	_ZN39_INTERNAL_a60004c6_4_k_cu_0397518f_29614cuda3std3__48in_placeE
	.align		8
        /*0050*/ 	.dword	_ZN39_INTERNAL_a60004c6_4_k_cu_0397518f_29614cuda3std6ranges3__45__cpo4swapE
	.align		8
        /*0058*/ 	.dword	_ZN39_INTERNAL_a60004c6_4_k_cu_0397518f_29614cuda3std6ranges3__45__cpo9iter_moveE
	.align		8
        /*0060*/ 	.dword	_ZN39_INTERNAL_a60004c6_4_k_cu_0397518f_29614cute7productE
	.align		8
        /*0068*/ 	.dword	_ZN39_INTERNAL_a60004c6_4_k_cu_0397518f_29614cute1_E
	.align		8
        /*0070*/ 	.dword	$str$27
	.align		8
        /*0078*/ 	.dword	$str$28
	.align		8
        /*0080*/ 	.dword	$str$29
	.align		8
        /*0088*/ 	.dword	$str$30


//--------------------- .text._ZN7cutlass13device_kernelINS_4conv6kernel13ConvUniversalINS1_16ConvProblemShapeILNS1_8OperatorE0ELi2EEENS1_10collective14CollectiveConvINS1_47MainloopSm100TmaUmmaWarpSpecializedImplicitGemmILS5_0ELi4ELi2ELi1ELi2EN4cute5tupleIJNSA_1CILi2EEENSC_ILi1EEESE_EEEEENSB_IJNSC_ILi256EEENSC_ILi64EEENSB_IJSI_EEEEEENS_10tfloat32_tESL_NSA_8TiledMMAINSA_8MMA_AtomIJNSA_23SM100_MMA_TF32_2x1SM_SSISL_SL_fLi256ELi64ELNSA_4UMMA5MajorE0ELSQ_0ELNSP_7ScaleInE0ELSR_0EEEEEENSA_6LayoutINSB_IJSE_SE_SE_EEENSB_IJNSC_ILi0EEESW_SW_EEEEENSB_IJNSA_10UnderscoreESZ_SZ_EEEEENS7_6detail27Sm100ImplicitGemmTileTraitsINSA_25SM100_TMA_2SM_LOAD_IM2COLENSA_14ComposedLayoutINSA_7SwizzleILi3ELi4ELi3EEENSA_18smem_ptr_flag_bitsILi32EEENSU_INSB_IJNSC_ILi8EEENSC_ILi32EEEEEENSB_IJS1B_SE_EEEEEEEvEENS13_INSA_18SM100_TMA_2SM_LOADES1F_vEEEENS_8epilogue10collective18CollectiveEpilogueINS1K_23Sm100TmaWarpSpecializedILi4ELi2ELi16ELb1ELb0EEEJNSB_IJNSC_ILi128EEESI_SJ_EEENSB_IJNSU_IS1P_SE_EENSU_INSC_ILi16EEESE_EEEEESL_NSB_IJNSB_IJlllEEESE_SW_EEESL_S1W_NS1K_6fusion15FusionCallbacksIS1O_NS1X_17LinearCombinationISL_fSL_fLNS_15FloatRoundStyleE2EEES1Q_S1U_JEEENSA_5SM1004TMEM4LOAD26SM100_TMEM_LOAD_32dp32b16xENSA_20SM90_TMA_LOAD_IM2COLENS15_INS16_ILi2ELi4ELi3EEES19_NSU_INSB_IJS1A_S1S_EEENSB_IJS1S_SE_EEEEEEENSA_39AutoVectorizingCopyWithAssumedAlignmentILi128EEENSA_21SM90_TMA_STORE_IM2COLES2C_S2E_S2E_EEEvvEEEEvNT_6ParamsE --------------------------
	.section	.text._ZN7cutlass13device_kernelINS_4conv6kernel13ConvUniversalINS1_16ConvProblemShapeILNS1_8OperatorE0ELi2EEENS1_10collective14CollectiveConvINS1_47MainloopSm100TmaUmmaWarpSpecializedImplicitGemmILS5_0ELi4ELi2ELi1ELi2EN4cute5tupleIJNSA_1CILi2EEENSC_ILi1EEESE_EEEEENSB_IJNSC_ILi256EEENSC_ILi64EEENSB_IJSI_EEEEEENS_10tfloat32_tESL_NSA_8TiledMMAINSA_8MMA_AtomIJNSA_23SM100_MMA_TF32_2x1SM_SSISL_SL_fLi256ELi64ELNSA_4UMMA5MajorE0ELSQ_0ELNSP_7ScaleInE0ELSR_0EEEEEENSA_6LayoutINSB_IJSE_SE_SE_EEENSB_IJNSC_ILi0EEESW_SW_EEEEENSB_IJNSA_10UnderscoreESZ_SZ_EEEEENS7_6detail27Sm100ImplicitGemmTileTraitsINSA_25SM100_TMA_2SM_LOAD_IM2COLENSA_14ComposedLayoutINSA_7SwizzleILi3ELi4ELi3EEENSA_18smem_ptr_flag_bitsILi32EEENSU_INSB_IJNSC_ILi8EEENSC_ILi32EEEEEENSB_IJS1B_SE_EEEEEEEvEENS13_INSA_18SM100_TMA_2SM_LOADES1F_vEEEENS_8epilogue10collective18CollectiveEpilogueINS1K_23Sm100TmaWarpSpecializedILi4ELi2ELi16ELb1ELb0EEEJNSB_IJNSC_ILi128EEESI_SJ_EEENSB_IJNSU_IS1P_SE_EENSU_INSC_ILi16EEESE_EEEEESL_NSB_IJNSB_IJlllEEESE_SW_EEESL_S1W_NS1K_6fusion15FusionCallbacksIS1O_NS1X_17LinearCombinationISL_fSL_fLNS_15FloatRoundStyleE2EEES1Q_S1U_JEEENSA_5SM1004TMEM4LOAD26SM100_TMEM_LOAD_32dp32b16xENSA_20SM90_TMA_LOAD_IM2COLENS15_INS16_ILi2ELi4ELi3EEES19_NSU_INSB_IJS1A_S1S_EEENSB_IJS1S_SE_EEEEEEENSA_39AutoVectorizingCopyWithAssumedAlignmentILi128EEENSA_21SM90_TMA_STORE_IM2COLES2C_S2E_S2E_EEEvvEEEEvNT_6ParamsE,"ax",@progbits
	.align	128
.text._ZN7cutlass13device_kernelINS_4conv6kernel13ConvUniversalINS1_16ConvProblemShapeILNS1_8OperatorE0ELi2EEENS1_10collective14CollectiveConvINS1_47MainloopSm100TmaUmmaWarpSpecializedImplicitGemmILS5_0ELi4ELi2ELi1ELi2EN4cute5tupleIJNSA_1CILi2EEENSC_ILi1EEESE_EEEEENSB_IJNSC_ILi256EEENSC_ILi64EEENSB_IJSI_EEEEEENS_10tfloat32_tESL_NSA_8TiledMMAINSA_8MMA_AtomIJNSA_23SM100_MMA_TF32_2x1SM_SSISL_SL_fLi256ELi64ELNSA_4UMMA5MajorE0ELSQ_0ELNSP_7ScaleInE0ELSR_0EEEEEENSA_6LayoutINSB_IJSE_SE_SE_EEENSB_IJNSC_ILi0EEESW_SW_EEEEENSB_IJNSA_10UnderscoreESZ_SZ_EEEEENS7_6detail27Sm100ImplicitGemmTileTraitsINSA_25SM100_TMA_2SM_LOAD_IM2COLENSA_14ComposedLayoutINSA_7SwizzleILi3ELi4ELi3EEENSA_18smem_ptr_flag_bitsILi32EEENSU_INSB_IJNSC_ILi8EEENSC_ILi32EEEEEENSB_IJS1B_SE_EEEEEEEvEENS13_INSA_18SM100_TMA_2SM_LOADES1F_vEEEENS_8epilogue10collective18CollectiveEpilogueINS1K_23Sm100TmaWarpSpecializedILi4ELi2ELi16ELb1ELb0EEEJNSB_IJNSC_ILi128EEESI_SJ_EEENSB_IJNSU_IS1P_SE_EENSU_INSC_ILi16EEESE_EEEEESL_NSB_IJNSB_IJlllEEESE_SW_EEESL_S1W_NS1K_6fusion15FusionCallbacksIS1O_NS1X_17LinearCombinationISL_fSL_fLNS_15FloatRoundStyleE2EEES1Q_S1U_JEEENSA_5SM1004TMEM4LOAD26SM100_TMEM_LOAD_32dp32b16xENSA_20SM90_TMA_LOAD_IM2COLENS15_INS16_ILi2ELi4ELi3EEES19_NSU_INSB_IJS1A_S1S_EEENSB_IJS1S_SE_EEEEEEENSA_39AutoVectorizingCopyWithAssumedAlignmentILi128EEENSA_21SM90_TMA_STORE_IM2COLES2C_S2E_S2E_EEEvvEEEEvNT_6ParamsE:
        .type           _ZN7cutlass13device_kernelINS_4conv6kernel13ConvUniversalINS1_16ConvProblemShapeILNS1_8OperatorE0ELi2EEENS1_10collective14CollectiveConvINS1_47MainloopSm100TmaUmmaWarpSpecializedImplicitGemmILS5_0ELi4ELi2ELi1ELi2EN4cute5tupleIJNSA_1CILi2EEENSC_ILi1EEESE_EEEEENSB_IJNSC_ILi256EEENSC_ILi64EEENSB_IJSI_EEEEEENS_10tfloat32_tESL_NSA_8TiledMMAINSA_8MMA_AtomIJNSA_23SM100_MMA_TF32_2x1SM_SSISL_SL_fLi256ELi64ELNSA_4UMMA5MajorE0ELSQ_0ELNSP_7ScaleInE0ELSR_0EEEEEENSA_6LayoutINSB_IJSE_SE_SE_EEENSB_IJNSC_ILi0EEESW_SW_EEEEENSB_IJNSA_10UnderscoreESZ_SZ_EEEEENS7_6detail27Sm100ImplicitGemmTileTraitsINSA_25SM100_TMA_2SM_LOAD_IM2COLENSA_14ComposedLayoutINSA_7SwizzleILi3ELi4ELi3EEENSA_18smem_ptr_flag_bitsILi32EEENSU_INSB_IJNSC_ILi8EEENSC_ILi32EEEEEENSB_IJS1B_SE_EEEEEEEvEENS13_INSA_18SM100_TMA_2SM_LOADES1F_vEEEENS_8epilogue10collective18CollectiveEpilogueINS1K_23Sm100TmaWarpSpecializedILi4ELi2ELi16ELb1ELb0EEEJNSB_IJNSC_ILi128EEESI_SJ_EEENSB_IJNSU_IS1P_SE_EENSU_INSC_ILi16EEESE_EEEEESL_NSB_IJNSB_IJlllEEESE_SW_EEESL_S1W_NS1K_6fusion15FusionCallbacksIS1O_NS1X_17LinearCombinationISL_fSL_fLNS_15FloatRoundStyleE2EEES1Q_S1U_JEEENSA_5SM1004TMEM4LOAD26SM100_TMEM_LOAD_32dp32b16xENSA_20SM90_TMA_LOAD_IM2COLENS15_INS16_ILi2ELi4ELi3EEES19_NSU_INSB_IJS1A_S1S_EEENSB_IJS1S_SE_EEEEEEENSA_39AutoVectorizingCopyWithAssumedAlignmentILi128EEENSA_21SM90_TMA_STORE_IM2COLES2C_S2E_S2E_EEEvvEEEEvNT_6ParamsE,@function
        .size           _ZN7cutlass13device_kernelINS_4conv6kernel13ConvUniversalINS1_16ConvProblemShapeILNS1_8OperatorE0ELi2EEENS1_10collective14CollectiveConvINS1_47MainloopSm100TmaUmmaWarpSpecializedImplicitGemmILS5_0ELi4ELi2ELi1ELi2EN4cute5tupleIJNSA_1CILi2EEENSC_ILi1EEESE_EEEEENSB_IJNSC_ILi256EEENSC_ILi64EEENSB_IJSI_EEEEEENS_10tfloat32_tESL_NSA_8TiledMMAINSA_8MMA_AtomIJNSA_23SM100_MMA_TF32_2x1SM_SSISL_SL_fLi256ELi64ELNSA_4UMMA5MajorE0ELSQ_0ELNSP_7ScaleInE0ELSR_0EEEEEENSA_6LayoutINSB_IJSE_SE_SE_EEENSB_IJNSC_ILi0EEESW_SW_EEEEENSB_IJNSA_10UnderscoreESZ_SZ_EEEEENS7_6detail27Sm100ImplicitGemmTileTraitsINSA_25SM100_TMA_2SM_LOAD_IM2COLENSA_14ComposedLayoutINSA_7SwizzleILi3ELi4ELi3EEENSA_18smem_ptr_flag_bitsILi32EEENSU_INSB_IJNSC_ILi8EEENSC_ILi32EEEEEENSB_IJS1B_SE_EEEEEEEvEENS13_INSA_18SM100_TMA_2SM_LOADES1F_vEEEENS_8epilogue10collective18CollectiveEpilogueINS1K_23Sm100TmaWarpSpecializedILi4ELi2ELi16ELb1ELb0EEEJNSB_IJNSC_ILi128EEESI_SJ_EEENSB_IJNSU_IS1P_SE_EENSU_INSC_ILi16EEESE_EEEEESL_NSB_IJNSB_IJlllEEESE_SW_EEESL_S1W_NS1K_6fusion15FusionCallbacksIS1O_NS1X_17LinearCombinationISL_fSL_fLNS_15FloatRoundStyleE2EEES1Q_S1U_JEEENSA_5SM1004TMEM4LOAD26SM100_TMEM_LOAD_32dp32b16xENSA_20SM90_TMA_LOAD_IM2COLENS15_INS16_ILi2ELi4ELi3EEES19_NSU_INSB_IJS1A_S1S_EEENSB_IJS1S_SE_EEEEEEENSA_39AutoVectorizingCopyWithAssumedAlignmentILi128EEENSA_21SM90_TMA_STORE_IM2COLES2C_S2E_S2E_EEEvvEEEEvNT_6ParamsE,(.L_x_181 - _ZN7cutlass13device_kernelINS_4conv6kernel13ConvUniversalINS1_16ConvProblemShapeILNS1_8OperatorE0ELi2EEENS1_10collective14CollectiveConvINS1_47MainloopSm100TmaUmmaWarpSpecializedImplicitGemmILS5_0ELi4ELi2ELi1ELi2EN4cute5tupleIJNSA_1CILi2EEENSC_ILi1EEESE_EEEEENSB_IJNSC_ILi256EEENSC_ILi64EEENSB_IJSI_EEEEEENS_10tfloat32_tESL_NSA_8TiledMMAINSA_8MMA_AtomIJNSA_23SM100_MMA_TF32_2x1SM_SSISL_SL_fLi256ELi64ELNSA_4UMMA5MajorE0ELSQ_0ELNSP_7ScaleInE0ELSR_0EEEEEENSA_6LayoutINSB_IJSE_SE_SE_EEENSB_IJNSC_ILi0EEESW_SW_EEEEENSB_IJNSA_10UnderscoreESZ_SZ_EEEEENS7_6detail27Sm100ImplicitGemmTileTraitsINSA_25SM100_TMA_2SM_LOAD_IM2COLENSA_14ComposedLayoutINSA_7SwizzleILi3ELi4ELi3EEENSA_18smem_ptr_flag_bitsILi32EEENSU_INSB_IJNSC_ILi8EEENSC_ILi32EEEEEENSB_IJS1B_SE_EEEEEEEvEENS13_INSA_18SM100_TMA_2SM_LOADES1F_vEEEENS_8epilogue10collective18CollectiveEpilogueINS1K_23Sm100TmaWarpSpecializedILi4ELi2ELi16ELb1ELb0EEEJNSB_IJNSC_ILi128EEESI_SJ_EEENSB_IJNSU_IS1P_SE_EENSU_INSC_ILi16EEESE_EEEEESL_NSB_IJNSB_IJlllEEESE_SW_EEESL_S1W_NS1K_6fusion15FusionCallbacksIS1O_NS1X_17LinearCombinationISL_fSL_fLNS_15FloatRoundStyleE2EEES1Q_S1U_JEEENSA_5SM1004TMEM4LOAD26SM100_TMEM_LOAD_32dp32b16xENSA_20SM90_TMA_LOAD_IM2COLENS15_INS16_ILi2ELi4ELi3EEES19_NSU_INSB_IJS1A_S1S_EEENSB_IJS1S_SE_EEEEEEENSA_39AutoVectorizingCopyWithAssumedAlignmentILi128EEENSA_21SM90_TMA_STORE_IM2COLES2C_S2E_S2E_EEEvvEEEEvNT_6ParamsE)
        .other          _ZN7cutlass13device_kernelINS_4conv6kernel13ConvUniversalINS1_16ConvProblemShapeILNS1_8OperatorE0ELi2EEENS1_10collective14CollectiveConvINS1_47MainloopSm100TmaUmmaWarpSpecializedImplicitGemmILS5_0ELi4ELi2ELi1ELi2EN4cute5tupleIJNSA_1CILi2EEENSC_ILi1EEESE_EEEEENSB_IJNSC_ILi256EEENSC_ILi64EEENSB_IJSI_EEEEEENS_10tfloat32_tESL_NSA_8TiledMMAINSA_8MMA_AtomIJNSA_23SM100_MMA_TF32_2x1SM_SSISL_SL_fLi256ELi64ELNSA_4UMMA5MajorE0ELSQ_0ELNSP_7ScaleInE0ELSR_0EEEEEENSA_6LayoutINSB_IJSE_SE_SE_EEENSB_IJNSC_ILi0EEESW_SW_EEEEENSB_IJNSA_10UnderscoreESZ_SZ_EEEEENS7_6detail27Sm100ImplicitGemmTileTraitsINSA_25SM100_TMA_2SM_LOAD_IM2COLENSA_14ComposedLayoutINSA_7SwizzleILi3ELi4ELi3EEENSA_18smem_ptr_flag_bitsILi32EEENSU_INSB_IJNSC_ILi8EEENSC_ILi32EEEEEENSB_IJS1B_SE_EEEEEEEvEENS13_INSA_18SM100_TMA_2SM_LOADES1F_vEEEENS_8epilogue10collective18CollectiveEpilogueINS1K_23Sm100TmaWarpSpecializedILi4ELi2ELi16ELb1ELb0EEEJNSB_IJNSC_ILi128EEESI_SJ_EEENSB_IJNSU_IS1P_SE_EENSU_INSC_ILi16EEESE_EEEEESL_NSB_IJNSB_IJlllEEESE_SW_EEESL_S1W_NS1K_6fusion15FusionCallbacksIS1O_NS1X_17LinearCombinationISL_fSL_fLNS_15FloatRoundStyleE2EEES1Q_S1U_JEEENSA_5SM1004TMEM4LOAD26SM100_TMEM_LOAD_32dp32b16xENSA_20SM90_TMA_LOAD_IM2COLENS15_INS16_ILi2ELi4ELi3EEES19_NSU_INSB_IJS1A_S1S_EEENSB_IJS1S_SE_EEEEEEENSA_39AutoVectorizingCopyWithAssumedAlignmentILi128EEENSA_21SM90_TMA_STORE_IM2COLES2C_S2E_S2E_EEEvvEEEEvNT_6ParamsE,@"STO_CUDA_ENTRY STV_DEFAULT"
_ZN7cutlass13device_kernelINS_4conv6kernel13ConvUniversalINS1_16ConvProblemShapeILNS1_8OperatorE0ELi2EEENS1_10collective14CollectiveConvINS1_47MainloopSm100TmaUmmaWarpSpecializedImplicitGemmILS5_0ELi4ELi2ELi1ELi2EN4cute5tupleIJNSA_1CILi2EEENSC_ILi1EEESE_EEEEENSB_IJNSC_ILi256EEENSC_ILi64EEENSB_IJSI_EEEEEENS_10tfloat32_tESL_NSA_8TiledMMAINSA_8MMA_AtomIJNSA_23SM100_MMA_TF32_2x1SM_SSISL_SL_fLi256ELi64ELNSA_4UMMA5MajorE0ELSQ_0ELNSP_7ScaleInE0ELSR_0EEEEEENSA_6LayoutINSB_IJSE_SE_SE_EEENSB_IJNSC_ILi0EEESW_SW_EEEEENSB_IJNSA_10UnderscoreESZ_SZ_EEEEENS7_6detail27Sm100ImplicitGemmTileTraitsINSA_25SM100_TMA_2SM_LOAD_IM2COLENSA_14ComposedLayoutINSA_7SwizzleILi3ELi4ELi3EEENSA_18smem_ptr_flag_bitsILi32EEENSU_INSB_IJNSC_ILi8EEENSC_ILi32EEEEEENSB_IJS1B_SE_EEEEEEEvEENS13_INSA_18SM100_TMA_2SM_LOADES1F_vEEEENS_8epilogue10collective18CollectiveEpilogueINS1K_23Sm100TmaWarpSpecializedILi4ELi2ELi16ELb1ELb0EEEJNSB_IJNSC_ILi128EEESI_SJ_EEENSB_IJNSU_IS1P_SE_EENSU_INSC_ILi16EEESE_EEEEESL_NSB_IJNSB_IJlllEEESE_SW_EEESL_S1W_NS1K_6fusion15FusionCallbacksIS1O_NS1X_17LinearCombinationISL_fSL_fLNS_15FloatRoundStyleE2EEES1Q_S1U_JEEENSA_5SM1004TMEM4LOAD26SM100_TMEM_LOAD_32dp32b16xENSA_20SM90_TMA_LOAD_IM2COLENS15_INS16_ILi2ELi4ELi3EEES19_NSU_INSB_IJS1A_S1S_EEENSB_IJS1S_SE_EEEEEEENSA_39AutoVectorizingCopyWithAssumedAlignmentILi128EEENSA_21SM90_TMA_STORE_IM2COLES2C_S2E_S2E_EEEvvEEEEvNT_6ParamsE:
[----:B------:R-:W1:Y:S01]  /*0000*/  LDC R1, c[0x0][0x37c] ;  /* 0x0000df00ff017b82 */ /* 0x000e620000000800 */
[----:B------:R-:W2:Y:S01]  /*0010*/  S2R R67, SR_TID.X ;  /* 0x0000000000437919 */ /* 0x000ea20000002100 */
[----:B------:R-:W3:Y:S06]  /*0020*/  LDCU.64 UR8, c[0x0][0x890] ;  /* 0x00011200ff0877ac */ /* 0x000eec0008000a00 */
[----:B------:R-:W4:Y:S01]  /*0030*/  S2UR UR4, SR_CgaCtaId ;  /* 0x00000000000479c3 */ /* 0x000f220000008800 */
[----:B-1----:R-:W-:Y:S01]  /*0040*/  VIADD R1, R1, 0xfffffff8 ;  /* 0xfffffff801017836 */ /* 0x002fe20000000000 */
[----:B------:R-:W-:-:S02]  /*0050*/  PRMT R69, RZ, 0x7610, R69 ;  /* 0x00007610ff457816 */ /* 0x000fc40000000045 */
[----:B------:R-:W-:Y:S02]  /*0060*/  ELECT P1, URZ, PT ;  /* 0x0000000000ff782f */ /* 0x000fe40003820000 */
[----:B------:R-:W-:Y:S01]  /*0070*/  R2UR UR45, R1 ;  /* 0x00000000012d72ca */ /* 0x000fe200000e0000 */
[----:B---3--:R-:W-:-:S04]  /*0080*/  UISETP.NE.U32.AND UP0, UPT, UR8, URZ, UPT ;  /* 0x000000ff0800728c */ /* 0x008fc8000bf05070 */
[----:B------:R-:W-:Y:S02]  /*0090*/  UISETP.NE.AND.EX UP0, UPT, UR9, URZ, UPT, UP0 ;  /* 0x000000ff0900728c */ /* 0x000fe4000bf05300 */
[----:B----4-:R-:W-:Y:S02]  /*00a0*/  ULOP3.LUT UR49, UR4, 0x1, URZ, 0xc0, !UPT ;  /* 0x0000000104317892 */ /* 0x010fe4000f8ec0ff */
[----:B------:R-:W-:Y:S01]  /*00b0*/  ULOP3.LUT UR48, UR4, 0x1, URZ, 0x3c, !UPT ;  /* 0x0000000104307892 */ /* 0x000fe2000f8e3cff */
[----:B--2---:R-:W-:-:S05]  /*00c0*/  SHF.R.U32.HI R70, RZ, 0x5, R67 ;  /* 0x00000005ff467819 */ /* 0x004fca0000011643 */
[----:B------:R-:W1:Y:S02]  /*00d0*/  SHFL.IDX PT, R0, R70, RZ, 0x1f ;  /* 0x00001fff46007589 */ /* 0x000e6400000e0000 */
[----:B-1----:R-:W-:Y:S01]  /*00e0*/  R2UR UR18, R0 ;  /* 0x00000000001272ca */ /* 0x002fe200000e0000 */
[----:B------:R-:W-:-:S14]  /*00f0*/  BRA.U UP0, `(.L_x_0) ;  /* 0x0000000100307547 */ /* 0x000fdc000b800000 */
[----:B------:R-:W1:Y:S02]  /*0100*/  LDCU.64 UR4, c[0x0][0x888] ;  /* 0x00011100ff0477ac */ /* 0x000e640008000a00 */
[----:B-1----:R-:W-:-:S04]  /*0110*/  UISETP.NE.U32.AND UP0, UPT, UR4, URZ, UPT ;  /* 0x000000ff0400728c */ /* 0x002fc8000bf05070 */
[----:B------:R-:W-:-:S09]  /*0120*/  UISETP.NE.AND.EX UP0, UPT, UR5, URZ, UPT, UP0 ;  /* 0x000000ff0500728c */ /* 0x000fd2000bf05300 */
[----:B------:R-:W-:Y:S05]  /*0130*/  BRA.U !UP0, `(.L_x_1) ;  /* 0x0000000108147547 */ /* 0x000fea000b800000 */
[----:B------:R-:W1:Y:S01]  /*0140*/  LDC.64 R2, c[0x0][0x888] ;  /* 0x00022200ff027b82 */ /* 0x000e620000000a00 */
[----:B------:R-:W1:Y:S02]  /*0150*/  LDCU.64 UR4, c[0x0][0x358] ;  /* 0x00006b00ff0477ac */ /* 0x000e640008000a00 */
[----:B-1----:R1:W5:Y:S01]  /*0160*/  LDG.E R27, desc[UR4][R2.64] ;  /* 0x00000004021b7981 */ /* 0x002362000c1e1900 */
[----:B------:R-:W-:Y:S01]  /*0170*/  HFMA2 R69, -RZ, RZ, 0, 5.9604644775390625e-08 ;  /* 0x00000001ff457431 */ /* 0x000fe200000001ff */
[----:B------:R-:W-:Y:S05]  /*0180*/  BRA `(.L_x_0) ;  /* 0x00000000000c7947 */ /* 0x000fea0003800000 */
.L_x_1:
[----:B------:R-:W1:Y:S01]  /*0190*/  LDCU UR4, c[0x0][0x880] ;  /* 0x00011000ff0477ac */ /* 0x000e620008000800 */
[----:B------:R-:W-:Y:S01]  /*01a0*/  HFMA2 R69, -RZ, RZ, 0, 5.9604644775390625e-08 ;  /* 0x00000001ff457431 */ /* 0x000fe200000001ff */
[----:B-1----:R-:W-:-:S07]  /*01b0*/  MOV R27, UR4 ;  /* 0x00000004001b7c02 */ /* 0x002fce0008000f00 */
.L_x_0:
[----:B------:R-:W2:Y:S02]  /*01c0*/  LDCU.64 UR4, c[0x0][0x8b0] ;  /* 0x00011600ff0477ac */ /* 0x000ea40008000a00 */
[----:B--2---:R-:W-:-:S04]  /*01d0*/  UISETP.NE.U32.AND UP0, UPT, UR4, URZ, UPT ;  /* 0x000000ff0400728c */ /* 0x004fc8000bf05070 */
[----:B------:R-:W-:-:S09]  /*01e0*/  UISETP.NE.AND.EX UP0, UPT, UR5, URZ, UPT, UP0 ;  /* 0x000000ff0500728c */ /* 0x000fd2000bf05300 */
[----:B------:R-:W-:Y:S05]  /*01f0*/  BRA.U UP0, `(.L_x_2) ;  /* 0x0000000100287547 */ /* 0x000fea000b800000 */
[----:B------:R-:W2:Y:S02]  /*0200*/  LDCU.64 UR4, c[0x0][0x8a8] ;  /* 0x00011500ff0477ac */ /* 0x000ea40008000a00 */
[----:B--2---:R-:W-:-:S04]  /*0210*/  UISETP.NE.U32.AND UP0, UPT, UR4, URZ, UPT ;  /* 0x000000ff0400728c */ /* 0x004fc8000bf05070 */
[----:B------:R-:W-:-:S09]  /*0220*/  UISETP.NE.AND.EX UP0, UPT, UR5, URZ, UPT, UP0 ;  /* 0x000000ff0500728c */ /* 0x000fd2000bf05300 */
[----:B------:R-:W-:Y:S05]  /*0230*/  BRA.U !UP0, `(.L_x_3) ;  /* 0x0000000108107547 */ /* 0x000fea000b800000 */
[----:B------:R-:W2:Y:S01]  /*0240*/  LDC.64 R24, c[0x0][0x8a8] ;  /* 0x00022a00ff187b82 */ /* 0x000ea20000000a00 */
[----:B------:R-:W2:Y:S02]  /*0250*/  LDCU.64 UR4, c[0x0][0x358] ;  /* 0x00006b00ff0477ac */ /* 0x000ea40008000a00 */
[----:B--2---:R2:W5:Y:S01]  /*0260*/  LDG.E R24, desc[UR4][R24.64] ;  /* 0x0000000418187981 */ /* 0x004562000c1e1900 */
[----:B------:R-:W-:Y:S05]  /*0270*/  BRA `(.L_x_2) ;  /* 0x0000000000087947 */ /* 0x000fea0003800000 */
.L_x_3:
[----:B------:R-:W2:Y:S02]  /*0280*/  LDCU UR4, c[0x0][0x8a0] ;  /* 0x00011400ff0477ac */ /* 0x000ea40008000800 */
[----:B--2---:R-:W-:Y:S02]  /*0290*/  MOV R24, UR4 ;  /* 0x0000000400187c02 */ /* 0x004fe40008000f00 */
.L_x_2:
[----:B------:R-:W-:Y:S01]  /*02a0*/  IMAD.U32 R0, RZ, RZ, UR18 ;  /* 0x00000012ff007e24 */ /* 0x000fe2000f8e00ff */
[----:B------:R-:W-:Y:S04]  /*02b0*/  BSSY.RECONVERGENT B0, `(.L_x_4) ;  /* 0x000000c000007945 */ /* 0x000fe80003800200 */
[C---:B------:R-:W-:Y:S02]  /*02c0*/  ISETP.NE.OR P2, PT, R0.reuse, 0x1, !P1 ;  /* 0x000000010000780c */ /* 0x040fe40004f45670 */
[----:B------:R-:W-:-:S11]  /*02d0*/  ISETP.NE.OR P0, PT, R0, 0x3, !P1 ;  /* 0x000000030000780c */ /* 0x000fd60004f05670 */
[----:B------:R-:W-:Y:S05]  /*02e0*/  @P2 BRA `(.L_x_5) ;  /* 0x0000000000202947 */ /* 0x000fea0003800000 */
[----:B------:R-:W3:Y:S02]  /*02f0*/  LDCU.64 UR4, c[0x0][0x348] ;  /* 0x00006900ff0477ac */ /* 0x000ee40008000a00 */
[----:B---3--:R-:W-:Y:S02]  /*0300*/  UIADD3 UR6, UP1, UPT, UR4, 0x80, URZ ;  /* 0x0000008004067890 */ /* 0x008fe4000ff3e0ff */
[----:B------:R-:W-:Y:S02]  /*0310*/  UIADD3 UR4, UP0, UPT, UR4, 0x180, URZ ;  /* 0x0000018004047890 */ /* 0x000fe4000ff1e0ff */
[----:B------:R-:W-:Y:S02]  /*0320*/  UIADD3.X UR7, UPT, UPT, URZ, UR5, URZ, UP1, !UPT ;  /* 0x00000005ff077290 */ /* 0x000fe40008ffe4ff */
[----:B------:R-:W-:-:S07]  /*0330*/  UIADD3.X UR5, UPT, UPT, URZ, UR5, URZ, UP0, !UPT ;  /* 0x00000005ff057290 */ /* 0x000fce00087fe4ff */
[----:B------:R3:W-:Y:S02]  /*0340*/  UTMACCTL.PF [UR6] ;  /* 0x00000000060079b9 */ /* 0x0007e40008040000 */
[----:B------:R3:W-:Y:S02]  /*0350*/  UTMACCTL.PF [UR4] ;  /* 0x00000000040079b9 */ /* 0x0007e40008040000 */
[----:B---3--:R-:W-:Y:S01]  /*0360*/  NOP ;  /* 0x0000000000007918 */ /* 0x008fe20000000000 */
.L_x_5:
[----:B------:R-:W-:Y:S05]  /*0370*/  BSYNC.RECONVERGENT B0 ;  /* 0x0000000000007941 */ /* 0x000fea0003800200 */
.L_x_4:
[----:B------:R-:W-:Y:S04]  /*0380*/  BSSY.RECONVERGENT B0, `(.L_x_6) ;  /* 0x000000a000007945 */ /* 0x000fe80003800200 */
        /* <DEDUP_REMOVED lines=9> */
.L_x_7:
[----:B------:R-:W-:Y:S05]  /*0420*/  BSYNC.RECONVERGENT B0 ;  /* 0x0000000000007941 */ /* 0x000fea0003800200 */
.L_x_6:
[----:B------:R-:W3:Y:S01]  /*0430*/  LDCU.64 UR4, c[0x0][0x888] ;  /* 0x00011100ff0477ac */ /* 0x000ee20008000a00 */
[----:B------:R-:W-:Y:S02]  /*0440*/  UISETP.EQ.U32.AND UP2, UPT, UR8, URZ, UPT ;  /* 0x000000ff0800728c */ /* 0x000fe4000bf42070 */
[----:B------:R-:W-:Y:S02]  /*0450*/  UPLOP3.LUT UP3, UPT, UPT, UPT, UPT, 0x80, 0x8 ;  /* 0x000000000008789c */ /* 0x000fe40003f6f070 */
[----:B---3--:R-:W-:-:S04]  /*0460*/  UISETP.NE.U32.AND UP0, UPT, UR4, URZ, UPT ;  /* 0x000000ff0400728c */ /* 0x008fc8000bf05070 */
[----:B------:R-:W-:-:S04]  /*0470*/  UISETP.NE.AND.EX UP1, UPT, UR5, URZ, UPT, UP0 ;  /* 0x000000ff0500728c */ /* 0x000fc8000bf25300 */
[----:B------:R-:W-:-:S04]  /*0480*/  UISETP.EQ.OR.EX UP4, UPT, UR9, URZ, !UP1, UP2 ;  /* 0x000000ff0900728c */ /* 0x000fc8000cf82720 */
[----:B------:R-:W-:-:S06]  /*0490*/  UP2UR UR4, UPR, URZ, 0x10 ;  /* 0x00000010ff047883 */ /* 0x000fcc0008000000 */
[----:B------:R-:W-:Y:S01]  /*04a0*/  MOV R79, UR4 ;  /* 0x00000004004f7c02 */ /* 0x000fe20008000f00 */
[----:B------:R-:W-:Y:S06]  /*04b0*/  BRA.U !UP4, `(.L_x_8) ;  /* 0x000000010c207547 */ /* 0x000fec000b800000 */
[----:B------:R-:W-:Y:S01]  /*04c0*/  UISETP.NE.U32.AND UP2, UPT, UR8, URZ, UPT ;  /* 0x000000ff0800728c */ /* 0x000fe2000bf45070 */
[----:B-----5:R-:W-:Y:S01]  /*04d0*/  FSETP.NEU.AND P0, PT, R27, RZ, PT ;  /* 0x000000ff1b00720b */ /* 0x020fe20003f0d000 */
[----:B------:R-:W-:Y:S02]  /*04e0*/  USEL UR4, URZ, 0xffffffff, UP1 ;  /* 0xffffffffff047887 */ /* 0x000fe40008800000 */
[----:B------:R-:W-:-:S10]  /*04f0*/  UISETP.NE.AND.EX UP2, UPT, UR9, URZ, UPT, UP2 ;  /* 0x000000ff0900728c */ /* 0x000fd4000bf45320 */
[----:B------:R-:W-:Y:S01]  /*0500*/  VOTEU.ANY UP0, P0 ;  /* 0x0000000000ff7886 */ /* 0x000fe20000000100 */
[----:B------:R-:W-:-:S04]  /*0510*/  @!UP2 USEL UR4, URZ, 0xffffffff, UP0 ;  /* 0xffffffffff04a887 */ /* 0x000fc80008000000 */
[----:B------:R-:W-:-:S04]  /*0520*/  ULOP3.LUT UR4, UR4, 0x1, URZ, 0xc0, !UPT ;  /* 0x0000000104047892 */ /* 0x000fc8000f8ec0ff */
[----:B------:R-:W-:-:S11]  /*0530*/  UISETP.NE.U32.AND UP3, UPT, UR4, 0x1, UPT ;  /* 0x000000010400788c */ /* 0x000fd6000bf65070 */
.L_x_8:
[----:B------:R-:W3:Y:S01]  /*0540*/  SHFL.IDX PT, R0, R70, RZ, 0x1f ;  /* 0x00001fff46007589 */ /* 0x000ee200000e0000 */
[----:B------:R-:W-:Y:S02]  /*0550*/  UISETP.NE.AND UP5, UPT, UR18, 0x2, UPT ;  /* 0x000000021200788c */ /* 0x000fe4000bfa5270 */
[----:B------:R-:W-:Y:S02]  /*0560*/  UISETP.NE.AND UP0, UPT, UR18, 0x2, UPT ;  /* 0x000000021200788c */ /* 0x000fe4000bf05270 */
[----:B------:R-:W-:Y:S02]  /*0570*/  UISETP.NE.OR UP2, UPT, UR49, URZ, UP5 ;  /* 0x000000ff3100728c */ /* 0x000fe4000af45670 */
[----:B------:R-:W-:-:S04]  /*0580*/  USEL UR62, URZ, 0x1, UP0 ;  /* 0x00000001ff3e7887 */ /* 0x000fc80008000000 */
[----:B------:R-:W-:Y:S02]  /*0590*/  PLOP3.LUT P5, PT, P1, PT, UP2, 0xae, 0xea ;  /* 0x0000000000ea781c */ /* 0x000fe40000faf52e */
[----:B---3--:R-:W-:-:S13]  /*05a0*/  ISETP.NE.AND P0, PT, R0, RZ, PT ;  /* 0x000000ff0000720c */ /* 0x008fda0003f05270 */
[----:B------:R-:W-:Y:S05]  /*05b0*/  @P0 BRA `(.L_x_9) ;  /* 0x0000000000480947 */ /* 0x000fea0003800000 */
[----:B------:R-:W3:Y:S01]  /*05c0*/  S2UR UR5, SR_CgaCtaId ;  /* 0x00000000000579c3 */ /* 0x000ee20000008800 */
[----:B------:R-:W-:Y:S01]  /*05d0*/  UMOV UR4, 0x400 ;  /* 0x0000040000047882 */ /* 0x000fe20000000000 */
[----:B------:R-:W-:Y:S01]  /*05e0*/  UMOV UR6, 0x1 ;  /* 0x0000000100067882 */ /* 0x000fe20000000000 */
[----:B------:R-:W-:Y:S01]  /*05f0*/  ELECT P0, URZ, PT ;  /* 0x0000000000ff782f */ /* 0x000fe20003800000 */
[----:B------:R-:W-:-:S04]  /*0600*/  UIADD3 UR6, UPT, UPT, -UR6, 0x100000, URZ ;  /* 0x0010000006067890 */ /* 0x000fc8000fffe1ff */
[----:B------:R-:W-:Y:S02]  /*0610*/  USHF.L.U32 UR7, UR6, 0xb, URZ ;  /* 0x0000000b06077899 */ /* 0x000fe400080006ff */
[----:B------:R-:W-:Y:S02]  /*0620*/  USHF.L.U32 UR6, UR6, 0x1, URZ ;  /* 0x0000000106067899 */ /* 0x000fe400080006ff */
[----:B---3--:R-:W-:Y:S01]  /*0630*/  ULEA UR4, UR5, UR4, 0x18 ;  /* 0x0000000405047291 */ /* 0x008fe2000f8ec0ff */
[----:B------:R-:W3:Y:S11]  /*0640*/  FENCE.VIEW.ASYNC.S ;  /* 0x00000000000073c6 */ /* 0x000ef60000000000 */
[----:B---3--:R3:W4:Y:S01]  /*0650*/  SYNCS.EXCH.64 URZ, [UR4], UR6 ;  /* 0x0000000604ff75b2 */ /* 0x0087220008000100 */
[----:B------:R3:W1:Y:S01]  /*0660*/  SYNCS.EXCH.64 URZ, [UR4+0x20], UR6 ;  /* 0x0000200604ff75b2 */ /* 0x0006620008000100 */
[----:B------:R3:W1:Y:S01]  /*0670*/  SYNCS.EXCH.64 URZ, [UR4+0x8], UR6 ;  /* 0x0000080604ff75b2 */ /* 0x0006620008000100 */
[----:B------:R3:W1:Y:S01]  /*0680*/  SYNCS.EXCH.64 URZ, [UR4+0x28], UR6 ;  /* 0x0000280604ff75b2 */ /* 0x0006620008000100 */
[----:B------:R3:W1:Y:S01]  /*0690*/  SYNCS.EXCH.64 URZ, [UR4+0x10], UR6 ;  /* 0x0000100604ff75b2 */ /* 0x0006620008000100 */
[----:B------:R3:W1:Y:S01]  /*06a0*/  SYNCS.EXCH.64 URZ, [UR4+0x30], UR6 ;  /* 0x0000300604ff75b2 */ /* 0x0006620008000100 */
[----:B------:R3:W1:Y:S01]  /*06b0*/  SYNCS.EXCH.64 URZ, [UR4+0x18], UR6 ;  /* 0x0000180604ff75b2 */ /* 0x0006620008000100 */
[----:B------:R3:W1:Y:S01]  /*06c0*/  SYNCS.EXCH.64 URZ, [UR4+0x38], UR6 ;  /* 0x0000380604ff75b2 */ /* 0x0006620008000100 */
[----:B------:R-:W-:Y:S01]  /*06d0*/  NOP ;  /* 0x0000000000007918 */ /* 0x000fe20000000000 */
.L_x_9:
[----:B------:R-:W2:Y:S01]  /*06e0*/  SHFL.IDX PT, R0, R70, RZ, 0x1f ;  /* 0x00001fff46007589 */ /* 0x000ea200000e0000 */
[----:B------:R-:W-:Y:S01]  /*06f0*/  NOP ;  /* 0x0000000000007918 */ /* 0x000fe20000000000 */
[----:B--2---:R-:W-:-:S13]  /*0700*/  ISETP.NE.AND P0, PT, R0, 0x1, PT ;  /* 0x000000010000780c */ /* 0x004fda0003f05270 */
[----:B------:R-:W-:Y:S05]  /*0710*/  @P0 BRA `(.L_x_10) ;  /* 0x0000000000580947 */ /* 0x000fea0003800000 */
[----:B------:R-:W2:Y:S01]  /*0720*/  S2UR UR5, SR_CgaCtaId ;  /* 0x00000000000579c3 */ /* 0x000ea20000008800 */
[----:B---3--:R-:W-:Y:S01]  /*0730*/  UMOV UR4, 0x400 ;  /* 0x0000040000047882 */ /* 0x008fe20000000000 */
[----:B------:R-:W-:Y:S01]  /*0740*/  UMOV UR8, 0x20 ;  /* 0x0000002000087882 */ /* 0x000fe20000000000 */
[----:B------:R-:W-:Y:S01]  /*0750*/  UMOV UR6, 0x80 ;  /* 0x0000008000067882 */ /* 0x000fe20000000000 */
[----:B------:R-:W-:-:S04]  /*0760*/  UIADD3 UR8, UPT, UPT, -UR8, 0x100000, URZ ;  /* 0x0010000008087890 */ /* 0x000fc8000fffe1ff */
[----:B------:R-:W-:Y:S02]  /*0770*/  USHF.L.U32 UR9, UR8, 0xb, URZ ;  /* 0x0000000b08097899 */ /* 0x000fe400080006ff */
[----:B------:R-:W-:Y:S02]  /*0780*/  USHF.L.U32 UR8, UR8, 0x1, URZ ;  /* 0x0000000108087899 */ /* 0x000fe400080006ff */
[----:B------:R-:W-:-:S04]  /*0790*/  UIADD3 UR6, UPT, UPT, -UR6, 0x100000, URZ ;  /* 0x0010000006067890 */ /* 0x000fc8000fffe1ff */
[----:B------:R-:W-:Y:S02]  /*07a0*/  USHF.L.U32 UR7, UR6, 0xb, URZ ;  /* 0x0000000b06077899 */ /* 0x000fe400080006ff */
[----:B------:R-:W-:Y:S01]  /*07b0*/  USHF.L.U32 UR6, UR6, 0x1, URZ ;  /* 0x0000000106067899 */ /* 0x000fe200080006ff */
[----:B------:R-:W-:Y:S01]  /*07c0*/  ELECT P0, URZ, PT ;  /* 0x0000000000ff782f */ /* 0x000fe20003800000 */
[----:B--2---:R-:W-:Y:S01]  /*07d0*/  ULEA UR4, UR5, UR4, 0x18 ;  /* 0x0000000405047291 */ /* 0x004fe2000f8ec0ff */
[----:B------:R-:W2:Y:S11]  /*07e0*/  FENCE.VIEW.ASYNC.S ;  /* 0x00000000000073c6 */ /* 0x000eb60000000000 */
[----:B--2---:R2:W3:Y:S01]  /*07f0*/  SYNCS.EXCH.64 URZ, [UR4+0x40], UR8 ;  /* 0x0000400804ff75b2 */ /* 0x0044e20008000100 */
        /* <DEDUP_REMOVED lines=8> */
.L_x_10:
[----:B------:R-:W4:Y:S01]  /*0880*/  SHFL.IDX PT, R0, R70, RZ, 0x1f ;  /* 0x00001fff46007589 */ /* 0x000f2200000e0000 */
[----:B------:R-:W-:Y:S01]  /*0890*/  NOP ;  /* 0x0000000000007918 */ /* 0x000fe20000000000 */
[----:B----4-:R-:W-:-:S13]  /*08a0*/  ISETP.NE.AND P0, PT, R0, 0x3, PT ;  /* 0x000000030000780c */ /* 0x010fda0003f05270 */
[----:B------:R-:W-:Y:S05]  /*08b0*/  @P0 BRA `(.L_x_11) ;  /* 0x0000000000300947 */ /* 0x000fea0003800000 */
[----:B------:R-:W4:Y:S01]  /*08c0*/  S2UR UR5, SR_CgaCtaId ;  /* 0x00000000000579c3 */ /* 0x000f220000008800 */
[----:B--23--:R-:W-:Y:S01]  /*08d0*/  UMOV UR4, 0x400 ;  /* 0x0000040000047882 */ /* 0x00cfe20000000000 */
[----:B------:R-:W-:Y:S01]  /*08e0*/  UMOV UR6, 0x20 ;  /* 0x0000002000067882 */ /* 0x000fe20000000000 */
[----:B------:R-:W-:Y:S01]  /*08f0*/  ELECT P0, URZ, PT ;  /* 0x0000000000ff782f */ /* 0x000fe20003800000 */
[----:B------:R-:W-:-:S04]  /*0900*/  UIADD3 UR6, UPT, UPT, -UR6, 0x100000, URZ ;  /* 0x0010000006067890 */ /* 0x000fc8000fffe1ff */
[----:B------:R-:W-:Y:S02]  /*0910*/  USHF.L.U32 UR7, UR6, 0xb, URZ ;  /* 0x0000000b06077899 */ /* 0x000fe400080006ff */
[----:B------:R-:W-:Y:S02]  /*0920*/  USHF.L.U32 UR6, UR6, 0x1, URZ ;  /* 0x0000000106067899 */ /* 0x000fe400080006ff */
[----:B----4-:R-:W-:Y:S01]  /*0930*/  ULEA UR4, UR5, UR4, 0x18 ;  /* 0x0000000405047291 */ /* 0x010fe2000f8ec0ff */
[----:B------:R-:W2:Y:S11]  /*0940*/  FENCE.VIEW.ASYNC.S ;  /* 0x00000000000073c6 */ /* 0x000eb60000000000 */
[----:B--2---:R4:W2:Y:S01]  /*0950*/  SYNCS.EXCH.64 URZ, [UR4+0x80], UR6 ;  /* 0x0000800604ff75b2 */ /* 0x0048a20008000100 */
[----:B------:R4:W3:Y:S02]  /*0960*/  SYNCS.EXCH.64 URZ, [UR4+0x88], UR6 ;  /* 0x0000880604ff75b2 */ /* 0x0008e40008000100 */
[----:B----4-:R-:W-:Y:S01]  /*0970*/  NOP ;  /* 0x0000000000007918 */ /* 0x010fe20000000000 */
.L_x_11:
[----:B------:R-:W4:Y:S01]  /*0980*/  SHFL.IDX PT, R0, R70, RZ, 0x1f ;  /* 0x00001fff46007589 */ /* 0x000f2200000e0000 */
[----:B------:R-:W-:Y:S01]  /*0990*/  NOP ;  /* 0x0000000000007918 */ /* 0x000fe20000000000 */
[----:B----4-:R-:W-:-:S13]  /*09a0*/  ISETP.NE.AND P0, PT, R0, 0x4, PT ;  /* 0x000000040000780c */ /* 0x010fda0003f05270 */
[----:B------:R-:W-:Y:S05]  /*09b0*/  @P0 BRA `(.L_x_12) ;  /* 0x0000000000440947 */ /* 0x000fea0003800000 */
[----:B------:R-:W4:Y:S01]  /*09c0*/  S2UR UR5, SR_CgaCtaId ;  /* 0x00000000000579c3 */ /* 0x000f220000008800 */
[----:B--23--:R-:W-:Y:S01]  /*09d0*/  UMOV UR4, 0x1e0 ;  /* 0x000001e000047882 */ /* 0x00cfe20000000000 */
[----:B------:R-:W-:Y:S01]  /*09e0*/  UMOV UR6, 0x400 ;  /* 0x0000040000067882 */ /* 0x000fe20000000000 */
[----:B------:R-:W-:Y:S01]  /*09f0*/  USEL UR4, UR4, 0x1a0, UP3 ;  /* 0x000001a004047887 */ /* 0x000fe20009800000 */
[----:B------:R-:W-:Y:S01]  /*0a00*/  UMOV UR8, 0x1 ;  /* 0x0000000100087882 */ /* 0x000fe20000000000 */
[----:B------:R-:W-:Y:S01]  /*0a10*/  ELECT P0, URZ, PT ;  /* 0x0000000000ff782f */ /* 0x000fe20003800000 */
[----:B------:R-:W-:-:S04]  /*0a20*/  UIADD3 UR8, UPT, UPT, -UR8, 0x100000, URZ ;  /* 0x0010000008087890 */ /* 0x000fc8000fffe1ff */
[----:B------:R-:W-:Y:S02]  /*0a30*/  USHF.L.U32 UR9, UR8, 0xb, URZ ;  /* 0x0000000b08097899 */ /* 0x000fe400080006ff */
[----:B------:R-:W-:Y:S02]  /*0a40*/  USHF.L.U32 UR8, UR8, 0x1, URZ ;  /* 0x0000000108087899 */ /* 0x000fe400080006ff */
[----:B----4-:R-:W-:Y:S02]  /*0a50*/  ULEA UR6, UR5, UR6, 0x18 ;  /* 0x0000000605067291 */ /* 0x010fe4000f8ec0ff */
[----:B------:R-:W-:-:S04]  /*0a60*/  UIADD3 UR4, UPT, UPT, -UR4, 0x100000, URZ ;  /* 0x0010000004047890 */ /* 0x000fc8000fffe1ff */
[----:B------:R-:W-:Y:S02]  /*0a70*/  USHF.L.U32 UR5, UR4, 0xb, URZ ;  /* 0x0000000b04057899 */ /* 0x000fe400080006ff */
[----:B------:R-:W-:Y:S01]  /*0a80*/  USHF.L.U32 UR4, UR4, 0x1, URZ ;  /* 0x0000000104047899 */ /* 0x000fe200080006ff */
[----:B------:R-:W2:Y:S03]  /*0a90*/  FENCE.VIEW.ASYNC.S ;  /* 0x00000000000073c6 */ /* 0x000ea60000000000 */
[----:B--2---:R4:W2:Y:S08]  /*0aa0*/  SYNCS.EXCH.64 URZ, [UR6+0x90], UR8 ;  /* 0x0000900806ff75b2 */ /* 0x0048b00008000100 */
[----:B------:R4:W3:Y:S02]  /*0ab0*/  SYNCS.EXCH.64 URZ, [UR6+0x98], UR4 ;  /* 0x0000980406ff75b2 */ /* 0x0008e40008000100 */
[----:B----4-:R-:W-:Y:S01]  /*0ac0*/  NOP ;  /* 0x0000000000007918 */ /* 0x010fe20000000000 */
.L_x_12:
[----:B------:R-:W4:Y:S01]  /*0ad0*/  SHFL.IDX PT, R0, R70, RZ, 0x1f ;  /* 0x00001fff46007589 */ /* 0x000f2200000e0000 */
[----:B------:R-:W-:Y:S01]  /*0ae0*/  ISETP.NE.OR P1, PT, RZ, UR18, !P1 ;  /* 0x00000012ff007c0c */ /* 0x000fe2000cf25670 */
[----:B------:R-:W-:Y:S01]  /*0af0*/  NOP ;  /* 0x0000000000007918 */ /* 0x000fe20000000000 */
[----:B----4-:R-:W-:-:S13]  /*0b00*/  ISETP.NE.AND P0, PT, R0, 0x5, PT ;  /* 0x000000050000780c */ /* 0x010fda0003f05270 */
[----:B------:R-:W-:Y:S05]  /*0b10*/  @P0 BRA `(.L_x_13) ;  /* 0x0000000000480947 */ /* 0x000fea0003800000 */
[----:B------:R-:W4:Y:S01]  /*0b20*/  S2UR UR5, SR_CgaCtaId ;  /* 0x00000000000579c3 */ /* 0x000f220000008800 */
[----:B--23--:R-:W-:Y:S01]  /*0b30*/  UMOV UR4, 0x400 ;  /* 0x0000040000047882 */ /* 0x00cfe20000000000 */
        /* <DEDUP_REMOVED lines=9> */
[----:B----4-:R-:W-:Y:S01]  /*0bd0*/  ULEA UR4, UR5, UR4, 0x18 ;  /* 0x0000000405047291 */ /* 0x010fe2000f8ec0ff */
[----:B------:R-:W2:Y:S11]  /*0be0*/  FENCE.VIEW.ASYNC.S ;  /* 0x00000000000073c6 */ /* 0x000eb60000000000 */
[----:B--2---:R4:W2:Y:S01]  /*0bf0*/  SYNCS.EXCH.64 URZ, [UR4+0xa0], UR6 ;  /* 0x0000a00604ff75b2 */ /* 0x0048a20008000100 */
[----:B------:R4:W3:Y:S01]  /*0c00*/  SYNCS.EXCH.64 URZ, [UR4+0xb0], UR8 ;  /* 0x0000b00804ff75b2 */ /* 0x0008e20008000100 */
[----:B------:R4:W1:Y:S01]  /*0c10*/  SYNCS.EXCH.64 URZ, [UR4+0xa8], UR6 ;  /* 0x0000a80604ff75b2 */ /* 0x0008620008000100 */
[----:B------:R4:W1:Y:S02]  /*0c20*/  SYNCS.EXCH.64 URZ, [UR4+0xb8], UR8 ;  /* 0x0000b80804ff75b2 */ /* 0x0008640008000100 */
[----:B----4-:R-:W-:Y:S01]  /*0c30*/  NOP ;  /* 0x0000000000007918 */ /* 0x010fe20000000000 */
.L_x_13:
[----:B--23--:R-:W2:Y:S01]  /*0c40*/  S2UR UR7, SR_CgaCtaId ;  /* 0x00000000000779c3 */ /* 0x00cea20000008800 */
[----:B------:R-:W-:Y:S01]  /*0c50*/  VOTEU.ALL UP0, P1 ;  /* 0x0000000000ff7886 */ /* 0x000fe20000800000 */
[----:B------:R-:W-:Y:S01]  /*0c60*/  UMOV UR4, 0x20 ;  /* 0x0000002000047882 */ /* 0x000fe20000000000 */
[----:B------:R-:W-:Y:S01]  /*0c70*/  NOP ;  /* 0x0000000000007918 */ /* 0x000fe20000000000 */
[----:B------:R-:W-:Y:S01]  /*0c80*/  LOP3.LUT R0, R67, 0x1f, RZ, 0xc0, !PT ;  /* 0x0000001f43007812 */ /* 0x000fe200078ec0ff */
[----:B------:R-:W-:Y:S01]  /*0c90*/  UISETP.NE.AND UP4, UPT, UR18, URZ, UPT ;  /* 0x000000ff1200728c */ /* 0x000fe2000bf85270 */
[----:B------:R-:W-:Y:S01]  /*0ca0*/  @!UP0 UMOV UR6, 0x400 ;  /* 0x0000040000068882 */ /* 0x000fe20000000000 */
[----:B------:R-:W-:-:S04]  /*0cb0*/  @!UP0 UIADD3 UR4, UPT, UPT, -UR4, 0x100000, URZ ;  /* 0x0010000004048890 */ /* 0x000fc8000fffe1ff */
[----:B------:R-:W-:Y:S02]  /*0cc0*/  @!UP0 USHF.L.U32 UR5, UR4, 0xb, URZ ;  /* 0x0000000b04058899 */ /* 0x000fe400080006ff */
[----:B------:R-:W-:Y:S02]  /*0cd0*/  @!UP0 USHF.L.U32 UR4, UR4, 0x1, URZ ;  /* 0x0000000104048899 */ /* 0x000fe400080006ff */
[----:B--2---:R-:W-:Y:S01]  /*0ce0*/  @!UP0 ULEA UR6, UR7, UR6, 0x18 ;  /* 0x0000000607068291 */ /* 0x004fe2000f8ec0ff */
[----:B------:R-:W2:Y:S01]  /*0cf0*/  LDCU UR7, c[0x0][0x36c] ;  /* 0x00006d80ff0777ac */ /* 0x000ea20008000800 */
[----:B------:R-:W-:Y:S01]  /*0d00*/  VOTEU.ALL UP0, P1 ;  /* 0x0000000000ff7886 */ /* 0x000fe20000800000 */
[----:B------:R-:W3:Y:S09]  /*0d10*/  FENCE.VIEW.ASYNC.S ;  /* 0x00000000000073c6 */ /* 0x000ef20000000000 */
[----:B---3--:R3:W4:Y:S01]  /*0d20*/  @!UP0 SYNCS.EXCH.64 URZ, [UR6+0xc0], UR4 ;  /* 0x0000c00406ff85b2 */ /* 0x0087220008000100 */
[----:B--2---:R-:W-:-:S09]  /*0d30*/  UISETP.EQ.U32.AND UP6, UPT, UR7, 0x1, UPT ;  /* 0x000000010700788c */ /* 0x004fd2000bfc2070 */
[----:B---3--:R-:W-:Y:S05]  /*0d40*/  BRA.U !UP6, `(.L_x_14) ;  /* 0x000000010e087547 */ /* 0x008fea000b800000 */
[----:B-1--4-:R-:W-:Y:S01]  /*0d50*/  UCGABAR_ARV ;  /* 0x00000000000079c7 */ /* 0x012fe20008000000 */
[----:B------:R-:W-:Y:S05]  /*0d60*/  BRA `(.L_x_15) ;  /* 0x0000000000047947 */ /* 0x000fea0003800000 */
.L_x_14:
[----:B-1--4-:R-:W-:Y:S01]  /*0d70*/  NOP ;  /* 0x0000000000007918 */ /* 0x012fe20000000000 */
.L_x_15:
[----:B------:R-:W1:Y:S01]  /*0d80*/  S2UR UR20, SR_CTAID.X ;  /* 0x00000000001479c3 */ /* 0x000e620000002500 */
[----:B------:R-:W-:-:S05]  /*0d90*/  CS2R.32 R78, SR_CgaSize ;  /* 0x00000000004e7805 */ /* 0x000fca0000008a00 */
[----:B------:R-:W-:-:S05]  /*0da0*/  IMAD R78, R78, -0xa0, RZ ;  /* 0xffffff604e4e7824 */ /* 0x000fca00078e02ff */
[----:B------:R-:W-:-:S14]  /*0db0*/  R2UR UR5, R78 ;  /* 0x000000004e0572ca */ /* 0x000fdc00000e0000 */
[----:B------:R-:W2:Y:S01]  /*0dc0*/  LDCU UR5, c[0x0][UR5+0x2b0] ;  /* 0x00005600050577ac */ /* 0x000ea20008000800 */
[----:B------:R-:W-:-:S05]  /*0dd0*/  CS2R.32 R78, SR_CgaSize ;  /* 0x00000000004e7805 */ /* 0x000fca0000008a00 */
[----:B------:R-:W-:-:S05]  /*0de0*/  IMAD R78, R78, -0xa0, RZ ;  /* 0xffffff604e4e7824 */ /* 0x000fca00078e02ff */
[----:B------:R-:W-:-:S14]  /*0df0*/  R2UR UR4, R78 ;  /* 0x000000004e0472ca */ /* 0x000fdc00000e0000 */
[----:B------:R-:W3:Y:S01]  /*0e00*/  LDCU UR4, c[0x0][UR4+0x2b4] ;  /* 0x00005680040477ac */ /* 0x000ee20008000800 */
[----:B------:R-:W4:Y:S01]  /*0e10*/  S2UR UR21, SR_CTAID.Y ;  /* 0x00000000001579c3 */ /* 0x000f220000002600 */
[----:B------:R-:W-:-:S05]  /*0e20*/  CS2R.32 R78, SR_CgaSize ;  /* 0x00000000004e7805 */ /* 0x000fca0000008a00 */
[----:B------:R-:W-:-:S05]  /*0e30*/  IMAD R78, R78, -0xa0, RZ ;  /* 0xffffff604e4e7824 */ /* 0x000fca00078e02ff */
[----:B------:R-:W-:-:S14]  /*0e40*/  R2UR UR7, R78 ;  /* 0x000000004e0772ca */ /* 0x000fdc00000e0000 */
[----:B------:R-:W3:Y:S01]  /*0e50*/  LDCU UR7, c[0x0][UR7+0x2a0] ;  /* 0x00005400070777ac */ /* 0x000ee20008000800 */
[----:B------:R-:W-:-:S05]  /*0e60*/  CS2R.32 R78, SR_CgaSize ;  /* 0x00000000004e7805 */ /* 0x000fca0000008a00 */
[----:B------:R-:W-:-:S05]  /*0e70*/  IMAD R78, R78, -0xa0, RZ ;  /* 0xffffff604e4e7824 */ /* 0x000fca00078e02ff */
[----:B------:R-:W-:-:S14]  /*0e80*/  R2UR UR8, R78 ;  /* 0x000000004e0872ca */ /* 0x000fdc00000e0000 */
[----:B------:R-:W3:Y:S01]  /*0e90*/  LDCU UR8, c[0x0][UR8+0x2a4] ;  /* 0x00005480080877ac */ /* 0x000ee20008000800 */
[----:B------:R-:W3:Y:S01]  /*0ea0*/  LDCU UR19, c[0x0][0xb24] ;  /* 0x00016480ff1377ac */ /* 0x000ee20008000800 */
[----:B------:R-:W3:Y:S01]  /*0eb0*/  LDCU UR54, c[0x0][0xb24] ;  /* 0x00016480ff3677ac */ /* 0x000ee20008000800 */
[----:B-1----:R-:W-:Y:S01]  /*0ec0*/  I2FP.F32.U32 R3, UR20 ;  /* 0x0000001400037c45 */ /* 0x002fe20008201000 */
[----:B------:R-:W1:Y:S04]  /*0ed0*/  LDCU UR24, c[0x0][0xb30] ;  /* 0x00016600ff1877ac */ /* 0x000e680008000800 */
[----:B--2---:R-:W-:Y:S01]  /*0ee0*/  FMUL R3, R3, UR5 ;  /* 0x0000000503037c20 */ /* 0x004fe20008400000 */
[----:B----4-:R-:W-:-:S05]  /*0ef0*/  I2FP.F32.U32 R2, UR21 ;  /* 0x0000001500027c45 */ /* 0x010fca0008201000 */
[----:B------:R-:W2:Y:S01]  /*0f00*/  F2I.U32.TRUNC.NTZ R3, R3 ;  /* 0x0000000300037305 */ /* 0x000ea2000020f000 */
[----:B---3--:R-:W-:-:S07]  /*0f10*/  FMUL R2, R2, UR4 ;  /* 0x0000000402027c20 */ /* 0x008fce0008400000 */
[----:B------:R-:W3:Y:S01]  /*0f20*/  F2I.U32.TRUNC.NTZ R2, R2 ;  /* 0x0000000200027305 */ /* 0x000ee2000020f000 */
[----:B--2---:R-:W-:Y:S02]  /*0f30*/  R2UR UR4, R3 ;  /* 0x00000000030472ca */ /* 0x004fe400000e0000 */
[----:B------:R-:W-:Y:S02]  /*0f40*/  PRMT R3, RZ, 0x7610, R3 ;  /* 0x00007610ff037816 */ /* 0x000fe40000000003 */
[----:B---3--:R-:W-:Y:S02]  /*0f50*/  R2UR UR6, R2 ;  /* 0x00000000020672ca */ /* 0x008fe400000e0000 */
[----:B------:R-:W-:-:S07]  /*0f60*/  PRMT R2, RZ, 0x7610, R2 ;  /* 0x00007610ff027816 */ /* 0x000fce0000000002 */
[----:B------:R-:W-:-:S04]  /*0f70*/  UIADD3 UR5, UPT, UPT, -UR4, URZ, URZ ;  /* 0x000000ff04057290 */ /* 0x000fc8000fffe1ff */
[----:B------:R-:W-:Y:S02]  /*0f80*/  UIMAD UR5, UR7, UR5, UR20 ;  /* 0x00000005070572a4 */ /* 0x000fe4000f8e0214 */
[----:B------:R-:W-:-:S04]  /*0f90*/  UIADD3 UR4, UPT, UPT, -UR6, URZ, URZ ;  /* 0x000000ff06047290 */ /* 0x000fc8000fffe1ff */
[----:B------:R-:W-:Y:S01]  /*0fa0*/  IMAD.U32 R78, RZ, RZ, UR5 ;  /* 0x00000005ff4e7e24 */ /* 0x000fe2000f8e00ff */
[----:B------:R-:W-:-:S06]  /*0fb0*/  UIMAD UR4, UR8, UR4, UR21 ;  /* 0x00000004080472a4 */ /* 0x000fcc000f8e0215 */
[----:B------:R-:W-:Y:S01]  /*0fc0*/  IMAD.U32 R77, RZ, RZ, UR4 ;  /* 0x00000004ff4d7e24 */ /* 0x000fe2000f8e00ff */
[----:B-1----:R-:W-:Y:S06]  /*0fd0*/  BRA.U UP4, `(.L_x_16) ;  /* 0x0000000104307547 */ /* 0x002fec000b800000 */
[----:B------:R-:W-:Y:S01]  /*0fe0*/  R2UR UR5, R77 ;  /* 0x000000004d0572ca */ /* 0x000fe200000e0000 */
[----:B------:R-:W-:Y:S01]  /*0ff0*/  UMOV UR7, 0x3 ;  /* 0x0000000300077882 */ /* 0x000fe20000000000 */
[----:B------:R-:W-:-:S11]  /*1000*/  R2UR UR4, R78 ;  /* 0x000000004e0472ca */ /* 0x000fd600000e0000 */
[----:B------:R-:W-:-:S04]  /*1010*/  UISETP.NE.AND UP0, UPT, UR5, URZ, UPT ;  /* 0x000000ff0500728c */ /* 0x000fc8000bf05270 */
[----:B------:R-:W-:Y:S02]  /*1020*/  UISETP.LT.U32.OR UP0, UPT, UR4, 0x2, !UP0 ;  /* 0x000000020400788c */ /* 0x000fe4000c701470 */
[----:B------:R-:W-:Y:S02]  /*1030*/  ULOP3.LUT UR4, UR4, 0xfffffffe, URZ, 0xc0, !UPT ;  /* 0xfffffffe04047892 */ /* 0x000fe4000f8ec0ff */
[----:B------:R-:W-:Y:S02]  /*1040*/  USEL UR6, URZ, 0x1, !UP0 ;  /* 0x00000001ff067887 */ /* 0x000fe4000c000000 */
[----:B------:R-:W-:Y:S02]  /*1050*/  USEL UR5, URZ, 0x2, !UP0 ;  /* 0x00000002ff057887 */ /* 0x000fe4000c000000 */
[----:B------:R-:W-:Y:S02]  /*1060*/  USHF.L.U32 UR4, UR7, UR4, URZ ;  /* 0x0000000407047299 */ /* 0x000fe400080006ff */
[----:B------:R-:W-:-:S04]  /*1070*/  UIADD3 UR5, UPT, UPT, UR6, UR5, URZ ;  /* 0x0000000506057290 */ /* 0x000fc8000fffe0ff */
[----:B------:R-:W-:Y:S02]  /*1080*/  IMAD.U32 R2, RZ, RZ, UR4 ;  /* 0x00000004ff027e24 */ /* 0x000fe4000f8e00ff */
[----:B------:R-:W-:-:S07]  /*1090*/  IMAD.U32 R3, RZ, RZ, UR5 ;  /* 0x00000005ff037e24 */ /* 0x000fce000f8e00ff */
.L_x_16:
[----:B------:R-:W1:Y:S01]  /*10a0*/  S2UR UR51, SR_CTAID.Z ;  /* 0x00000000003379c3 */ /* 0x000e620000002700 */
[----:B------:R-:W-:Y:S01]  /*10b0*/  UISETP.GE.AND UP0, UPT, UR19, 0x1, UPT ;  /* 0x000000011300788c */ /* 0x000fe2000bf06270 */
[----:B------:R-:W-:-:S08]  /*10c0*/  UMOV UR50, UR20 ;  /* 0x0000001400327c82 */ /* 0x000fd00008000000 */
[----:B------:R-:W-:Y:S05]  /*10d0*/  BRA.U !UP0, `(.L_x_17) ;  /* 0x0000000108d47547 */ /* 0x000fea000b800000 */
[----:B------:R-:W2:Y:S01]  /*10e0*/  LDCU.128 UR12, c[0x0][0xb10] ;  /* 0x00016200ff0c77ac */ /* 0x000ea20008000c00 */
[----:B------:R-:W3:Y:S01]  /*10f0*/  LDCU UR22, c[0x0][0xb0c] ;  /* 0x00016180ff1677ac */ /* 0x000ee20008000800 */
[----:B------:R-:W4:Y:S01]  /*1100*/  LDCU UR6, c[0x0][0x370] ;  /* 0x00006e00ff0677ac */ /* 0x000f220008000800 */
[----:B------:R-:W1:Y:S01]  /*1110*/  LDCU UR7, c[0x0][0x374] ;  /* 0x00006e80ff0777ac */ /* 0x000e620008000800 */
[----:B------:R-:W1:Y:S01]  /*1120*/  LDCU UR23, c[0x0][0xb20] ;  /* 0x00016400ff1777ac */ /* 0x000e620008000800 */
[----:B--2---:R-:W-:Y:S02]  /*1130*/  UIMAD.WIDE.U32 UR4, UR20, UR12, URZ ;  /* 0x0000000c140472a5 */ /* 0x004fe4000f8e00ff */
[----:B---3--:R-:W-:Y:S01]  /*1140*/  UISETP.NE.AND UP0, UPT, UR22, 0x1, UPT ;  /* 0x000000011600788c */ /* 0x008fe2000bf05270 */
[----:B------:R-:W2:Y:S01]  /*1150*/  LDCU.64 UR8, c[0x0][0xb28] ;  /* 0x00016500ff0877ac */ /* 0x000ea20008000a00 */
[----:B----4-:R-:W-:-:S03]  /*1160*/  UIMAD.WIDE.U32 UR10, UR6, UR12, URZ ;  /* 0x0000000c060a72a5 */ /* 0x010fc6000f8e00ff */
[----:B------:R-:W-:Y:S01]  /*1170*/  UMOV UR4, UR5 ;  /* 0x0000000500047c82 */ /* 0x000fe20008000000 */
[----:B------:R-:W-:Y:S02]  /*1180*/  UISETP.NE.AND UP2, UPT, UR19, 0x1, UPT ;  /* 0x000000011300788c */ /* 0x000fe4000bf45270 */
[----:B------:R-:W-:Y:S01]  /*1190*/  USHF.R.U32.HI UR4, URZ, UR13, UR4 ;  /* 0x0000000dff047299 */ /* 0x000fe20008011604 */
[----:B------:R-:W-:Y:S01]  /*11a0*/  UMOV UR10, UR11 ;  /* 0x0000000b000a7c82 */ /* 0x000fe20008000000 */
[----:B------:R-:W-:Y:S02]  /*11b0*/  UIMAD.WIDE.U32 UR16, UR21, UR15, URZ ;  /* 0x0000000f151072a5 */ /* 0x000fe4000f8e00ff */
[----:B------:R-:W-:Y:S02]  /*11c0*/  USEL UR5, UR20, UR4, !UP0 ;  /* 0x0000000414057287 */ /* 0x000fe4000c000000 */
[----:B------:R-:W-:Y:S02]  /*11d0*/  @UP0 USHF.R.U32.HI UR6, URZ, UR13, UR10 ;  /* 0x0000000dff060299 */ /* 0x000fe4000801160a */
[----:B------:R-:W-:-:S02]  /*11e0*/  UISETP.NE.AND UP0, UPT, UR14, 0x1, UPT ;  /* 0x000000010e00788c */ /* 0x000fc4000bf05270 */
[----:B-1----:R-:W-:Y:S02]  /*11f0*/  UIMAD.WIDE.U32 UR10, UR7, UR15, URZ ;  /* 0x0000000f070a72a5 */ /* 0x002fe4000f8e00ff */
[----:B--2---:R-:W-:Y:S01]  /*1200*/  UIMAD.WIDE.U32 UR12, UR6, UR8, URZ ;  /* 0x00000008060c72a5 */ /* 0x004fe2000f8e00ff */
[----:B------:R-:W-:Y:S01]  /*1210*/  UMOV UR4, UR17 ;  /* 0x0000001100047c82 */ /* 0x000fe20008000000 */
[----:B------:R-:W-:-:S03]  /*1220*/  UIADD3 UR50, UPT, UPT, -UR5, URZ, URZ ;  /* 0x000000ff05327290 */ /* 0x000fc6000fffe1ff */
[----:B------:R-:W-:Y:S01]  /*1230*/  UMOV UR10, UR11 ;  /* 0x0000000b000a7c82 */ /* 0x000fe20008000000 */
[----:B------:R-:W-:Y:S02]  /*1240*/  USHF.R.U32.HI UR4, URZ, UR23, UR4 ;  /* 0x00000017ff047299 */ /* 0x000fe40008011604 */
[----:B------:R-:W-:Y:S01]  /*1250*/  @UP0 USHF.R.U32.HI UR7, URZ, UR23, UR10 ;  /* 0x00000017ff070299 */ /* 0x000fe2000801160a */
[----:B------:R-:W-:Y:S01]  /*1260*/  UMOV UR12, UR13 ;  /* 0x0000000d000c7c82 */ /* 0x000fe20008000000 */
[----:B------:R-:W-:Y:S02]  /*1270*/  USEL UR4, UR21, UR4, !UP0 ;  /* 0x0000000415047287 */ /* 0x000fe4000c000000 */
[----:B------:R-:W-:Y:S02]  /*1280*/  UIMAD.WIDE.U32 UR10, UR7, UR8, URZ ;  /* 0x00000008070a72a5 */ /* 0x000fe4000f8e00ff */
[----:B------:R-:W-:Y:S02]  /*1290*/  @UP2 USHF.R.U32.HI UR6, URZ, UR9, UR12 ;  /* 0x00000009ff062299 */ /* 0x000fe4000801160c */
[----:B------:R-:W-:-:S02]  /*12a0*/  UIMAD.WIDE.U32 UR12, UR4, UR8, URZ ;  /* 0x00000008040c72a5 */ /* 0x000fc4000f8e00ff */
[----:B------:R-:W-:Y:S01]  /*12b0*/  UIMAD UR50, UR22, UR50, UR20 ;  /* 0x00000032163272a4 */ /* 0x000fe2000f8e0214 */
[----:B------:R-:W-:Y:S02]  /*12c0*/  UMOV UR10, UR11 ;  /* 0x0000000b000a7c82 */ /* 0x000fe40008000000 */
[----:B------:R-:W-:Y:S02]  /*12d0*/  @UP2 USHF.R.U32.HI UR7, URZ, UR9, UR10 ;  /* 0x00000009ff072299 */ /* 0x000fe4000801160a */
[----:B------:R-:W-:Y:S02]  /*12e0*/  UIMAD UR10, UR6, UR19, URZ ;  /* 0x00000013060a72a4 */ /* 0x000fe4000f8e02ff */
[----:B------:R-:W-:-:S04]  /*12f0*/  UIMAD UR7, UR7, UR19, URZ ;  /* 0x00000013070772a4 */ /* 0x000fc8000f8e02ff */
[----:B------:R-:W-:-:S03]  /*1300*/  UISETP.GE.AND UP0, UPT, UR4, UR7, UPT ;  /* 0x000000070400728c */ /* 0x000fc6000bf06270 */
[----:B------:R-:W-:Y:S01]  /*1310*/  UMOV UR7, UR13 ;  /* 0x0000000d00077c82 */ /* 0x000fe20008000000 */
[----:B------:R-:W-:Y:S02]  /*1320*/  UISETP.GE.OR UP0, UPT, UR5, UR10, UP0 ;  /* 0x0000000a0500728c */ /* 0x000fe40008706670 */
[----:B------:R-:W-:Y:S02]  /*1330*/  UIMAD.WIDE.U32 UR10, UR5, UR8, URZ ;  /* 0x00000008050a72a5 */ /* 0x000fe4000f8e00ff */
[----:B------:R-:W-:Y:S02]  /*1340*/  USHF.R.U32.HI UR7, URZ, UR9, UR7 ;  /* 0x00000009ff077299 */ /* 0x000fe40008011607 */
[----:B------:R-:W-:Y:S02]  /*1350*/  UIADD3 UR10, UPT, UPT, -UR4, URZ, URZ ;  /* 0x000000ff040a7290 */ /* 0x000fe4000fffe1ff */
[----:B------:R-:W-:Y:S02]  /*1360*/  USEL UR7, UR4, UR7, !UP2 ;  /* 0x0000000704077287 */ /* 0x000fe4000d000000 */
[----:B------:R-:W-:Y:S01]  /*1370*/  UIMAD UR10, UR14, UR10, UR21 ;  /* 0x0000000a0e0a72a4 */ /* 0x000fe2000f8e0215 */
[----:B------:R-:W-:-:S02]  /*1380*/  @!UP0 UMOV UR8, UR11 ;  /* 0x0000000b00088c82 */ /* 0x000fc40008000000 */
[----:B------:R-:W-:Y:S02]  /*1390*/  @!UP0 USHF.R.U32.HI UR8, URZ, UR9, UR8 ;  /* 0x00000009ff088299 */ /* 0x000fe40008011608 */
[----:B------:R-:W-:Y:S02]  /*13a0*/  UIADD3 UR9, UPT, UPT, -UR7, URZ, URZ ;  /* 0x000000ff07097290 */ /* 0x000fe4000fffe1ff */
[----:B------:R-:W-:Y:S02]  /*13b0*/  @!UP0 USEL UR8, UR5, UR8, !UP2 ;  /* 0x0000000805088287 */ /* 0x000fe4000d000000 */
[----:B------:R-:W-:Y:S02]  /*13c0*/  UIMAD UR9, UR19, UR9, UR4 ;  /* 0x00000009130972a4 */ /* 0x000fe4000f8e0204 */
[----:B------:R-:W-:Y:S02]  /*13d0*/  @!UP0 UIADD3 UR7, UPT, UPT, UR7, -UR8, URZ ;  /* 0x8000000807078290 */ /* 0x000fe4000fffe0ff */
[----:B------:R-:W-:-:S02]  /*13e0*/  @!UP0 UIMAD UR6, UR9, UR6, UR8 ;  /* 0x00000006090682a4 */ /* 0x000fc4000f8e0208 */
[----:B------:R-:W-:-:S04]  /*13f0*/  @!UP0 UIMAD UR4, UR7, UR19, UR5 ;  /* 0x00000013070482a4 */ /* 0x000fc8000f8e0205 */
[----:B------:R-:W-:Y:S01]  /*1400*/  UIMAD UR21, UR4, UR14, UR10 ;  /* 0x0000000e041572a4 */ /* 0x000fe2000f8e020a */
[----:B------:R-:W-:Y:S02]  /*1410*/  @!UP0 UMOV UR5, UR6 ;  /* 0x0000000600058c82 */ /* 0x000fe40008000000 */
[----:B------:R-:W-:-:S12]  /*1420*/  UIMAD UR50, UR5, UR22, UR50 ;  /* 0x00000016053272a4 */ /* 0x000fd8000f8e0232 */
.L_x_17:
[----:B------:R-:W-:-:S09]  /*1430*/  UISETP.NE.AND UP0, UPT, UR24, 0x1, UPT ;  /* 0x000000011800788c */ /* 0x000fd2000bf05270 */
[----:B------:R-:W-:Y:S05]  /*1440*/  BRA.U UP0, `(.L_x_18) ;  /* 0x0000000100407547 */ /* 0x000fea000b800000 */
[----:B------:R-:W2:Y:S01]  /*1450*/  LDCU.128 UR8, c[0x0][0xb10] ;  /* 0x00016200ff0877ac */ /* 0x000ea20008000c00 */
[----:B------:R-:W3:Y:S01]  /*1460*/  LDCU UR12, c[0x0][0xb0c] ;  /* 0x00016180ff0c77ac */ /* 0x000ee20008000800 */
[----:B------:R-:W4:Y:S01]  /*1470*/  LDCU UR13, c[0x0][0xb20] ;  /* 0x00016400ff0d77ac */ /* 0x000f220008000800 */
[----:B--2---:R-:W-:Y:S02]  /*1480*/  UIMAD.WIDE.U32 UR4, UR50, UR8, URZ ;  /* 0x00000008320472a5 */ /* 0x004fe4000f8e00ff */
[----:B------:R-:W-:Y:S02]  /*1490*/  UIMAD.WIDE.U32 UR6, UR21, UR11, URZ ;  /* 0x0000000b150672a5 */ /* 0x000fe4000f8e00ff */
[----:B---3--:R-:W-:Y:S02]  /*14a0*/  UISETP.NE.AND UP0, UPT, UR12, 0x1, UPT ;  /* 0x000000010c00788c */ /* 0x008fe4000bf05270 */
[----:B------:R-:W-:-:S03]  /*14b0*/  USHF.R.U32.HI UR5, URZ, UR9, UR5 ;  /* 0x00000009ff057299 */ /* 0x000fc60008011605 */
[----:B------:R-:W-:Y:S01]  /*14c0*/  UMOV UR4, UR7 ;  /* 0x0000000700047c82 */ /* 0x000fe20008000000 */
[----:B------:R-:W-:Y:S02]  /*14d0*/  USEL UR5, UR50, UR5, !UP0 ;  /* 0x0000000532057287 */ /* 0x000fe4000c000000 */
[----:B------:R-:W-:Y:S02]  /*14e0*/  UISETP.NE.AND UP0, UPT, UR10, 0x1, UPT ;  /* 0x000000010a00788c */ /* 0x000fe4000bf05270 */
[----:B----4-:R-:W-:-:S04]  /*14f0*/  USHF.R.U32.HI UR4, URZ, UR13, UR4 ;  /* 0x0000000dff047299 */ /* 0x010fc80008011604 */
[----:B------:R-:W-:-:S04]  /*1500*/  USEL UR4, UR21, UR4, !UP0 ;  /* 0x0000000415047287 */ /* 0x000fc8000c000000 */
[----:B------:R-:W-:Y:S02]  /*1510*/  UIADD3 UR6, UPT, UPT, -UR4, UR5, URZ ;  /* 0x0000000504067290 */ /* 0x000fe4000fffe1ff */
[----:B------:R-:W-:Y:S02]  /*1520*/  UIADD3 UR4, UPT, UPT, UR4, -UR5, URZ ;  /* 0x8000000504047290 */ /* 0x000fe4000fffe0ff */
[----:B------:R-:W-:Y:S02]  /*1530*/  UIMAD UR21, UR6, UR10, UR21 ;  /* 0x0000000a061572a4 */ /* 0x000fe4000f8e0215 */
[----:B------:R-:W-:-:S12]  /*1540*/  UIMAD UR50, UR4, UR12, UR50 ;  /* 0x0000000c043272a4 */ /* 0x000fd8000f8e0232 */
.L_x_18:
[----:B------:R-:W-:Y:S05]  /*1550*/  BRA.U !UP6, `(.L_x_19) ;  /* 0x000000010e0c7547 */ /* 0x000fea000b800000 */
[----:B------:R-:W-:Y:S01]  /*1560*/  UCGABAR_WAIT ;  /* 0x0000000000007dc7 */ /* 0x000fe20008000000 */
[----:B------:R-:W-:Y:S01]  /*1570*/  CCTL.IVALL ;  /* 0x00000000ff00798f */ /* 0x000fe20002000000 */
[----:B------:R-:W-:Y:S05]  /*1580*/  BRA `(.L_x_20) ;  /* 0x0000000000047947 */ /* 0x000fea0003800000 */
.L_x_19:
[----:B------:R-:W-:Y:S06]  /*1590*/  BAR.SYNC.DEFER_BLOCKING 0x0 ;  /* 0x0000000000007b1d */ /* 0x000fec0000010000 */
.L_x_20:
[----:B------:R-:W-:Y:S05]  /*15a0*/  BRA.U UP5, `(.L_x_21) ;  /* 0x0000005d05b87547 */ /* 0x000fea000b800000 */
[----:B------:R-:W2:Y:S01]  /*15b0*/  LDCU UR5, c[0x0][0x388] ;  /* 0x00007100ff0577ac */ /* 0x000ea20008000800 */
[----:B------:R-:W3:Y:S01]  /*15c0*/  LDC R15, c[0x0][0x390] ;  /* 0x0000e400ff0f7b82 */ /* 0x000ee20000000800 */
[----:B------:R-:W-:Y:S01]  /*15d0*/  PLOP3.LUT P3, PT, PT, PT, UP3, 0x80, 0x8 ;  /* 0x000000000008781c */ /* 0x000fe20003f6f038 */
[----:B------:R-:W-:Y:S01]  /*15e0*/  HFMA2 R14, -RZ, RZ, 0, 5.9604644775390625e-08 ;  /* 0x00000001ff0e7431 */ /* 0x000fe200000001ff */
[----:B------:R-:W4:Y:S01]  /*15f0*/  LDCU UR6, c[0x0][0x38c] ;  /* 0x00007180ff0677ac */ /* 0x000f220008000800 */
[----:B------:R-:W-:Y:S01]  /*1600*/  HFMA2 R11, -RZ, RZ, 0, 0 ;  /* 0x00000000ff0b7431 */ /* 0x000fe200000001ff */
[----:B------:R-:W-:Y:S02]  /*1610*/  ISETP.EQ.OR P4, PT, R0, RZ, P5 ;  /* 0x000000ff0000720c */ /* 0x000fe40002f82670 */
[----:B------:R-:W-:Y:S01]  /*1620*/  CS2R R12, SRZ ;  /* 0x00000000000c7805 */ /* 0x000fe2000001ff00 */
[----:B------:R-:W-:Y:S01]  /*1630*/  UISETP.NE.AND UP0, UPT, UR18, URZ, UPT ;  /* 0x000000ff1200728c */ /* 0x000fe2000bf05270 */
[----:B------:R-:W1:Y:S01]  /*1640*/  LDC.64 R70, c[0x0][0x348] ;  /* 0x0000d200ff467b82 */ /* 0x000e620000000a00 */
[----:B------:R-:W-:Y:S01]  /*1650*/  IMAD.MOV.U32 R0, RZ, RZ, RZ ;  /* 0x000000ffff007224 */ /* 0x000fe200078e00ff */
[----:B------:R-:W-:Y:S01]  /*1660*/  PLOP3.LUT P3, PT, P3, PT, PT, 0x8, 0x80 ;  /* 0x000000000080781c */ /* 0x000fe20001f6e170 */
[----:B------:R-:W-:-:S02]  /*1670*/  USEL UR62, UR62, 0x2, UP0 ;  /* 0x000000023e3e7887 */ /* 0x000fc40008000000 */
[----:B--2---:R-:W-:-:S04]  /*1680*/  UIADD3 UR5, UPT, UPT, UR5, 0x3f, URZ ;  /* 0x0000003f05057890 */ /* 0x004fc8000fffe0ff */
[----:B------:R-:W-:-:S04]  /*1690*/  USHF.R.S32.HI UR4, URZ, 0x1f, UR5 ;  /* 0x0000001fff047899 */ /* 0x000fc80008011405 */
[----:B------:R-:W-:-:S03]  /*16a0*/  ULEA.HI UR4, UR4, UR5, URZ, 0x6 ;  /* 0x0000000504047291 */ /* 0x000fc6000f8f30ff */
[----:B------:R-:W2:Y:S01]  /*16b0*/  LDCU UR5, c[0x0][0x370] ;  /* 0x00006e00ff0577ac */ /* 0x000ea20008000800 */
[----:B------:R-:W-:-:S04]  /*16c0*/  USHF.R.S32.HI UR4, URZ, 0x6, UR4 ;  /* 0x00000006ff047899 */ /* 0x000fc80008011404 */
[----:B----4-:R-:W-:-:S06]  /*16d0*/  UIMAD UR4, UR4, UR6, URZ ;  /* 0x00000006040472a4 */ /* 0x010fcc000f8e02ff */
[----:B---3--:R-:W-:Y:S01]  /*16e0*/  IMAD R15, R15, UR4, RZ ;  /* 0x000000040f0f7c24 */ /* 0x008fe2000f8e02ff */
[----:B------:R-:W-:Y:S01]  /*16f0*/  USHF.L.U32 UR4, UR20, 0x5, URZ ;  /* 0x0000000514047899 */ /* 0x000fe200080006ff */
[----:B--2---:R-:W-:Y:S01]  /*1700*/  IMAD.U32 R54, RZ, RZ, UR5 ;  /* 0x00000005ff367e24 */ /* 0x004fe2000f8e00ff */
[----:B------:R-:W-:Y:S02]  /*1710*/  USHF.L.U32 UR5, UR20, 0x7, URZ ;  /* 0x0000000714057899 */ /* 0x000fe400080006ff */
[C---:B------:R-:W-:Y:S01]  /*1720*/  ISETP.NE.AND P0, PT, R15.reuse, RZ, PT ;  /* 0x000000ff0f00720c */ /* 0x040fe20003f05270 */
[----:B------:R-:W-:Y:S01]  /*1730*/  ULOP3.LUT UR4, UR4, 0x20, URZ, 0xc0, !UPT ;  /* 0x0000002004047892 */ /* 0x000fe2000f8ec0ff */
[----:B------:R-:W-:Y:S02]  /*1740*/  VIMNMX.U32 R16, PT, PT, R15, 0x4, PT ;  /* 0x000000040f107848 */ /* 0x000fe40003fe0000 */
[----:B------:R-:W-:Y:S02]  /*1750*/  IMAD.U32 R57, RZ, RZ, UR5 ;  /* 0x00000005ff397e24 */ /* 0x000fe4000f8e00ff */
[----:B------:R-:W-:Y:S01]  /*1760*/  IADD3 R6, PT, PT, R16, -0x1, RZ ;  /* 0xffffffff10067810 */ /* 0x000fe20007ffe0ff */
[----:B------:R-:W-:-:S02]  /*1770*/  IMAD.U32 R58, RZ, RZ, UR4 ;  /* 0x00000004ff3a7e24 */ /* 0x000fc4000f8e00ff */
[----:B------:R-:W2:Y:S04]  /*1780*/  LDCU UR5, c[0x0][0x374] ;  /* 0x00006e80ff0577ac */ /* 0x000ea80008000800 */
[--C-:B------:R-:W-:Y:S02]  /*1790*/  @!P0 IMAD.MOV R6, RZ, RZ, R16.reuse ;  /* 0x000000ffff068224 */ /* 0x100fe400078e0210 */
[----:B------:R-:W-:-:S03]  /*17a0*/  IMAD.IADD R16, R15, 0x1, -R16 ;  /* 0x000000010f107824 */ /* 0x000fc600078e0a10 */
[----:B------:R-:W-:Y:S01]  /*17b0*/  IADD3 R6, PT, PT, R6, 0x1, RZ ;  /* 0x0000000106067810 */ /* 0x000fe20007ffe0ff */
[----:B-12---:R-:W-:-:S07]  /*17c0*/  IMAD.U32 R53, RZ, RZ, UR5 ;  /* 0x00000005ff357e24 */ /* 0x006fce000f8e00ff */
.L_x_39:
[----:B-1----:R-:W1:Y:S01]  /*17d0*/  S2R R5, SR_CgaCtaId ;  /* 0x0000000000057919 */ /* 0x002e620000008800 */
[----:B------:R-:W-:Y:S01]  /*17e0*/  R2UR UR6, R58 ;  /* 0x000000003a0672ca */ /* 0x000fe200000e0000 */
[----:B------:R-:W-:Y:S01]  /*17f0*/  ULEA.HI UR4, UR50, UR50, URZ, 0x1 ;  /* 0x0000003232047291 */ /* 0x000fe2000f8f08ff */
[----:B------:R-:W-:Y:S01]  /*1800*/  R2UR UR5, R57 ;  /* 0x00000000390572ca */ /* 0x000fe200000e0000 */
[----:B------:R-:W-:Y:S01]  /*1810*/  UMOV UR45, URZ ;  /* 0x000000ff002d7c82 */ /* 0x000fe20008000000 */
[----:B------:R-:W-:Y:S01]  /*1820*/  MOV R2, 0x400 ;  /* 0x0000040000027802 */ /* 0x000fe20000000f00 */
[----:B------:R-:W-:Y:S01]  /*1830*/  USHF.L.U32 UR4, UR4, 0x7, URZ ;  /* 0x0000000704047899 */ /* 0x000fe200080006ff */
[----:B------:R-:W-:Y:S01]  /*1840*/  ISETP.NE.AND P0, PT, R15, RZ, PT ;  /* 0x000000ff0f00720c */ /* 0x000fe20003f05270 */
[----:B------:R-:W-:Y:S01]  /*1850*/  UMOV UR44, URZ ;  /* 0x000000ff002c7c82 */ /* 0x000fe20008000000 */
[----:B------:R-:W-:Y:S01]  /*1860*/  IMAD.MOV.U32 R9, RZ, RZ, RZ ;  /* 0x000000ffff097224 */ /* 0x000fe200078e00ff */
[----:B------:R-:W-:-:S04]  /*1870*/  ULOP3.LUT UR4, UR4, 0xffffff00, URZ, 0xc0, !UPT ;  /* 0xffffff0004047892 */ /* 0x000fc8000f8ec0ff */
[----:B------:R-:W-:Y:S02]  /*1880*/  ULEA UR43, UR21, UR6, 0x6 ;  /* 0x00000006152b7291 */ /* 0x000fe4000f8e30ff */
[----:B------:R-:W-:Y:S01]  /*1890*/  ULOP3.LUT UR30, UR4, 0x80, UR5, 0xf8, !UPT ;  /* 0x00000080041e7892 */ /* 0x000fe2000f8ef805 */
[----:B-1----:R-:W-:Y:S02]  /*18a0*/  LEA R5, R5, R2, 0x18 ;  /* 0x0000000205057211 */ /* 0x002fe400078ec0ff */
[----:B------:R-:W-:-:S03]  /*18b0*/  SHF.L.U32 R2, R14, 0x1f, RZ ;  /* 0x0000001f0e027819 */ /* 0x000fc600000006ff */
[----:B------:R-:W-:-:S04]  /*18c0*/  IMAD R3, R0, 0x8, R5 ;  /* 0x0000000800037824 */ /* 0x000fc800078e0205 */
[----:B--2---:R1:W2:Y:S01]  /*18d0*/  SYNCS.PHASECHK.TRANS64.TRYWAIT P2, [R3+URZ+0x20], R2 ;  /* 0x00002002030075a7 */ /* 0x0042a200080411ff */
[----:B------:R-:W-:Y:S05]  /*18e0*/  @!P0 BRA `(.L_x_22) ;  /* 0x0000002800408947 */ /* 0x000fea0003800000 */
[----:B------:R-:W3:Y:S01]  /*18f0*/  LDCU.128 UR8, c[0x0][0x480] ;  /* 0x00009000ff0877ac */ /* 0x000ee20008000c00 */
[----:B-1----:R-:W1:Y:S01]  /*1900*/  LDC R3, c[0x0][0x390] ;  /* 0x0000e400ff037b82 */ /* 0x002e620000000800 */
[----:B------:R-:W-:Y:S01]  /*1910*/  IMAD.MOV.U32 R10, RZ, RZ, R0 ;  /* 0x000000ffff0a7224 */ /* 0x000fe200078e0000 */
[----:B------:R-:W-:Y:S01]  /*1920*/  IADD3 R11, PT, PT, R6, R12, RZ ;  /* 0x0000000c060b7210 */ /* 0x000fe20007ffe0ff */
[----:B------:R-:W-:Y:S01]  /*1930*/  UIADD3 UR65, UPT, UPT, UR30, 0x8, URZ ;  /* 0x000000081e417890 */ /* 0x000fe2000fffe0ff */
[----:B------:R-:W-:Y:S01]  /*1940*/  IMAD.MOV.U32 R9, RZ, RZ, RZ ;  /* 0x000000ffff097224 */ /* 0x000fe200078e00ff */
[----:B------:R-:W-:Y:S02]  /*1950*/  UIADD3 UR66, UPT, UPT, UR30, 0x10, URZ ;  /* 0x000000101e427890 */ /* 0x000fe4000fffe0ff */
[----:B------:R-:W-:Y:S01]  /*1960*/  UIADD3 UR67, UPT, UPT, UR30, 0x18, URZ ;  /* 0x000000181e437890 */ /* 0x000fe2000fffe0ff */
[----:B------:R-:W4:Y:S01]  /*1970*/  LDC R4, c[0x0][0x38c] ;  /* 0x0000e300ff047b82 */ /* 0x000f220000000800 */
[----:B------:R-:W-:-:S02]  /*1980*/  UIADD3 UR68, UPT, UPT, UR30, 0x20, URZ ;  /* 0x000000201e447890 */ /* 0x000fc4000fffe0ff */
[----:B------:R-:W-:Y:S02]  /*1990*/  UIADD3 UR70, UPT, UPT, UR30, 0x28, URZ ;  /* 0x000000281e467890 */ /* 0x000fe4000fffe0ff */
[----:B------:R-:W-:Y:S02]  /*19a0*/  UIADD3 UR71, UPT, UPT, UR30, 0x30, URZ ;  /* 0x000000301e477890 */ /* 0x000fe4000fffe0ff */
[----:B------:R-:W-:Y:S02]  /*19b0*/  UIADD3 UR72, UPT, UPT, UR30, 0x38, URZ ;  /* 0x000000381e487890 */ /* 0x000fe4000fffe0ff */
[----:B---3--:R-:W-:Y:S02]  /*19c0*/  UIMAD.WIDE.U32 UR6, UR65, UR9, URZ ;  /* 0x00000009410672a5 */ /* 0x008fe4000f8e00ff */
[----:B------:R-:W-:Y:S02]  /*19d0*/  UIMAD.WIDE.U32 UR12, UR66, UR9, URZ ;  /* 0x00000009420c72a5 */ /* 0x000fe4000f8e00ff */
[----:B------:R-:W-:-:S02]  /*19e0*/  UIMAD.WIDE.U32 UR14, UR67, UR9, URZ ;  /* 0x00000009430e72a5 */ /* 0x000fc4000f8e00ff */
[----:B------:R-:W-:Y:S01]  /*19f0*/  UIMAD.WIDE.U32 UR16, UR68, UR9, URZ ;  /* 0x00000009441072a5 */ /* 0x000fe2000f8e00ff */
[----:B------:R-:W-:Y:S01]  /*1a00*/  UMOV UR6, UR7 ;  /* 0x0000000700067c82 */ /* 0x000fe20008000000 */
[----:B------:R-:W-:Y:S02]  /*1a10*/  UIMAD.WIDE.U32 UR18, UR70, UR9, URZ ;  /* 0x00000009461272a5 */ /* 0x000fe4000f8e00ff */
[----:B------:R-:W-:Y:S02]  /*1a20*/  USHF.R.U32.HI UR42, URZ, UR10, UR6 ;  /* 0x0000000aff2a7299 */ /* 0x000fe40008011606 */
[----:B------:R-:W-:Y:S01]  /*1a30*/  UIMAD.WIDE.U32 UR20, UR71, UR9, URZ ;  /* 0x00000009471472a5 */ /* 0x000fe2000f8e00ff */
[----:B------:R-:W-:Y:S01]  /*1a40*/  UMOV UR6, UR13 ;  /* 0x0000000d00067c82 */ /* 0x000fe20008000000 */
[----:B------:R-:W-:Y:S02]  /*1a50*/  UIADD3 UR73, UPT, UPT, UR30, 0x40, URZ ;  /* 0x000000401e497890 */ /* 0x000fe4000fffe0ff */
[----:B------:R-:W-:-:S02]  /*1a60*/  USHF.R.U32.HI UR31, URZ, UR10, UR6 ;  /* 0x0000000aff1f7299 */ /* 0x000fc40008011606 */
[----:B------:R-:W-:Y:S01]  /*1a70*/  UIMAD.WIDE.U32 UR22, UR72, UR9, URZ ;  /* 0x00000009481672a5 */ /* 0x000fe2000f8e00ff */
[----:B------:R-:W-:Y:S01]  /*1a80*/  UMOV UR6, UR15 ;  /* 0x0000000f00067c82 */ /* 0x000fe20008000000 */
[----:B------:R-:W-:Y:S02]  /*1a90*/  UIADD3 UR74, UPT, UPT, UR30, 0x48, URZ ;  /* 0x000000481e4a7890 */ /* 0x000fe4000fffe0ff */
        /* <DEDUP_REMOVED lines=23> */
[----:B------:R-:W-:Y:S02]  /*1c10*/  UIMAD.WIDE.U32 UR38, UR56, UR9, URZ ;  /* 0x00000009382672a5 */ /* 0x000fe4000f8e00ff */
[----:B------:R-:W-:Y:S01]  /*1c20*/  USHF.R.U32.HI UR16, URZ, UR10, UR6 ;  /* 0x0000000aff107299 */ /* 0x000fe20008011606 */
[----:B------:R-:W3:Y:S02]  /*1c30*/  LDCU.64 UR4, c[0x0][0x490] ;  /* 0x00009200ff0477ac */ /* 0x000ee40008000a00 */
[----:B------:R-:W-:Y:S01]  /*1c40*/  UMOV UR6, UR29 ;  /* 0x0000001d00067c82 */ /* 0x000fe20008000000 */
[----:B------:R-:W-:Y:S02]  /*1c50*/  UIMAD.WIDE.U32 UR40, UR30, UR9, URZ ;  /* 0x000000091e2872a5 */ /* 0x000fe4000f8e00ff */
[----:B------:R-:W-:-:S02]  /*1c60*/  USHF.R.U32.HI UR15, URZ, UR10, UR6 ;  /* 0x0000000aff0f7299 */ /* 0x000fc40008011606 */
[----:B------:R-:W-:Y:S01]  /*1c70*/  UIADD3 UR53, UPT, UPT, UR30, 0x78, URZ ;  /* 0x000000781e357890 */ /* 0x000fe2000fffe0ff */
[----:B------:R-:W-:Y:S01]  /*1c80*/  UMOV UR6, UR33 ;  /* 0x0000002100067c82 */ /* 0x000fe20008000000 */
[----:B------:R-:W-:Y:S02]  /*1c90*/  UISETP.NE.AND UP0, UPT, UR8, 0x1, UPT ;  /* 0x000000010800788c */ /* 0x000fe4000bf05270 */
[----:B------:R-:W-:Y:S02]  /*1ca0*/  USHF.R.U32.HI UR14, URZ, UR10, UR6 ;  /* 0x0000000aff0e7299 */ /* 0x000fe40008011606 */
[----:B------:R-:W-:Y:S01]  /*1cb0*/  UIMAD.WIDE.U32 UR44, UR53, UR9, URZ ;  /* 0x00000009352c72a5 */ /* 0x000fe2000f8e00ff */
[----:B------:R-:W-:Y:S01]  /*1cc0*/  UMOV UR6, UR35 ;  /* 0x0000002300067c82 */ /* 0x000fe20008000000 */
[----:B------:R-:W-:Y:S02]  /*1cd0*/  USEL UR44, UR66, UR31, !UP0 ;  /* 0x0000001f422c7287 */ /* 0x000fe4000c000000 */
[----:B------:R-:W-:-:S02]  /*1ce0*/  USHF.R.U32.HI UR13, URZ, UR10, UR6 ;  /* 0x0000000aff0d7299 */ /* 0x000fc40008011606 */
[----:B------:R-:W-:Y:S01]  /*1cf0*/  USEL UR46, UR67, UR46, !UP0 ;  /* 0x0000002e432e7287 */ /* 0x000fe2000c000000 */
[----:B------:R-:W-:Y:S01]  /*1d00*/  UMOV UR6, UR37 ;  /* 0x0000002500067c82 */ /* 0x000fe20008000000 */
[----:B------:R-:W-:Y:S02]  /*1d10*/  USEL UR49, UR68, UR49, !UP0 ;  /* 0x0000003144317287 */ /* 0x000fe4000c000000 */
[----:B------:R-:W-:Y:S02]  /*1d20*/  USHF.R.U32.HI UR12, URZ, UR10, UR6 ;  /* 0x0000000aff0c7299 */ /* 0x000fe40008011606 */
[----:B------:R-:W-:Y:S01]  /*1d30*/  USEL UR52, UR72, UR18, !UP0 ;  /* 0x0000001248347287 */ /* 0x000fe2000c000000 */
[----:B------:R-:W-:Y:S01]  /*1d40*/  UMOV UR6, UR39 ;  /* 0x0000002700067c82 */ /* 0x000fe20008000000 */
[----:B------:R-:W-:Y:S02]  /*1d50*/  USEL UR47, UR75, UR15, !UP0 ;  /* 0x0000000f4b2f7287 */ /* 0x000fe4000c000000 */
[----:B------:R-:W-:-:S02]  /*1d60*/  USHF.R.U32.HI UR9, URZ, UR10, UR6 ;  /* 0x0000000aff097299 */ /* 0x000fc40008011606 */
[----:B------:R-:W-:Y:S01]  /*1d70*/  USEL UR40, UR57, UR12, !UP0 ;  /* 0x0000000c39287287 */ /* 0x000fe2000c000000 */
[----:B------:R-:W-:Y:S01]  /*1d80*/  UMOV UR6, UR41 ;  /* 0x0000002900067c82 */ /* 0x000fe20008000000 */
[----:B------:R-:W-:Y:S02]  /*1d90*/  USEL UR41, UR65, UR42, !UP0 ;  /* 0x0000002a41297287 */ /* 0x000fe4000c000000 */
[----:B------:R-:W-:Y:S02]  /*1da0*/  USHF.R.U32.HI UR7, URZ, UR10, UR6 ;  /* 0x0000000aff077299 */ /* 0x000fe40008011606 */
[----:B------:R-:W-:Y:S02]  /*1db0*/  USEL UR42, UR58, UR13, !UP0 ;  /* 0x0000000d3a2a7287 */ /* 0x000fe4000c000000 */
[----:B------:R-:W-:Y:S01]  /*1dc0*/  USEL UR31, UR30, UR7, !UP0 ;  /* 0x000000071e1f7287 */ /* 0x000fe2000c000000 */
[----:B------:R-:W-:Y:S01]  /*1dd0*/  UMOV UR6, UR45 ;  /* 0x0000002d00067c82 */ /* 0x000fe20008000000 */
[----:B------:R-:W-:-:S02]  /*1de0*/  USEL UR45, UR76, UR14, !UP0 ;  /* 0x0000000e4c2d7287 */ /* 0x000fc4000c000000 */
[----:B------:R-:W-:Y:S02]  /*1df0*/  USHF.R.U32.HI UR10, URZ, UR10, UR6 ;  /* 0x0000000aff0a7299 */ /* 0x000fe40008011606 */
[----:B---3--:R-:W-:Y:S02]  /*1e00*/  UIMAD.WIDE.U32 UR18, UR31, UR4, URZ ;  /* 0x000000041f1272a5 */ /* 0x008fe4000f8e00ff */
[----:B------:R-:W-:Y:S02]  /*1e10*/  UIMAD.WIDE.U32 UR14, UR44, UR4, URZ ;  /* 0x000000042c0e72a5 */ /* 0x000fe4000f8e00ff */
[----:B------:R-:W-:Y:S02]  /*1e20*/  UIMAD.WIDE.U32 UR12, UR46, UR4, URZ ;  /* 0x000000042e0c72a5 */ /* 0x000fe4000f8e00ff */
[----:B------:R-:W-:Y:S02]  /*1e30*/  USEL UR51, UR70, UR51, !UP0 ;  /* 0x0000003346337287 */ /* 0x000fe4000c000000 */
[----:B------:R-:W-:-:S02]  /*1e40*/  UIMAD.WIDE.U32 UR6, UR49, UR4, URZ ;  /* 0x00000004310672a5 */ /* 0x000fc4000f8e00ff */
[----:B------:R-:W-:Y:S02]  /*1e50*/  USEL UR55, UR71, UR55, !UP0 ;  /* 0x0000003747377287 */ /* 0x000fe4000c000000 */
[----:B------:R-:W-:Y:S02]  /*1e60*/  USEL UR50, UR73, UR17, !UP0 ;  /* 0x0000001149327287 */ /* 0x000fe4000c000000 */
[----:B------:R-:W-:Y:S02]  /*1e70*/  USEL UR48, UR74, UR16, !UP0 ;  /* 0x000000104a307287 */ /* 0x000fe4000c000000 */
[----:B------:R-:W-:Y:S02]  /*1e80*/  USEL UR39, UR56, UR9, !UP0 ;  /* 0x0000000938277287 */ /* 0x000fe4000c000000 */
[----:B------:R-:W-:Y:S02]  /*1e90*/  USEL UR38, UR53, UR10, !UP0 ;  /* 0x0000000a35267287 */ /* 0x000fe4000c000000 */
[----:B------:R-:W-:Y:S01]  /*1ea0*/  UIMAD.WIDE.U32 UR20, UR51, UR4, URZ ;  /* 0x00000004331472a5 */ /* 0x000fe2000f8e00ff */
[----:B------:R-:W-:Y:S01]  /*1eb0*/  UMOV UR53, UR19 ;  /* 0x0000001300357c82 */ /* 0x000fe20008000000 */
[----:B------:R-:W-:Y:S01]  /*1ec0*/  UMOV UR10, UR15 ;  /* 0x0000000f000a7c82 */ /* 0x000fe20008000000 */
[----:B------:R-:W-:Y:S01]  /*1ed0*/  UMOV UR9, UR13 ;  /* 0x0000000d00097c82 */ /* 0x000fe20008000000 */
[----:B------:R-:W-:-:S02]  /*1ee0*/  UIMAD.WIDE.U32 UR16, UR41, UR4, URZ ;  /* 0x00000004291072a5 */ /* 0x000fc4000f8e00ff */
[----:B------:R-:W-:Y:S02]  /*1ef0*/  UIMAD.WIDE.U32 UR22, UR55, UR4, URZ ;  /* 0x00000004371672a5 */ /* 0x000fe4000f8e00ff */
[----:B------:R-:W-:Y:S02]  /*1f00*/  UIMAD.WIDE.U32 UR24, UR52, UR4, URZ ;  /* 0x00000004341872a5 */ /* 0x000fe4000f8e00ff */
[----:B------:R-:W-:Y:S02]  /*1f10*/  UIMAD.WIDE.U32 UR26, UR50, UR4, URZ ;  /* 0x00000004321a72a5 */ /* 0x000fe4000f8e00ff */
[----:B------:R-:W-:Y:S02]  /*1f20*/  UIMAD.WIDE.U32 UR28, UR48, UR4, URZ ;  /* 0x00000004301c72a5 */ /* 0x000fe4000f8e00ff */
[----:B------:R-:W-:Y:S02]  /*1f30*/  UIMAD.WIDE.U32 UR32, UR47, UR4, URZ ;  /* 0x000000042f2072a5 */ /* 0x000fe4000f8e00ff */
[----:B------:R-:W-:-:S02]  /*1f40*/  UIMAD.WIDE.U32 UR34, UR45, UR4, URZ ;  /* 0x000000042d2272a5 */ /* 0x000fc4000f8e00ff */
[----:B------:R-:W-:Y:S02]  /*1f50*/  UIMAD.WIDE.U32 UR36, UR42, UR4, URZ ;  /* 0x000000042a2472a5 */ /* 0x000fe4000f8e00ff */
[----:B------:R-:W-:Y:S02]  /*1f60*/  UIMAD.WIDE.U32 UR18, UR40, UR4, URZ ;  /* 0x00000004281272a5 */ /* 0x000fe4000f8e00ff */
[----:B------:R-:W-:Y:S02]  /*1f70*/  UIMAD.WIDE.U32 UR14, UR39, UR4, URZ ;  /* 0x00000004270e72a5 */ /* 0x000fe4000f8e00ff */
[----:B------:R-:W-:Y:S02]  /*1f80*/  UIMAD.WIDE.U32 UR12, UR38, UR4, URZ ;  /* 0x00000004260c72a5 */ /* 0x000fe4000f8e00ff */
[----:B------:R-:W-:Y:S01]  /*1f90*/  USHF.R.U32.HI UR60, URZ, UR5, UR10 ;  /* 0x00000005ff3c7299 */ /* 0x000fe2000801160a */
[----:B------:R-:W-:Y:S01]  /*1fa0*/  UMOV UR4, UR7 ;  /* 0x0000000700047c82 */ /* 0x000fe20008000000 */
[----:B------:R-:W-:-:S02]  /*1fb0*/  USHF.R.U32.HI UR59, URZ, UR5, UR9 ;  /* 0x00000005ff3b7299 */ /* 0x000fc40008011609 */
[----:B------:R-:W-:Y:S02]  /*1fc0*/  USHF.R.U32.HI UR58, URZ, UR5, UR4 ;  /* 0x00000005ff3a7299 */ /* 0x000fe40008011604 */
[----:B------:R-:W-:Y:S01]  /*1fd0*/  UIADD3 UR10, UPT, UPT, -UR41, URZ, URZ ;  /* 0x000000ff290a7290 */ /* 0x000fe2000fffe1ff */
[----:B------:R-:W-:Y:S01]  /*1fe0*/  UMOV UR4, UR21 ;  /* 0x0000001500047c82 */ /* 0x000fe20008000000 */
[----:B------:R-:W-:Y:S02]  /*1ff0*/  UIADD3 UR9, UPT, UPT, -UR44, URZ, URZ ;  /* 0x000000ff2c097290 */ /* 0x000fe4000fffe1ff */
[----:B------:R-:W-:Y:S02]  /*2000*/  USHF.R.U32.HI UR57, URZ, UR5, UR4 ;  /* 0x00000005ff397299 */ /* 0x000fe40008011604 */
[----:B------:R-:W-:Y:S01]  /*2010*/  UIADD3 UR7, UPT, UPT, -UR46, URZ, URZ ;  /* 0x000000ff2e077290 */ /* 0x000fe2000fffe1ff */
[----:B------:R-:W-:Y:S01]  /*2020*/  UMOV UR4, UR23 ;  /* 0x0000001700047c82 */ /* 0x000fe20008000000 */
[----:B------:R-:W-:Y:S01]  /*2030*/  UMOV UR16, UR17 ;  /* 0x0000001100107c82 */ /* 0x000fe20008000000 */
[----:B------:R-:W-:-:S02]  /*2040*/  USHF.R.U32.HI UR56, URZ, UR5, UR4 ;  /* 0x00000005ff387299 */ /* 0x000fc40008011604 */
[----:B------:R-:W-:Y:S01]  /*2050*/  UIMAD UR65, UR8, UR10, UR65 ;  /* 0x0000000a084172a4 */ /* 0x000fe2000f8e0241 */
[----:B------:R-:W-:Y:S01]  /*2060*/  UMOV UR4, UR25 ;  /* 0x0000001900047c82 */ /* 0x000fe20008000000 */
[----:B------:R-:W-:Y:S02]  /*2070*/  UIADD3 UR17, UPT, UPT, -UR47, URZ, URZ ;  /* 0x000000ff2f117290 */ /* 0x000fe4000fffe1ff */
[----:B------:R-:W-:Y:S02]  /*2080*/  USHF.R.U32.HI UR25, URZ, UR5, UR4 ;  /* 0x00000005ff197299 */ /* 0x000fe40008011604 */
[----:B------:R-:W-:Y:S01]  /*2090*/  UIADD3 UR6, UPT, UPT, -UR49, URZ, URZ ;  /* 0x000000ff31067290 */ /* 0x000fe2000fffe1ff */
[----:B------:R-:W-:Y:S01]  /*20a0*/  UMOV UR4, UR27 ;  /* 0x0000001b00047c82 */ /* 0x000fe20008000000 */
[----:B------:R-:W-:Y:S02]  /*20b0*/  UIMAD UR66, UR8, UR9, UR66 ;  /* 0x00000009084272a4 */ /* 0x000fe4000f8e0242 */
[----:B------:R-:W-:-:S02]  /*20c0*/  USHF.R.U32.HI UR24, URZ, UR5, UR4 ;  /* 0x00000005ff187299 */ /* 0x000fc40008011604 */
[----:B------:R-:W-:Y:S01]  /*20d0*/  UIADD3 UR10, UPT, UPT, -UR42, URZ, URZ ;  /* 0x000000ff2a0a7290 */ /* 0x000fe2000fffe1ff */
[----:B------:R-:W-:Y:S01]  /*20e0*/  UMOV UR4, UR29 ;  /* 0x0000001d00047c82 */ /* 0x000fe20008000000 */
[----:B------:R-:W-:Y:S02]  /*20f0*/  UIADD3 UR27, UPT, UPT, UR30, 0x60, URZ ;  /* 0x000000601e1b7890 */ /* 0x000fe4000fffe0ff */
[----:B------:R-:W-:Y:S02]  /*2100*/  USHF.R.U32.HI UR23, URZ, UR5, UR4 ;  /* 0x00000005ff177299 */ /* 0x000fe40008011604 */
[----:B------:R-:W-:Y:S01]  /*2110*/  UIADD3 UR9, UPT, UPT, -UR40, URZ, URZ ;  /* 0x000000ff28097290 */ /* 0x000fe2000fffe1ff */
[----:B------:R-:W-:Y:S01]  /*2120*/  UMOV UR4, UR33 ;  /* 0x0000002100047c82 */ /* 0x000fe20008000000 */
[----:B------:R-:W-:Y:S02]  /*2130*/  UIADD3 UR29, UPT, UPT, UR30, 0x68, URZ ;  /* 0x000000681e1d7890 */ /* 0x000fe4000fffe0ff */
[----:B------:R-:W-:-:S02]  /*2140*/  USHF.R.U32.HI UR22, URZ, UR5, UR4 ;  /* 0x00000005ff167299 */ /* 0x000fc40008011604 */
[----:B------:R-:W-:Y:S01]  /*2150*/  UIADD3 UR14, UPT, UPT, -UR51, URZ, URZ ;  /* 0x000000ff330e7290 */ /* 0x000fe2000fffe1ff */
[----:B------:R-:W-:Y:S01]  /*2160*/  UMOV UR4, UR35 ;  /* 0x0000002300047c82 */ /* 0x000fe20008000000 */
[----:B------:R-:W-:Y:S02]  /*2170*/  UIADD3 UR26, UPT, UPT, UR30, 0x70, URZ ;  /* 0x000000701e1a7890 */ /* 0x000fe4000fffe0ff */
[----:B------:R-:W-:Y:S02]  /*2180*/  USHF.R.U32.HI UR21, URZ, UR5, UR4 ;  /* 0x00000005ff157299 */ /* 0x000fe40008011604 */
[----:B------:R-:W-:Y:S01]  /*2190*/  USHF.R.U32.HI UR64, URZ, UR5, UR53 ;  /* 0x00000005ff407299 */ /* 0x000fe20008011635 */
[----:B------:R-:W-:Y:S01]  /*21a0*/  UMOV UR4, UR37 ;  /* 0x0000002500047c82 */ /* 0x000fe20008000000 */
[----:B------:R-:W-:Y:S02]  /*21b0*/  UIMAD UR37, UR8, UR7, UR67 ;  /* 0x00000007082572a4 */ /* 0x000fe4000f8e0243 */
[----:B------:R-:W-:-:S02]  /*21c0*/  USHF.R.U32.HI UR77, URZ, UR5, UR4 ;  /* 0x00000005ff4d7299 */ /* 0x000fc40008011604 */
[----:B------:R-:W-:Y:S01]  /*21d0*/  UIADD3 UR7, UPT, UPT, -UR39, URZ, URZ ;  /* 0x000000ff27077290 */ /* 0x000fe2000fffe1ff */
[----:B------:R-:W-:Y:S01]  /*21e0*/  UMOV UR4, UR19 ;  /* 0x0000001300047c82 */ /* 0x000fe20008000000 */
[----:B------:R-:W-:Y:S02]  /*21f0*/  UISETP.NE.AND UP0, UPT, UR11, 0x1, UPT ;  /* 0x000000010b00788c */ /* 0x000fe4000bf05270 */
[----:B------:R-:W-:Y:S02]  /*2200*/  USHF.R.U32.HI UR69, URZ, UR5, UR4 ;  /* 0x00000005ff457299 */ /* 0x000fe40008011604 */
[----:B------:R-:W-:Y:S01]  /*2210*/  UIMAD UR33, UR8, UR17, UR75 ;  /* 0x00000011082172a4 */ /* 0x000fe2000f8e024b */
[----:B------:R-:W-:Y:S01]  /*2220*/  UMOV UR4, UR15 ;  /* 0x0000000f00047c82 */ /* 0x000fe20008000000 */
[----:B------:R-:W-:Y:S02]  /*2230*/  UIMAD UR68, UR8, UR6, UR68 ;  /* 0x00000006084472a4 */ /* 0x000fe4000f8e0244 */
[----:B------:R-:W-:-:S02]  /*2240*/  USHF.R.U32.HI UR61, URZ, UR5, UR4 ;  /* 0x00000005ff3d7299 */ /* 0x000fc40008011604 */
[----:B------:R-:W-:Y:S01]  /*2250*/  UIMAD UR75, UR8, UR10, UR27 ;  /* 0x0000000a084b72a4 */ /* 0x000fe2000f8e021b */
[----:B------:R-:W-:Y:S01]  /*2260*/  UMOV UR4, UR13 ;  /* 0x0000000d00047c82 */ /* 0x000fe20008000000 */
[----:B------:R-:W-:Y:S02]  /*2270*/  USHF.R.U32.HI UR63, URZ, UR5, UR16 ;  /* 0x00000005ff3f7299 */ /* 0x000fe40008011610 */
[----:B------:R-:W-:Y:S02]  /*2280*/  USHF.R.U32.HI UR53, URZ, UR5, UR4 ;  /* 0x00000005ff357299 */ /* 0x000fe40008011604 */
[----:B------:R-:W-:Y:S02]  /*2290*/  UIADD3 UR6, UPT, UPT, -UR38, URZ, URZ ;  /* 0x000000ff26067290 */ /* 0x000fe4000fffe1ff */
[----:B------:R-:W-:Y:S02]  /*22a0*/  UIADD3 UR27, UPT, UPT, UR30, 0x78, URZ ;  /* 0x000000781e1b7890 */ /* 0x000fe4000fffe0ff */
[----:B------:R-:W-:Y:S01]  /*22b0*/  UIMAD UR67, UR8, UR9, UR29 ;  /* 0x00000009084372a4 */ /* 0x000fe2000f8e021d */
[----:B------:R-:W3:Y:S01]  /*22c0*/  LDCU.64 UR12, c[0x0][0x4b0] ;  /* 0x00009600ff0c77ac */ /* 0x000ee20008000a00 */
[----:B------:R-:W3:Y:S01]  /*22d0*/  LDCU.64 UR4, c[0x0][0x4d0] ;  /* 0x00009a00ff0477ac */ /* 0x000ee20008000a00 */
[----:B------:R-:W-:-:S02]  /*22e0*/  UIADD3 UR20, UPT, UPT, -UR50, URZ, URZ ;  /* 0x000000ff32147290 */ /* 0x000fc4000fffe1ff */
[----:B------:R-:W-:Y:S02]  /*22f0*/  UIMAD UR70, UR8, UR14, UR70 ;  /* 0x0000000e084672a4 */ /* 0x000fe4000f8e0246 */
[----:B------:R-:W-:Y:S02]  /*2300*/  UIMAD UR29, UR8, UR7, UR26 ;  /* 0x00000007081d72a4 */ /* 0x000fe4000f8e021a */
[----:B------:R-:W-:Y:S02]  /*2310*/  UIADD3 UR16, UPT, UPT, -UR55, URZ, URZ ;  /* 0x000000ff37107290 */ /* 0x000fe4000fffe1ff */
[----:B------:R-:W-:Y:S02]  /*2320*/  UIADD3 UR18, UPT, UPT, -UR52, URZ, URZ ;  /* 0x000000ff34127290 */ /* 0x000fe4000fffe1ff */
[----:B------:R-:W-:Y:S02]  /*2330*/  UIADD3 UR19, UPT, UPT, -UR48, URZ, URZ ;  /* 0x000000ff30137290 */ /* 0x000fe4000fffe1ff */
[----:B------:R-:W-:-:S02]  /*2340*/  UIADD3 UR15, UPT, UPT, -UR45, URZ, URZ ;  /* 0x000000ff2d0f7290 */ /* 0x000fc4000fffe1ff */
[----:B------:R-:W-:Y:S02]  /*2350*/  UIADD3 UR14, UPT, UPT, -UR31, URZ, URZ ;  /* 0x000000ff1f0e7290 */ /* 0x000fe4000fffe1ff */
[----:B------:R-:W-:Y:S02]  /*2360*/  USEL UR9, UR31, UR64, !UP0 ;  /* 0x000000401f097287 */ /* 0x000fe4000c000000 */
[----:B------:R-:W-:Y:S02]  /*2370*/  USEL UR7, UR44, UR60, !UP0 ;  /* 0x0000003c2c077287 */ /* 0x000fe4000c000000 */
[----:B------:R-:W-:Y:S02]  /*2380*/  UIMAD UR28, UR8, UR6, UR27 ;  /* 0x00000006081c72a4 */ /* 0x000fe4000f8e021b */
[----:B------:R-:W-:Y:S01]  /*2390*/  UIMAD UR36, UR8, UR20, UR73 ;  /* 0x00000014082472a4 */ /* 0x000fe2000f8e0249 */
[----:B------:R-:W-:Y:S01]  /*23a0*/  MOV R52, UR9 ;  /* 0x0000000900347c02 */ /* 0x000fe20008000f00 */
[----:B------:R-:W-:Y:S01]  /*23b0*/  USEL UR35, UR41, UR63, !UP0 ;  /* 0x0000003f29237287 */ /* 0x000fe2000c000000 */
[----:B------:R-:W-:Y:S01]  /*23c0*/  IMAD.U32 R46, RZ, RZ, UR7 ;  /* 0x00000007ff2e7e24 */ /* 0x000fe2000f8e00ff */
[----:B------:R-:W-:-:S02]  /*23d0*/  USEL UR27, UR46, UR59, !UP0 ;  /* 0x0000003b2e1b7287 */ /* 0x000fc4000c000000 */
[----:B------:R-:W-:Y:S02]  /*23e0*/  UIMAD UR71, UR8, UR16, UR71 ;  /* 0x00000010084772a4 */ /* 0x000fe4000f8e0247 */
[----:B------:R-:W-:Y:S01]  /*23f0*/  UIMAD UR72, UR8, UR18, UR72 ;  /* 0x00000012084872a4 */ /* 0x000fe2000f8e0248 */
[----:B------:R-:W-:Y:S01]  /*2400*/  MOV R49, UR35 ;  /* 0x0000002300317c02 */ /* 0x000fe20008000f00 */
[----:B------:R-:W-:Y:S01]  /*2410*/  UIMAD UR34, UR8, UR19, UR74 ;  /* 0x00000013082272a4 */ /* 0x000fe2000f8e024a */
[----:B------:R-:W-:Y:S01]  /*2420*/  MOV R43, UR27 ;  /* 0x0000001b002b7c02 */ /* 0x000fe20008000f00 */
[----:B------:R-:W-:Y:S02]  /*2430*/  UIMAD UR32, UR8, UR15, UR76 ;  /* 0x0000000f082072a4 */ /* 0x000fe4000f8e024c */
[----:B------:R-:W-:Y:S02]  /*2440*/  UIMAD UR26, UR8, UR14, UR30 ;  /* 0x0000000e081a72a4 */ /* 0x000fe4000f8e021e */
[----:B------:R-:W-:-:S02]  /*2450*/  USEL UR20, UR52, UR25, !UP0 ;  /* 0x0000001934147287 */ /* 0x000fc4000c000000 */
[----:B------:R-:W-:Y:S02]  /*2460*/  USEL UR14, UR49, UR58, !UP0 ;  /* 0x0000003a310e7287 */ /* 0x000fe4000c000000 */
[----:B------:R-:W-:Y:S02]  /*2470*/  USEL UR16, UR51, UR57, !UP0 ;  /* 0x0000003933107287 */ /* 0x000fe4000c000000 */
[----:B------:R-:W-:Y:S01]  /*2480*/  USEL UR18, UR55, UR56, !UP0 ;  /* 0x0000003837127287 */ /* 0x000fe2000c000000 */
[----:B------:R-:W-:Y:S01]  /*2490*/  MOV R31, UR20 ;  /* 0x00000014001f7c02 */ /* 0x000fe20008000f00 */
[----:B------:R-:W-:Y:S01]  /*24a0*/  USEL UR19, UR50, UR24, !UP0 ;  /* 0x0000001832137287 */ /* 0x000fe2000c000000 */
[----:B------:R-:W-:Y:S01]  /*24b0*/  IMAD.U32 R40, RZ, RZ, UR14 ;  /* 0x0000000eff287e24 */ /* 0x000fe2000f8e00ff */
[----:B------:R-:W-:Y:S01]  /*24c0*/  USEL UR17, UR48, UR23, !UP0 ;  /* 0x0000001730117287 */ /* 0x000fe2000c000000 */
[----:B------:R-:W-:Y:S01]  /*24d0*/  MOV R37, UR16 ;  /* 0x0000001000257c02 */ /* 0x000fe20008000f00 */
[----:B------:R-:W-:Y:S01]  /*24e0*/  USEL UR15, UR47, UR22, !UP0 ;  /* 0x000000162f0f7287 */ /* 0x000fe2000c000000 */
[----:B------:R-:W-:Y:S01]  /*24f0*/  IMAD.U32 R34, RZ, RZ, UR18 ;  /* 0x00000012ff227e24 */ /* 0x000fe2000f8e00ff */
[----:B------:R-:W-:Y:S01]  /*2500*/  USEL UR10, UR45, UR21, !UP0 ;  /* 0x000000152d0a7287 */ /* 0x000fe2000c000000 */
[----:B------:R-:W-:Y:S01]  /*2510*/  IMAD.U32 R28, RZ, RZ, UR19 ;  /* 0x00000013ff1c7e24 */ /* 0x000fe2000f8e00ff */
[----:B------:R-:W-:Y:S01]  /*2520*/  UIADD3 UR9, UPT, UPT, -UR9, URZ, URZ ;  /* 0x000000ff09097290 */ /* 0x000fe2000fffe1ff */
[----:B------:R-:W-:Y:S01]  /*2530*/  MOV R25, UR17 ;  /* 0x0000001100197c02 */ /* 0x000fe20008000f00 */
[----:B------:R-:W-:Y:S01]  /*2540*/  UIADD3 UR8, UPT, UPT, -UR35, URZ, URZ ;  /* 0x000000ff23087290 */ /* 0x000fe2000fffe1ff */
[----:B------:R-:W-:Y:S01]  /*2550*/  IMAD.U32 R22, RZ, RZ, UR15 ;  /* 0x0000000fff167e24 */ /* 0x000fe2000f8e00ff */
[----:B------:R-:W-:Y:S01]  /*2560*/  UIADD3 UR7, UPT, UPT, -UR7, URZ, URZ ;  /* 0x000000ff07077290 */ /* 0x000fe2000fffe1ff */
[----:B------:R-:W-:Y:S01]  /*2570*/  MOV R19, UR10 ;  /* 0x0000000a00137c02 */ /* 0x000fe20008000f00 */
[----:B------:R-:W-:-:S02]  /*2580*/  UIADD3 UR6, UPT, UPT, -UR27, URZ, URZ ;  /* 0x000000ff1b067290 */ /* 0x000fc4000fffe1ff */
[----:B------:R-:W-:Y:S02]  /*2590*/  USEL UR77, UR42, UR77, !UP0 ;  /* 0x0000004d2a4d7287 */ /* 0x000fe4000c000000 */
[----:B------:R-:W-:Y:S02]  /*25a0*/  USEL UR69, UR40, UR69, !UP0 ;  /* 0x0000004528457287 */ /* 0x000fe4000c000000 */
[----:B------:R-:W-:Y:S02]  /*25b0*/  USEL UR61, UR39, UR61, !UP0 ;  /* 0x0000003d273d7287 */ /* 0x000fe4000c000000 */
[----:B------:R-:W-:Y:S02]  /*25c0*/  USEL UR53, UR38, UR53, !UP0 ;  /* 0x0000003526357287 */ /* 0x000fe4000c000000 */
[----:B------:R-:W-:Y:S02]  /*25d0*/  UIADD3 UR20, UPT, UPT, -UR20, URZ, URZ ;  /* 0x000000ff14147290 */ /* 0x000fe4000fffe1ff */
[----:B------:R-:W-:-:S02]  /*25e0*/  UIMAD UR31, UR11, UR9, UR31 ;  /* 0x000000090b1f72a4 */ /* 0x000fc4000f8e021f */
[----:B------:R-:W-:Y:S02]  /*25f0*/  UIMAD UR41, UR11, UR8, UR41 ;  /* 0x000000080b2972a4 */ /* 0x000fe4000f8e0229 */
[----:B------:R-:W-:Y:S02]  /*2600*/  UIMAD UR44, UR11, UR7, UR44 ;  /* 0x000000070b2c72a4 */ /* 0x000fe4000f8e022c */
[----:B------:R-:W-:Y:S02]  /*2610*/  UIMAD UR46, UR11, UR6, UR46 ;  /* 0x000000060b2e72a4 */ /* 0x000fe4000f8e022e */
[----:B------:R-:W-:Y:S02]  /*2620*/  UIADD3 UR14, UPT, UPT, -UR14, URZ, URZ ;  /* 0x000000ff0e0e7290 */ /* 0x000fe4000fffe1ff */
[----:B------:R-:W-:Y:S02]  /*2630*/  UIADD3 UR16, UPT, UPT, -UR16, URZ, URZ ;  /* 0x000000ff10107290 */ /* 0x000fe4000fffe1ff */
[----:B------:R-:W-:-:S02]  /*2640*/  UIADD3 UR18, UPT, UPT, -UR18, URZ, URZ ;  /* 0x000000ff12127290 */ /* 0x000fc4000fffe1ff */
[----:B------:R-:W-:Y:S02]  /*2650*/  UIADD3 UR19, UPT, UPT, -UR19, URZ, URZ ;  /* 0x000000ff13137290 */ /* 0x000fe4000fffe1ff */
[----:B------:R-:W-:Y:S02]  /*2660*/  UIADD3 UR17, UPT, UPT, -UR17, URZ, URZ ;  /* 0x000000ff11117290 */ /* 0x000fe4000fffe1ff */
[----:B------:R-:W-:Y:S02]  /*2670*/  UIADD3 UR15, UPT, UPT, -UR15, URZ, URZ ;  /* 0x000000ff0f0f7290 */ /* 0x000fe4000fffe1ff */
[----:B------:R-:W-:Y:S02]  /*2680*/  UIADD3 UR10, UPT, UPT, -UR10, URZ, URZ ;  /* 0x000000ff0a0a7290 */ /* 0x000fe4000fffe1ff */
[----:B------:R-:W-:Y:S02]  /*2690*/  UIADD3 UR9, UPT, UPT, -UR77, URZ, URZ ;  /* 0x000000ff4d097290 */ /* 0x000fe4000fffe1ff */
[----:B------:R-:W-:-:S02]  /*26a0*/  UIADD3 UR8, UPT, UPT, -UR69, URZ, URZ ;  /* 0x000000ff45087290 */ /* 0x000fc4000fffe1ff */
[----:B------:R-:W-:Y:S02]  /*26b0*/  UIADD3 UR7, UPT, UPT, -UR61, URZ, URZ ;  /* 0x000000ff3d077290 */ /* 0x000fe4000fffe1ff */
[----:B------:R-:W-:Y:S02]  /*26c0*/  UIADD3 UR6, UPT, UPT, -UR53, URZ, URZ ;  /* 0x000000ff35067290 */ /* 0x000fe4000fffe1ff */
[----:B------:R-:W-:Y:S02]  /*26d0*/  UIMAD UR20, UR11, UR20, UR52 ;  /* 0x000000140b1472a4 */ /* 0x000fe4000f8e0234 */
[----:B------:R-:W-:Y:S02]  /*26e0*/  UIMAD UR14, UR11, UR14, UR49 ;  /* 0x0000000e0b0e72a4 */ /* 0x000fe4000f8e0231 */
[----:B------:R-:W-:Y:S02]  /*26f0*/  UIMAD UR16, UR11, UR16, UR51 ;  /* 0x000000100b1072a4 */ /* 0x000fe4000f8e0233 */
[----:B------:R-:W-:-:S02]  /*2700*/  UIMAD UR18, UR11, UR18, UR55 ;  /* 0x000000120b1272a4 */ /* 0x000fc4000f8e0237 */
[----:B------:R-:W-:Y:S02]  /*2710*/  UIMAD UR50, UR11, UR19, UR50 ;  /* 0x000000130b3272a4 */ /* 0x000fe4000f8e0232 */
[----:B------:R-:W-:Y:S02]  /*2720*/  UIMAD UR17, UR11, UR17, UR48 ;  /* 0x000000110b1172a4 */ /* 0x000fe4000f8e0230 */
[----:B------:R-:W-:Y:S02]  /*2730*/  UIMAD UR15, UR11, UR15, UR47 ;  /* 0x0000000f0b0f72a4 */ /* 0x000fe4000f8e022f */
[----:B------:R-:W-:Y:S02]  /*2740*/  UIMAD UR10, UR11, UR10, UR45 ;  /* 0x0000000a0b0a72a4 */ /* 0x000fe4000f8e022d */
[----:B------:R-:W-:Y:S02]  /*2750*/  UIMAD UR9, UR11, UR9, UR42 ;  /* 0x000000090b0972a4 */ /* 0x000fe4000f8e022a */
[----:B------:R-:W-:-:S02]  /*2760*/  UIMAD UR8, UR11, UR8, UR40 ;  /* 0x000000080b0872a4 */ /* 0x000fc4000f8e0228 */
[----:B------:R-:W-:Y:S02]  /*2770*/  UIMAD UR60, UR11, UR7, UR39 ;  /* 0x000000070b3c72a4 */ /* 0x000fe4000f8e0227 */
[----:B------:R-:W-:Y:S02]  /*2780*/  UIMAD UR52, UR11, UR6, UR38 ;  /* 0x000000060b3472a4 */ /* 0x000fe4000f8e0226 */
[----:B---3--:R-:W-:Y:S02]  /*2790*/  UIMAD UR22, UR26, UR12, UR4 ;  /* 0x0000000c1a1672a4 */ /* 0x008fe4000f8e0204 */
[----:B------:R-:W-:Y:S02]  /*27a0*/  UIMAD UR21, UR65, UR12, UR4 ;  /* 0x0000000c411572a4 */ /* 0x000fe4000f8e0204 */
[----:B------:R-:W-:Y:S02]  /*27b0*/  UIMAD UR11, UR66, UR12, UR4 ;  /* 0x0000000c420b72a4 */ /* 0x000fe4000f8e0204 */
[----:B------:R-:W-:Y:S01]  /*27c0*/  IMAD.U32 R51, RZ, RZ, UR22 ;  /* 0x00000016ff337e24 */ /* 0x000fe2000f8e00ff */
[----:B------:R-:W-:Y:S01]  /*27d0*/  UIMAD UR22, UR37, UR12, UR4 ;  /* 0x0000000c251672a4 */ /* 0x000fe2000f8e0204 */
[----:B------:R-:W-:Y:S01]  /*27e0*/  MOV R48, UR21 ;  /* 0x0000001500307c02 */ /* 0x000fe20008000f00 */
[----:B------:R-:W-:Y:S01]  /*27f0*/  UIMAD UR21, UR68, UR12, UR4 ;  /* 0x0000000c441572a4 */ /* 0x000fe2000f8e0204 */
[----:B------:R-:W-:Y:S01]  /*2800*/  IMAD.U32 R45, RZ, RZ, UR11 ;  /* 0x0000000bff2d7e24 */ /* 0x000fe2000f8e00ff */
[----:B------:R-:W-:-:S02]  /*2810*/  UIMAD UR11, UR70, UR12, UR4 ;  /* 0x0000000c460b72a4 */ /* 0x000fc4000f8e0204 */
[----:B------:R-:W-:Y:S01]  /*2820*/  MOV R42, UR22 ;  /* 0x00000016002a7c02 */ /* 0x000fe20008000f00 */
[----:B------:R-:W-:Y:S01]  /*2830*/  UIMAD UR22, UR71, UR12, UR4 ;  /* 0x0000000c471672a4 */ /* 0x000fe2000f8e0204 */
[----:B------:R-:W-:Y:S01]  /*2840*/  IMAD.U32 R39, RZ, RZ, UR21 ;  /* 0x00000015ff277e24 */ /* 0x000fe2000f8e00ff */
[----:B------:R-:W-:Y:S01]  /*2850*/  UIMAD UR21, UR72, UR12, UR4 ;  /* 0x0000000c481572a4 */ /* 0x000fe2000f8e0204 */
[----:B------:R-:W-:Y:S01]  /*2860*/  MOV R36, UR11 ;  /* 0x0000000b00247c02 */ /* 0x000fe20008000f00 */
[----:B------:R-:W-:Y:S02]  /*2870*/  UIMAD UR11, UR36, UR12, UR4 ;  /* 0x0000000c240b72a4 */ /* 0x000fe4000f8e0204 */
[----:B------:R-:W-:Y:S01]  /*2880*/  IMAD.U32 R33, RZ, RZ, UR22 ;  /* 0x00000016ff217e24 */ /* 0x000fe2000f8e00ff */
[----:B------:R-:W-:Y:S01]  /*2890*/  UIMAD UR22, UR34, UR12, UR4 ;  /* 0x0000000c221672a4 */ /* 0x000fe2000f8e0204 */
[----:B------:R-:W-:Y:S01]  /*28a0*/  MOV R30, UR21 ;  /* 0x00000015001e7c02 */ /* 0x000fe20008000f00 */
[----:B------:R-:W-:Y:S01]  /*28b0*/  UIMAD UR21, UR33, UR12, UR4 ;  /* 0x0000000c211572a4 */ /* 0x000fe2000f8e0204 */
[----:B-----5:R-:W-:Y:S01]  /*28c0*/  IMAD.U32 R27, RZ, RZ, UR11 ;  /* 0x0000000bff1b7e24 */ /* 0x020fe2000f8e00ff */
[----:B------:R-:W-:-:S02]  /*28d0*/  UIMAD UR11, UR32, UR12, UR4 ;  /* 0x0000000c200b72a4 */ /* 0x000fc4000f8e0204 */
[----:B------:R-:W-:Y:S01]  /*28e0*/  UIMAD UR75, UR75, UR12, UR4 ;  /* 0x0000000c4b4b72a4 */ /* 0x000fe2000f8e0204 */
[----:B------:R-:W-:Y:S01]  /*28f0*/  MOV R24, UR22 ;  /* 0x0000001600187c02 */ /* 0x000fe20008000f00 */
[----:B------:R-:W-:Y:S01]  /*2900*/  UIMAD UR67, UR67, UR12, UR4 ;  /* 0x0000000c434372a4 */ /* 0x000fe2000f8e0204 */
[----:B------:R-:W-:Y:S01]  /*2910*/  IMAD.U32 R21, RZ, RZ, UR21 ;  /* 0x00000015ff157e24 */ /* 0x000fe2000f8e00ff */
[----:B------:R-:W-:Y:S01]  /*2920*/  UIMAD UR59, UR29, UR12, UR4 ;  /* 0x0000000c1d3b72a4 */ /* 0x000fe2000f8e0204 */
[----:B------:R-:W-:Y:S01]  /*2930*/  MOV R18, UR11 ;  /* 0x0000000b00127c02 */ /* 0x000fe20008000f00 */
[----:B------:R-:W-:Y:S02]  /*2940*/  UIMAD UR51, UR28, UR12, UR4 ;  /* 0x0000000c1c3372a4 */ /* 0x000fe4000f8e0204 */
[----:B------:R-:W-:Y:S02]  /*2950*/  UIMAD UR4, UR31, UR13, UR5 ;  /* 0x0000000d1f0472a4 */ /* 0x000fe4000f8e0205 */
[----:B------:R-:W-:-:S02]  /*2960*/  UIMAD UR11, UR44, UR13, UR5 ;  /* 0x0000000d2c0b72a4 */ /* 0x000fc4000f8e0205 */
[----:B------:R-:W-:Y:S02]  /*2970*/  UIMAD UR12, UR41, UR13, UR5 ;  /* 0x0000000d290c72a4 */ /* 0x000fe4000f8e0205 */
[----:B------:R-:W-:Y:S01]  /*2980*/  IMAD.U32 R50, RZ, RZ, UR4 ;  /* 0x00000004ff327e24 */ /* 0x000fe2000f8e00ff */
[----:B------:R-:W-:Y:S01]  /*2990*/  UIMAD UR4, UR46, UR13, UR5 ;  /* 0x0000000d2e0472a4 */ /* 0x000fe2000f8e0205 */
[----:B------:R-:W-:Y:S01]  /*29a0*/  IMAD.U32 R44, RZ, RZ, UR11 ;  /* 0x0000000bff2c7e24 */ /* 0x000fe2000f8e00ff */
[----:B------:R-:W-:Y:S01]  /*29b0*/  UIMAD UR11, UR14, UR13, UR5 ;  /* 0x0000000d0e0b72a4 */ /* 0x000fe2000f8e0205 */
[----:B------:R-:W-:Y:S01]  /*29c0*/  MOV R47, UR12 ;  /* 0x0000000c002f7c02 */ /* 0x000fe20008000f00 */
[----:B------:R-:W-:Y:S02]  /*29d0*/  UIMAD UR12, UR18, UR13, UR5 ;  /* 0x0000000d120c72a4 */ /* 0x000fe4000f8e0205 */
[----:B------:R-:W-:Y:S01]  /*29e0*/  MOV R41, UR4 ;  /* 0x0000000400297c02 */ /* 0x000fe20008000f00 */
[----:B------:R-:W-:Y:S01]  /*29f0*/  UIMAD UR4, UR16, UR13, UR5 ;  /* 0x0000000d100472a4 */ /* 0x000fe2000f8e0205 */
[----:B------:R-:W-:Y:S01]  /*2a00*/  IMAD.U32 R38, RZ, RZ, UR11 ;  /* 0x0000000bff267e24 */ /* 0x000fe2000f8e00ff */
[----:B------:R-:W-:Y:S01]  /*2a10*/  UIMAD UR11, UR20, UR13, UR5 ;  /* 0x0000000d140b72a4 */ /* 0x000fe2000f8e0205 */
[----:B------:R-:W-:Y:S01]  /*2a20*/  IMAD.U32 R32, RZ, RZ, UR12 ;  /* 0x0000000cff207e24 */ /* 0x000fe2000f8e00ff */
[----:B------:R-:W-:-:S02]  /*2a30*/  UIMAD UR12, UR17, UR13, UR5 ;  /* 0x0000000d110c72a4 */ /* 0x000fc4000f8e0205 */
[----:B------:R-:W-:Y:S01]  /*2a40*/  MOV R35, UR4 ;  /* 0x0000000400237c02 */ /* 0x000fe20008000f00 */
[----:B------:R-:W-:Y:S01]  /*2a50*/  UIMAD UR4, UR50, UR13, UR5 ;  /* 0x0000000d320472a4 */ /* 0x000fe2000f8e0205 */
[----:B------:R-:W-:Y:S01]  /*2a60*/  MOV R29, UR11 ;  /* 0x0000000b001d7c02 */ /* 0x000fe20008000f00 */
[----:B------:R-:W-:Y:S01]  /*2a70*/  UIMAD UR11, UR15, UR13, UR5 ;  /* 0x0000000d0f0b72a4 */ /* 0x000fe2000f8e0205 */
[----:B------:R-:W-:Y:S01]  /*2a80*/  MOV R23, UR12 ;  /* 0x0000000c00177c02 */ /* 0x000fe20008000f00 */
[----:B------:R-:W3:Y:S02]  /*2a90*/  LDCU.64 UR6, c[0x0][0x4b8] ;  /* 0x00009700ff0677ac */ /* 0x000ee40008000a00 */
[----:B------:R-:W-:Y:S01]  /*2aa0*/  IMAD.U32 R26, RZ, RZ, UR4 ;  /* 0x00000004ff1a7e24 */ /* 0x000fe2000f8e00ff */
[----:B------:R-:W-:Y:S01]  /*2ab0*/  UIMAD UR4, UR10, UR13, UR5 ;  /* 0x0000000d0a0472a4 */ /* 0x000fe2000f8e0205 */
[----:B------:R-:W-:Y:S01]  /*2ac0*/  IMAD.U32 R20, RZ, RZ, UR11 ;  /* 0x0000000bff147e24 */ /* 0x000fe2000f8e00ff */
[----:B------:R-:W-:-:S02]  /*2ad0*/  UIADD3 UR35, UPT, UPT, UR43, 0x8, URZ ;  /* 0x000000082b237890 */ /* 0x000fc4000fffe0ff */
[----:B------:R-:W-:Y:S02]  /*2ae0*/  UIADD3 UR27, UPT, UPT, UR43, 0x10, URZ ;  /* 0x000000102b1b7890 */ /* 0x000fe4000fffe0ff */
[----:B------:R-:W-:Y:S01]  /*2af0*/  MOV R17, UR4 ;  /* 0x0000000400117c02 */ /* 0x000fe20008000f00 */
[----:B------:R-:W-:Y:S02]  /*2b00*/  UIADD3 UR19, UPT, UPT, UR43, 0x18, URZ ;  /* 0x000000182b137890 */ /* 0x000fe4000fffe0ff */
[----:B------:R-:W-:Y:S02]  /*2b10*/  UIMAD UR76, UR9, UR13, UR5 ;  /* 0x0000000d094c72a4 */ /* 0x000fe4000f8e0205 */
[----:B------:R-:W-:Y:S02]  /*2b20*/  UIMAD UR68, UR8, UR13, UR5 ;  /* 0x0000000d084472a4 */ /* 0x000fe4000f8e0205 */
[----:B------:R-:W-:Y:S02]  /*2b30*/  UIMAD UR60, UR60, UR13, UR5 ;  /* 0x0000000d3c3c72a4 */ /* 0x000fe4000f8e0205 */
[----:B------:R-:W-:Y:S01]  /*2b40*/  UIMAD UR52, UR52, UR13, UR5 ;  /* 0x0000000d343472a4 */ /* 0x000fe2000f8e0205 */
[----:B------:R-:W-:Y:S01]  /*2b50*/  UMOV UR44, URZ ;  /* 0x000000ff002c7c82 */ /* 0x000fe20008000000 */
[----:B-1-34-:R-:W-:-:S10]  /*2b60*/  UMOV UR45, URZ ;  /* 0x000000ff002d7c82 */ /* 0x01afd40008000000 */
.L_x_28:
[----:B------:R-:W-:Y:S02]  /*2b70*/  @!P5 MOV R0, 0x14000 ;  /* 0x000140000000d802 */ /* 0x000fe40000000f00 */
[----:B------:R-:W-:Y:S01]  /*2b80*/  LEA R7, R10, R5, 0x3 ;  /* 0x000000050a077211 */ /* 0x000fe200078e18ff */
[----:B--2---:R-:W-:Y:S06]  /*2b90*/  @P2 BRA `(.L_x_23) ;  /* 0x00000000000c2947 */ /* 0x004fec0003800000 */
[----:B------:R-:W-:Y:S04]  /*2ba0*/  SHF.L.U32 R2, R14, 0x1f, RZ ;  /* 0x0000001f0e027819 */ /* 0x000fe800000006ff */
[----:B------:R-:W1:Y:S02]  /*2bb0*/  SYNCS.PHASECHK.TRANS64.TRYWAIT P0, [R7+URZ+0x20], R2 ;  /* 0x00002002070075a7 */ /* 0x000e6400080011ff */
[----:B-1----:R-:W-:Y:S05]  /*2bc0*/  @!P0 BRA `(.L_x_24) ;  /* 0x000000ac00808947 */ /* 0x002fea0003800000 */
.L_x_23:
[----:B------:R2:W-:Y:S01]  /*2bd0*/  @!P5 SYNCS.ARRIVE.TRANS64 RZ, [R7+URZ], R0 ;  /* 0x0000000007ffd9a7 */ /* 0x0005e200080000ff */
[----:B------:R-:W-:Y:S04]  /*2be0*/  ULOP3.LUT UR4, UR62, 0x2, URZ, 0xfc, !UPT ;  /* 0x000000023e047892 */ /* 0x000fe8000f8efcff */
[----:B------:R-:W-:Y:S09]  /*2bf0*/  UISETP.NE.AND UP0, UPT, UR4, 0x2, UPT ;  /* 0x000000020400788c */ /* 0x000ff2000bf05270 */
[----:B------:R-:W-:Y:S05]  /*2c00*/  BRA.U UP0, `(.L_x_25) ;  /* 0x0000000100047547 */ /* 0x000fea000b800000 */
[----:B------:R-:W-:Y:S05]  /*2c10*/  BPT.TRAP 0x1 ;  /* 0x000000040000795c */ /* 0x000fea0000300000 */
.L_x_25:
[----:B------:R-:W-:Y:S04]  /*2c20*/  BSSY.RECONVERGENT B0, `(.L_x_26) ;  /* 0x0000003000007945 */ /* 0x000fe80003800200 */
[----:B------:R-:W-:Y:S05]  /*2c30*/  @P4 BRA `(.L_x_27) ;  /* 0x0000000000044947 */ /* 0x000fea0003800000 */
[----:B------:R-:W-:Y:S05]  /*2c40*/  BPT.TRAP 0x1 ;  /* 0x000000040000795c */ /* 0x000fea0000300000 */
.L_x_27:
[----:B------:R-:W-:Y:S05]  /*2c50*/  BSYNC.RECONVERGENT B0 ;  /* 0x0000000000007941 */ /* 0x000fea0003800200 */
.L_x_26:
[----:B------:R-:W-:Y:S01]  /*2c60*/  ELECT P1, URZ, PT ;  /* 0x0000000000ff782f */ /* 0x000fe20003820000 */
[----:B------:R-:W-:Y:S01]  /*2c70*/  VIADD R8, R10, 0x1 ;  /* 0x000000010a087836 */ /* 0x000fe20000000000 */
[----:B------:R-:W3:Y:S01]  /*2c80*/  LDCU.64 UR4, c[0x0][0x4d8] ;  /* 0x00009b00ff0477ac */ /* 0x000ee20008000a00 */
[----:B------:R-:W-:Y:S01]  /*2c90*/  MOV.SPILL R66, UR61 ;  /* 0x0000003d00427c02 */ /* 0x000fe20009000f00 */
[----:B------:R-:W-:Y:S01]  /*2ca0*/  VIADD R12, R12, 0x1 ;  /* 0x000000010c0c7836 */ /* 0x000fe20000000000 */
[----:B------:R-:W-:Y:S01]  /*2cb0*/  MOV.SPILL R65, UR60 ;  /* 0x0000003c00417c02 */ /* 0x000fe20009000f00 */
[----:B------:R-:W-:Y:S01]  /*2cc0*/  UMOV UR22, 0x0 ;  /* 0x0000000000167882 */ /* 0x000fe20000000000 */
[----:B------:R-:W-:Y:S01]  /*2cd0*/  MOV.SPILL R64, UR59 ;  /* 0x0000003b00407c02 */ /* 0x000fe20009000f00 */
[----:B------:R-:W-:Y:S01]  /*2ce0*/  UMOV UR23, 0x10000000 ;  /* 0x1000000000177882 */ /* 0x000fe20000000000 */
[----:B------:R-:W-:Y:S01]  /*2cf0*/  R2UR UR59, R51 ;  /* 0x00000000333b72ca */ /* 0x000fe200000e0000 */
[----:B------:R-:W-:Y:S01]  /*2d00*/  UMOV UR28, UR44 ;  /* 0x0000002c001c7c82 */ /* 0x000fe20008000000 */
[----:B------:R-:W-:Y:S01]  /*2d10*/  R2UR UR60, R50 ;  /* 0x00000000323c72ca */ /* 0x000fe200000e0000 */
[----:B------:R-:W-:Y:S01]  /*2d20*/  UMOV UR29, UR45 ;  /* 0x0000002d001d7c82 */ /* 0x000fe20008000000 */
[----:B-1----:R-:W-:Y:S01]  /*2d30*/  @P1 IADD3 R2, P0, PT, R70, 0x80, RZ ;  /* 0x0000008046021810 */ /* 0x002fe20007f1e0ff */
[----:B------:R-:W-:Y:S01]  /*2d40*/  UMOV UR20, UR44 ;  /* 0x0000002c00147c82 */ /* 0x000fe20008000000 */
[----:B--2---:R-:W-:Y:S01]  /*2d50*/  @P1 LOP3.LUT R7, R7, 0xfefffff8, RZ, 0xc0, !PT ;  /* 0xfefffff807071812 */ /* 0x004fe200078ec0ff */
[----:B------:R-:W-:Y:S01]  /*2d60*/  UMOV UR21, UR45 ;  /* 0x0000002d00157c82 */ /* 0x000fe20008000000 */
[----:B------:R-:W-:Y:S01]  /*2d70*/  @P1 R2UR UR9, R2 ;  /* 0x00000000020912ca */ /* 0x000fe200000e0000 */
[----:B------:R-:W-:Y:S01]  /*2d80*/  @P1 IMAD.X R0, RZ, RZ, R71, P0 ;  /* 0x000000ffff001224 */ /* 0x000fe200000e0647 */
[----:B------:R-:W-:Y:S01]  /*2d90*/  @P1 R2UR UR57, R7 ;  /* 0x00000000073912ca */ /* 0x000fe200000e0000 */
[--C-:B------:R-:W-:Y:S01]  /*2da0*/  @P1 IMAD R7, R10, 0x8000, R5.reuse ;  /* 0x000080000a071824 */ /* 0x100fe200078e0205 */
[----:B---3--:R-:W-:Y:S01]  /*2db0*/  UIMAD UR4, UR44, UR6, UR4 ;  /* 0x000000062c0472a4 */ /* 0x008fe2000f8e0204 */
[----:B------:R-:W-:Y:S01]  /*2dc0*/  @P1 IMAD.SHL.U32 R2, R9, 0x40, RZ ;  /* 0x0000004009021824 */ /* 0x000fe200078e00ff */
[----:B------:R-:W-:Y:S01]  /*2dd0*/  @P1 R2UR UR8, R0 ;  /* 0x00000000000812ca */ /* 0x000fe200000e0000 */
[C---:B------:R-:W-:Y:S01]  /*2de0*/  @P1 VIADD R0, R7.reuse, 0x8400 ;  /* 0x0000840007001836 */ /* 0x040fe20000000000 */
[----:B------:R-:W-:Y:S01]  /*2df0*/  UIMAD UR5, UR45, UR7, UR5 ;  /* 0x000000072d0572a4 */ /* 0x000fe2000f8e0205 */
[----:B------:R-:W-:Y:S01]  /*2e00*/  ISETP.NE.AND P0, PT, R8, 0x4, PT ;  /* 0x000000040800780c */ /* 0x000fe20003f05270 */
[----:B------:R-:W-:Y:S01]  /*2e10*/  UMOV UR11, UR59 ;  /* 0x0000003b000b7c82 */ /* 0x000fe20008000000 */
[----:B------:R-:W-:Y:S01]  /*2e20*/  @P1 R2UR UR58, R2 ;  /* 0x00000000023a12ca */ /* 0x000fe200000e0000 */
[----:B------:R-:W-:Y:S01]  /*2e30*/  UPRMT UR4, UR4, 0x40, UR5 ;  /* 0x0000004004047896 */ /* 0x000fe20008000005 */
[----:B------:R-:W-:Y:S01]  /*2e40*/  IMAD.U32 R68, RZ, RZ, UR9 ;  /* 0x00000009ff447e24 */ /* 0x000fe2000f8e00ff */
[----:B------:R-:W-:Y:S01]  /*2e50*/  R2UR UR61, R52 ;  /* 0x00000000343d72ca */ /* 0x000fe200000e0000 */
[----:B------:R-:W-:Y:S01]  /*2e60*/  @P1 VIADD R2, R7, 0x8800 ;  /* 0x0000880007021836 */ /* 0x000fe20000000000 */
[----:B------:R-:W-:Y:S01]  /*2e70*/  @P1 R2UR UR56, R0 ;  /* 0x00000000003812ca */ /* 0x000fe200000e0000 */
[----:B------:R-:W-:Y:S01]  /*2e80*/  UPRMT UR4, UR4, 0x5410, URZ ;  /* 0x0000541004047896 */ /* 0x000fe200080000ff */
[----:B------:R-:W-:Y:S01]  /*2e90*/  @P1 R2UR UR14, R68 ;  /* 0x00000000440e12ca */ /* 0x000fe200000e0000 */
[----:B------:R-:W-:Y:S01]  /*2ea0*/  IMAD.U32 R69, RZ, RZ, UR8 ;  /* 0x00000008ff457e24 */ /* 0x000fe2000f8e00ff */
[----:B------:R-:W-:Y:S01]  /*2eb0*/  SEL R73, RZ, 0x1, P0 ;  /* 0x00000001ff497807 */ /* 0x000fe20000000000 */
[----:B------:R-:W-:Y:S01]  /*2ec0*/  UMOV UR9, UR60 ;  /* 0x0000003c00097c82 */ /* 0x000fe20008000000 */
[----:B------:R-:W-:Y:S01]  /*2ed0*/  SEL R0, R8, RZ, P0 ;  /* 0x000000ff08007207 */ /* 0x000fe20000000000 */
[----:B------:R-:W-:Y:S01]  /*2ee0*/  UMOV UR31, UR57 ;  /* 0x00000039001f7c82 */ /* 0x000fe20008000000 */
[----:B------:R-:W-:Y:S01]  /*2ef0*/  @P1 R2UR UR15, R69 ;  /* 0x00000000450f12ca */ /* 0x000fe200000e0000 */
[----:B------:R-:W-:Y:S01]  /*2f00*/  UMOV UR16, UR58 ;  /* 0x0000003a00107c82 */ /* 0x000fe20008000000 */
[----:B------:R-:W-:Y:S01]  /*2f10*/  LOP3.LUT R14, R14, R73, RZ, 0x3c, !PT ;  /* 0x000000490e0e7212 */ /* 0x000fe200078e3cff */
[----:B------:R-:W-:Y:S01]  /*2f20*/  IMAD R75, R0, 0x8, R5 ;  /* 0x00000008004b7824 */ /* 0x000fe200078e0205 */
[----:B------:R-:W-:Y:S01]  /*2f30*/  @P1 R2UR UR8, R2 ;  /* 0x00000000020812ca */ /* 0x000fe200000e0000 */
[----:B------:R-:W-:Y:S01]  /*2f40*/  UIADD3 UR10, UPT, UPT, UR16, 0x20, URZ ;  /* 0x00000020100a7890 */ /* 0x000fe2000fffe0ff */
[----:B------:R-:W-:Y:S01]  /*2f50*/  SHF.L.U32 R72, R14, 0x1f, RZ ;  /* 0x0000001f0e487819 */ /* 0x000fe200000006ff */
[----:B------:R-:W-:Y:S01]  /*2f60*/  UMOV UR5, UR61 ;  /* 0x0000003d00057c82 */ /* 0x000fe20008000000 */
[----:B------:R-:W-:Y:S01]  /*2f70*/  UMOV UR12, UR9 ;  /* 0x00000009000c7c82 */ /* 0x000fe20008000000 */
[----:B------:R-:W-:Y:S01]  /*2f80*/  UMOV UR13, UR5 ;  /* 0x00000005000d7c82 */ /* 0x000fe20008000000 */
[----:B------:R3:W4:Y:S01]  /*2f90*/  SYNCS.PHASECHK.TRANS64.TRYWAIT P2, [R75+URZ+0x20], R72 ;  /* 0x000020484b0075a7 */ /* 0x00072200080411ff */
[----:B------:R-:W-:Y:S01]  /*2fa0*/  UMOV UR9, UR31 ;  /* 0x0000001f00097c82 */ /* 0x000fe20008000000 */
[----:B------:R-:W-:Y:S01]  /*2fb0*/  UMOV UR49, UR31 ;  /* 0x0000001f00317c82 */ /* 0x000fe20008000000 */
[----:B------:R1:W-:Y:S01]  /*2fc0*/  UTMALDG.4D.IM2COL.2CTA [UR56], [UR14], UR4, desc[UR22] ;  /* 0x000016380e0073b4 */ /* 0x0003e20008259004 */
[----:B------:R-:W-:Y:S01]  /*2fd0*/  UMOV UR50, UR16 ;  /* 0x0000001000327c82 */ /* 0x000fe20008000000 */
[----:B------:R-:W-:Y:S01]  /*2fe0*/  R2UR UR36, R44 ;  /* 0x000000002c2472ca */ /* 0x000fe200000e0000 */
[----:B------:R-:W-:Y:S01]  /*2ff0*/  UMOV UR33, UR31 ;  /* 0x0000001f00217c82 */ /* 0x000fe20008000000 */
[----:B------:R-:W-:Y:S01]  /*3000*/  R2UR UR37, R46 ;  /* 0x000000002e2572ca */ /* 0x000fe200000e0000 */
[----:B------:R-:W-:Y:S01]  /*3010*/  UMOV UR34, UR16 ;  /* 0x0000001000227c82 */ /* 0x000fe20008000000 */
[----:B------:R-:W-:Y:S01]  /*3020*/  UMOV UR73, UR31 ;  /* 0x0000001f00497c82 */ /* 0x000fe20008000000 */
[----:B------:R-:W-:Y:S01]  /*3030*/  UMOV UR74, UR16 ;  /* 0x00000010004a7c82 */ /* 0x000fe20008000000 */
[----:B------:R2:W-:Y:S01]  /*3040*/  UTMALDG.4D.IM2COL.2CTA [UR8], [UR14], UR4, desc[UR22] ;  /* 0x000016080e0073b4 */ /* 0x0005e20008259004 */
[----:B------:R-:W-:Y:S01]  /*3050*/  @P1 VIADD R2, R7, 0x8c00 ;  /* 0x00008c0007021836 */ /* 0x000fe20000000000 */
[----:B------:R-:W-:Y:S01]  /*3060*/  MOV.SPILL R62, UR53 ;  /* 0x00000035003e7c02 */ /* 0x000fe20009000f00 */
[----:B------:R-:W-:Y:S01]  /*3070*/  UMOV UR65, UR31 ;  /* 0x0000001f00417c82 */ /* 0x000fe20008000000 */
[----:B------:R-:W-:Y:S01]  /*3080*/  MOV.SPILL R61, UR52 ;  /* 0x00000034003d7c02 */ /* 0x000fe20009000f00 */
[----:B------:R-:W-:Y:S01]  /*3090*/  UMOV UR66, UR16 ;  /* 0x0000001000427c82 */ /* 0x000fe20008000000 */
[----:B------:R-:W-:Y:S01]  /*30a0*/  MOV.SPILL R60, UR51 ;  /* 0x00000033003c7c02 */ /* 0x000fe20009000f00 */
[----:B------:R-:W-:Y:S01]  /*30b0*/  UMOV UR41, UR31 ;  /* 0x0000001f00297c82 */ /* 0x000fe20008000000 */
[----:B------:R-:W-:Y:S01]  /*30c0*/  R2UR UR51, R48 ;  /* 0x00000000303372ca */ /* 0x000fe200000e0000 */
[----:B------:R-:W-:Y:S01]  /*30d0*/  UMOV UR42, UR16 ;  /* 0x00000010002a7c82 */ /* 0x000fe20008000000 */
[----:B------:R-:W-:Y:S01]  /*30e0*/  R2UR UR52, R47 ;  /* 0x000000002f3472ca */ /* 0x000fe200000e0000 */
[----:B------:R-:W-:Y:S01]  /*30f0*/  UMOV UR25, UR31 ;  /* 0x0000001f00197c82 */ /* 0x000fe20008000000 */
[----:B------:R-:W-:Y:S01]  /*3100*/  R2UR UR53, R49 ;  /* 0x00000000313572ca */ /* 0x000fe200000e0000 */
[----:B------:R-:W-:Y:S01]  /*3110*/  UMOV UR26, UR16 ;  /* 0x00000010001a7c82 */ /* 0x000fe20008000000 */
[----:B------:R-:W-:Y:S01]  /*3120*/  @P1 R2UR UR48, R2 ;  /* 0x00000000023012ca */ /* 0x000fe200000e0000 */
[----:B------:R-:W-:Y:S01]  /*3130*/  @P1 VIADD R2, R7, 0x9000 ;  /* 0x0000900007021836 */ /* 0x000fe20000000000 */
[----:B------:R-:W-:Y:S01]  /*3140*/  UMOV UR18, UR16 ;  /* 0x0000001000127c82 */ /* 0x000fe20008000000 */
[----:B------:R-:W-:Y:S01]  /*3150*/  UMOV UR17, UR31 ;  /* 0x0000001f00117c82 */ /* 0x000fe20008000000 */
[----:B------:R-:W-:Y:S02]  /*3160*/  MOV.SPILL R59, UR35 ;  /* 0x00000023003b7c02 */ /* 0x000fe40009000f00 */
[----:B------:R-:W-:Y:S02]  /*3170*/  R2UR UR35, R45 ;  /* 0x000000002d2372ca */ /* 0x000fe400000e0000 */
[----:B------:R-:W-:Y:S02]  /*3180*/  MOV.SPILL R67, UR62 ;  /* 0x0000003e00437c02 */ /* 0x000fe40009000f00 */
[----:B------:R-:W-:Y:S01]  /*3190*/  MOV.SPILL R63, UR54 ;  /* 0x00000036003f7c02 */ /* 0x000fe20009000f00 */
[----:B------:R-:W-:Y:S01]  /*31a0*/  UMOV UR5, UR53 ;  /* 0x0000003500057c82 */ /* 0x000fe20008000000 */
[----:B------:R-:W-:Y:S01]  /*31b0*/  R2UR.FILL UR62, R67 ;  /* 0x00000000433e72ca */ /* 0x000fe200004e0000 */
[----:B------:R5:W-:Y:S01]  /*31c0*/  UTMALDG.4D.IM2COL.2CTA [UR48], [UR14], UR4, desc[UR22] ;  /* 0x000016300e0073b4 */ /* 0x000be20008259004 */
[----:B------:R-:W-:Y:S02]  /*31d0*/  R2UR.FILL UR54, R63 ;  /* 0x000000003f3672ca */ /* 0x000fe400004e0000 */
[----:B-1----:R-:W-:Y:S01]  /*31e0*/  R2UR UR59, R42 ;  /* 0x000000002a3b72ca */ /* 0x002fe200000e0000 */
[----:B------:R-:W-:Y:S01]  /*31f0*/  UMOV UR57, UR31 ;  /* 0x0000001f00397c82 */ /* 0x000fe20008000000 */
[----:B------:R-:W-:Y:S01]  /*3200*/  R2UR UR60, R41 ;  /* 0x00000000293c72ca */ /* 0x000fe200000e0000 */
[----:B------:R-:W-:Y:S01]  /*3210*/  UMOV UR58, UR16 ;  /* 0x00000010003a7c82 */ /* 0x000fe20008000000 */
[----:B------:R-:W-:Y:S02]  /*3220*/  R2UR UR61, R43 ;  /* 0x000000002b3d72ca */ /* 0x000fe400000e0000 */
[----:B--2---:R-:W-:Y:S01]  /*3230*/  @P1 R2UR UR8, R2 ;  /* 0x00000000020812ca */ /* 0x004fe200000e0000 */
[----:B------:R-:W-:Y:S01]  /*3240*/  UMOV UR9, UR52 ;  /* 0x0000003400097c82 */ /* 0x000fe20008000000 */
[----:B------:R-:W-:Y:S01]  /*3250*/  UMOV UR11, UR51 ;  /* 0x00000033000b7c82 */ /* 0x000fe20008000000 */
[----:B------:R-:W-:Y:S01]  /*3260*/  UMOV UR12, UR9 ;  /* 0x00000009000c7c82 */ /* 0x000fe20008000000 */
[----:B------:R-:W-:Y:S01]  /*3270*/  UMOV UR13, UR5 ;  /* 0x00000005000d7c82 */ /* 0x000fe20008000000 */
[----:B------:R-:W-:Y:S01]  /*3280*/  UMOV UR9, UR31 ;  /* 0x0000001f00097c82 */ /* 0x000fe20008000000 */
[C---:B------:R-:W-:Y:S01]  /*3290*/  @P1 VIADD R2, R7.reuse, 0x9400 ;  /* 0x0000940007021836 */ /* 0x040fe20000000000 */
[----:B------:R-:W-:Y:S04]  /*32a0*/  UMOV UR5, UR37 ;  /* 0x0000002500057c82 */ /* 0x000fe80008000000 */
[----:B------:R-:W-:Y:S01]  /*32b0*/  @P1 R2UR UR32, R2 ;  /* 0x00000000022012ca */ /* 0x000fe200000e0000 */
[----:B------:R-:W-:Y:S01]  /*32c0*/  @P1 VIADD R2, R7, 0x9800 ;  /* 0x0000980007021836 */ /* 0x000fe20000000000 */
[----:B------:R1:W-:Y:S11]  /*32d0*/  UTMALDG.4D.IM2COL.2CTA [UR8], [UR14], UR4, desc[UR22] ;  /* 0x000016080e0073b4 */ /* 0x0003f60008259004 */
[----:B------:R2:W-:Y:S01]  /*32e0*/  UTMALDG.4D.IM2COL.2CTA [UR32], [UR14], UR4, desc[UR22] ;  /* 0x000016200e0073b4 */ /* 0x0005e20008259004 */
[----:B-----5:R-:W-:Y:S02]  /*32f0*/  R2UR UR51, R39 ;  /* 0x00000000273372ca */ /* 0x020fe400000e0000 */
[----:B------:R-:W-:Y:S02]  /*3300*/  R2UR UR52, R38 ;  /* 0x00000000263472ca */ /* 0x000fe400000e0000 */
[----:B------:R-:W-:Y:S02]  /*3310*/  R2UR UR53, R40 ;  /* 0x00000000283572ca */ /* 0x000fe400000e0000 */
[----:B-1----:R-:W-:Y:S01]  /*3320*/  @P1 R2UR UR8, R2 ;  /* 0x00000000020812ca */ /* 0x002fe200000e0000 */
        /* <DEDUP_REMOVED lines=9> */
[----:B------:R1:W-:Y:S01]  /*33c0*/  UTMALDG.4D.IM2COL.2CTA [UR8], [UR14], UR4, desc[UR22] ;  /* 0x000016080e0073b4 */ /* 0x0003e20008259004 */
[----:B--2---:R-:W-:Y:S02]  /*33d0*/  R2UR UR35, R36 ;  /* 0x00000000242372ca */ /* 0x004fe400000e0000 */
[----:B------:R-:W-:Y:S02]  /*33e0*/  R2UR UR36, R35 ;  /* 0x00000000232472ca */ /* 0x000fe400000e0000 */
[----:B------:R-:W-:Y:S06]  /*33f0*/  R2UR UR37, R37 ;  /* 0x00000000252572ca */ /* 0x000fec00000e0000 */
[----:B------:R2:W-:Y:S01]  /*3400*/  UTMALDG.4D.IM2COL.2CTA [UR56], [UR14], UR4, desc[UR22] ;  /* 0x000016380e0073b4 */ /* 0x0005e20008259004 */
        /* <DEDUP_REMOVED lines=101> */
[----:B--2---:R-:W-:Y:S02]  /*3a60*/  R2UR.FILL UR61, R66 ;  /* 0x00000000423d72ca */ /* 0x004fe400004e0000 */
[----:B------:R-:W-:Y:S02]  /*3a70*/  R2UR.FILL UR60, R65 ;  /* 0x00000000413c72ca */ /* 0x000fe400004e0000 */
[----:B------:R-:W-:Y:S06]  /*3a80*/  R2UR.FILL UR59, R64 ;  /* 0x00000000403b72ca */ /* 0x000fec00004e0000 */
        /* <DEDUP_REMOVED lines=22> */
[C---:B------:R-:W-:Y:S05]  /*3bf0*/  @P1 VIADD R2, R7.reuse, 0xe400 ;  /* 0x0000e40007021836 */ /* 0x040fea0000000000 */
[----:B------:R-:W-:Y:S01]  /*3c00*/  @P1 R2UR UR72, R2 ;  /* 0x00000000024812ca */ /* 0x000fe200000e0000 */
[----:B--2---:R-:W-:Y:S01]  /*3c10*/  UMOV UR36, UR44 ;  /* 0x0000002c00247c82 */ /* 0x004fe20008000000 */
[----:B------:R1:W-:Y:S01]  /*3c20*/  UTMALDG.4D.IM2COL.2CTA [UR8], [UR14], UR4, desc[UR22] ;  /* 0x000016080e0073b4 */ /* 0x0003e20008259004 */
[----:B------:R-:W-:Y:S01]  /*3c30*/  @P1 VIADD R2, R7, 0xe800 ;  /* 0x0000e80007021836 */ /* 0x000fe20000000000 */
[----:B------:R-:W-:Y:S01]  /*3c40*/  R2UR.FILL UR35, R59 ;  /* 0x000000003b2372ca */ /* 0x000fe200004e0000 */
[----:B------:R-:W-:Y:S08]  /*3c50*/  UMOV UR37, UR45 ;  /* 0x0000002d00257c82 */ /* 0x000ff00008000000 */
[----:B------:R-:W-:Y:S01]  /*3c60*/  UTMALDG.4D.IM2COL.2CTA [UR72], [UR14], UR4, desc[UR22] ;  /* 0x000016480e0073b4 */ /* 0x000fe20008259004 */
[----:B-1----:R-:W-:Y:S01]  /*3c70*/  @P1 R2UR UR8, R2 ;  /* 0x00000000020812ca */ /* 0x002fe200000e0000 */
[----:B------:R-:W-:Y:S01]  /*3c80*/  UMOV UR11, UR75 ;  /* 0x0000004b000b7c82 */ /* 0x000fe20008000000 */
[----:B------:R-:W-:Y:S01]  /*3c90*/  UMOV UR12, UR76 ;  /* 0x0000004c000c7c82 */ /* 0x000fe20008000000 */
[----:B------:R-:W-:Y:S01]  /*3ca0*/  UMOV UR13, UR77 ;  /* 0x0000004d000d7c82 */ /* 0x000fe20008000000 */
[C---:B------:R-:W-:Y:S05]  /*3cb0*/  @P1 VIADD R2, R7.reuse, 0xec00 ;  /* 0x0000ec0007021836 */ /* 0x040fea0000000000 */
[----:B------:R-:W-:Y:S01]  /*3cc0*/  @P1 R2UR UR64, R2 ;  /* 0x00000000024012ca */ /* 0x000fe200000e0000 */
[C---:B------:R-:W-:Y:S03]  /*3cd0*/  @P1 VIADD R2, R7.reuse, 0xf000 ;  /* 0x0000f00007021836 */ /* 0x040fe60000000000 */
[----:B------:R1:W-:Y:S09]  /*3ce0*/  UTMALDG.4D.IM2COL.2CTA [UR8], [UR14], UR4, desc[UR22] ;  /* 0x000016080e0073b4 */ /* 0x0003f20008259004 */
        /* <DEDUP_REMOVED lines=14> */
[C---:B------:R-:W-:Y:S02]  /*3dd0*/  @P1 VIADD R2, R7.reuse, 0xfc00 ;  /* 0x0000fc0007021836 */ /* 0x040fe40000000000 */
[----:B------:R-:W-:Y:S03]  /*3de0*/  @P1 VIADD R7, R7, 0x10000 ;  /* 0x0001000007071836 */ /* 0x000fe60000000000 */
[----:B------:R-:W-:Y:S04]  /*3df0*/  @P1 R2UR UR48, R2 ;  /* 0x00000000023012ca */ /* 0x000fe800000e0000 */
[----:B------:R1:W-:Y:S09]  /*3e00*/  UTMALDG.4D.IM2COL.2CTA [UR8], [UR14], UR4, desc[UR22] ;  /* 0x000016080e0073b4 */ /* 0x0003f20008259004 */
[----:B------:R-:W-:Y:S01]  /*3e10*/  UTMALDG.4D.IM2COL.2CTA [UR48], [UR14], UR4, desc[UR22] ;  /* 0x000016300e0073b4 */ /* 0x000fe20008259004 */
[----:B-1----:R-:W-:Y:S01]  /*3e20*/  @P1 R2UR UR8, R7 ;  /* 0x00000000070812ca */ /* 0x002fe200000e0000 */
[----:B------:R-:W-:Y:S01]  /*3e30*/  UMOV UR11, UR51 ;  /* 0x00000033000b7c82 */ /* 0x000fe20008000000 */
[----:B------:R-:W-:Y:S01]  /*3e40*/  UMOV UR12, UR52 ;  /* 0x00000034000c7c82 */ /* 0x000fe20008000000 */
[----:B------:R-:W-:Y:S01]  /*3e50*/  UMOV UR13, UR53 ;  /* 0x00000035000d7c82 */ /* 0x000fe20008000000 */
[----:B------:R-:W-:Y:S04]  /*3e60*/  @P1 IADD3 R7, P0, PT, R70, 0x180, RZ ;  /* 0x0000018046071810 */ /* 0x000fe80007f1e0ff */
[----:B------:R-:W-:Y:S01]  /*3e70*/  @P1 R2UR UR5, R7 ;  /* 0x00000000070512ca */ /* 0x000fe200000e0000 */
[----:B------:R-:W-:Y:S02]  /*3e80*/  @P1 IMAD.X R2, RZ, RZ, R71, P0 ;  /* 0x000000ffff021224 */ /* 0x000fe400000e0647 */
[----:B------:R-:W-:Y:S02]  /*3e90*/  @P1 IMAD R7, R10, 0x2000, R5 ;  /* 0x000020000a071824 */ /* 0x000fe400078e0205 */
[----:B------:R1:W-:Y:S01]  /*3ea0*/  UTMALDG.4D.IM2COL.2CTA [UR8], [UR14], UR4, desc[UR22] ;  /* 0x000016080e0073b4 */ /* 0x0003e20008259004 */
[----:B------:R-:W-:Y:S07]  /*3eb0*/  IMAD.MOV.U32 R10, RZ, RZ, R0 ;  /* 0x000000ffff0a7224 */ /* 0x000fee00078e0000 */
[----:B------:R-:W-:Y:S01]  /*3ec0*/  IMAD.U32 R60, RZ, RZ, UR5 ;  /* 0x00000005ff3c7e24 */ /* 0x000fe2000f8e00ff */
[----:B-1----:R-:W-:Y:S01]  /*3ed0*/  @P1 R2UR UR4, R2 ;  /* 0x00000000020412ca */ /* 0x002fe200000e0000 */
[C---:B------:R-:W-:Y:S01]  /*3ee0*/  @P1 VIADD R2, R7.reuse, 0x28400 ;  /* 0x0002840007021836 */ /* 0x040fe20000000000 */
[----:B------:R-:W-:Y:S01]  /*3ef0*/  UMOV UR11, UR43 ;  /* 0x0000002b000b7c82 */ /* 0x000fe20008000000 */
[----:B------:R-:W-:Y:S01]  /*3f00*/  UMOV UR12, UR44 ;  /* 0x0000002c000c7c82 */ /* 0x000fe20008000000 */
[----:B------:R-:W-:Y:S02]  /*3f10*/  UMOV UR13, UR45 ;  /* 0x0000002d000d7c82 */ /* 0x000fe40008000000 */
[----:B------:R-:W-:Y:S01]  /*3f20*/  @P1 R2UR UR40, R2 ;  /* 0x00000000022812ca */ /* 0x000fe200000e0000 */
[C---:B------:R-:W-:Y:S05]  /*3f30*/  @P1 VIADD R2, R7.reuse, 0x28800 ;  /* 0x0002880007021836 */ /* 0x040fea0000000000 */
[----:B------:R-:W-:Y:S01]  /*3f40*/  @P1 R2UR UR8, R2 ;  /* 0x00000000020812ca */ /* 0x000fe200000e0000 */
[----:B------:R-:W-:Y:S01]  /*3f50*/  IMAD.U32 R61, RZ, RZ, UR4 ;  /* 0x00000004ff3d7e24 */ /* 0x000fe2000f8e00ff */
[----:B------:R-:W-:Y:S01]  /*3f60*/  @P1 R2UR UR4, R60 ;  /* 0x000000003c0412ca */ /* 0x000fe200000e0000 */
[----:B------:R-:W-:Y:S03]  /*3f70*/  @P1 VIADD R2, R7, 0x28c00 ;  /* 0x00028c0007021836 */ /* 0x000fe60000000000 */
[----:B------:R-:W-:Y:S02]  /*3f80*/  @P1 R2UR UR5, R61 ;  /* 0x000000003d0512ca */ /* 0x000fe400000e0000 */
[----:B------:R-:W-:Y:S01]  /*3f90*/  @P1 R2UR UR32, R2 ;  /* 0x00000000022012ca */ /* 0x000fe200000e0000 */
[C---:B------:R-:W-:Y:S10]  /*3fa0*/  @P1 VIADD R2, R7.reuse, 0x29000 ;  /* 0x0002900007021836 */ /* 0x040ff40000000000 */
[----:B------:R-:W-:Y:S01]  /*3fb0*/  UTMALDG.4D.2CTA [UR40], [UR4], desc[UR22] ;  /* 0x00001628040075b4 */ /* 0x000fe20008219000 */
[----:B------:R1:W-:Y:S01]  /*3fc0*/  UTMALDG.4D.2CTA [UR8], [UR4], desc[UR22] ;  /* 0x00001608040075b4 */ /* 0x0003e20008219000 */
[----:B------:R-:W-:Y:S01]  /*3fd0*/  UTMALDG.4D.2CTA [UR32], [UR4], desc[UR22] ;  /* 0x00001620040075b4 */ /* 0x000fe20008219000 */
[----:B-1----:R-:W-:Y:S01]  /*3fe0*/  @P1 R2UR UR8, R2 ;  /* 0x00000000020812ca */ /* 0x002fe200000e0000 */
[----:B------:R-:W-:Y:S01]  /*3ff0*/  UMOV UR11, UR35 ;  /* 0x00000023000b7c82 */ /* 0x000fe20008000000 */
[C---:B------:R-:W-:Y:S05]  /*4000*/  @P1 VIADD R2, R7.reuse, 0x29400 ;  /* 0x0002940007021836 */ /* 0x040fea0000000000 */
[----:B------:R-:W-:Y:S01]  /*4010*/  @P1 R2UR UR24, R2 ;  /* 0x00000000021812ca */ /* 0x000fe200000e0000 */
[C---:B------:R-:W-:Y:S05]  /*4020*/  @P1 VIADD R2, R7.reuse, 0x29800 ;  /* 0x0002980007021836 */ /* 0x040fea0000000000 */
[----:B------:R1:W-:Y:S07]  /*4030*/  UTMALDG.4D.2CTA [UR8], [UR4], desc[UR22] ;  /* 0x00001608040075b4 */ /* 0x0003ee0008219000 */
[----:B------:R-:W-:Y:S01]  /*4040*/  UTMALDG.4D.2CTA [UR24], [UR4], desc[UR22] ;  /* 0x00001618040075b4 */ /* 0x000fe20008219000 */
[----:B-1----:R-:W-:Y:S01]  /*4050*/  @P1 R2UR UR8, R2 ;  /* 0x00000000020812ca */ /* 0x002fe200000e0000 */
[----:B------:R-:W-:Y:S01]  /*4060*/  UMOV UR11, UR27 ;  /* 0x0000001b000b7c82 */ /* 0x000fe20008000000 */
[C---:B------:R-:W-:Y:S02]  /*4070*/  @P1 VIADD R2, R7.reuse, 0x29c00 ;  /* 0x00029c0007021836 */ /* 0x040fe40000000000 */
[----:B------:R-:W-:Y:S03]  /*4080*/  @P1 VIADD R7, R7, 0x2a000 ;  /* 0x0002a00007071836 */ /* 0x000fe60000000000 */
[----:B------:R-:W-:Y:S01]  /*4090*/  @P1 R2UR UR16, R2 ;  /* 0x00000000021012ca */ /* 0x000fe200000e0000 */
[----:B------:R-:W-:Y:S04]  /*40a0*/  IMAD.U32 R2, RZ, RZ, UR45 ;  /* 0x0000002dff027e24 */ /* 0x000fe8000f8e00ff */
[----:B------:R-:W-:Y:S01]  /*40b0*/  VIADD R2, R2, 0x1 ;  /* 0x0000000102027836 */ /* 0x000fe20000000000 */
[----:B------:R1:W-:Y:S07]  /*40c0*/  UTMALDG.4D.2CTA [UR8], [UR4], desc[UR22] ;  /* 0x00001608040075b4 */ /* 0x0003ee0008219000 */
[----:B------:R3:W-:Y:S01]  /*40d0*/  UTMALDG.4D.2CTA [UR16], [UR4], desc[UR22] ;  /* 0x00001610040075b4 */ /* 0x0007e20008219000 */
[----:B-1----:R-:W-:Y:S01]  /*40e0*/  @P1 R2UR UR8, R7 ;  /* 0x00000000070812ca */ /* 0x002fe200000e0000 */
[----:B------:R-:W-:Y:S01]  /*40f0*/  IMAD.U32 R7, RZ, RZ, UR44 ;  /* 0x0000002cff077e24 */ /* 0x000fe2000f8e00ff */
[----:B------:R-:W-:Y:S03]  /*4100*/  UMOV UR11, UR19 ;  /* 0x00000013000b7c82 */ /* 0x000fe60008000000 */
[----:B------:R-:W-:Y:S05]  /*4110*/  VIADD R7, R7, 0x1 ;  /* 0x0000000107077836 */ /* 0x000fea0000000000 */
[C---:B------:R-:W-:Y:S03]  /*4120*/  ISETP.NE.AND P0, PT, R7.reuse, R4, PT ;  /* 0x000000040700720c */ /* 0x040fe60003f05270 */
[----:B------:R3:W-:Y:S01]  /*4130*/  UTMALDG.4D.2CTA [UR8], [UR4], desc[UR22] ;  /* 0x00001608040075b4 */ /* 0x0007e20008219000 */
[----:B------:R-:W-:Y:S04]  /*4140*/  SEL R7, R7, RZ, P0 ;  /* 0x000000ff07077207 */ /* 0x000fe80000000000 */
[----:B------:R-:W-:Y:S05]  /*4150*/  R2UR UR44, R7 ;  /* 0x00000000072c72ca */ /* 0x000fea00000e0000 */
[----:B------:R-:W-:Y:S01]  /*4160*/  @P0 IMAD R2, RZ, RZ, UR45 ;  /* 0x0000002dff020e24 */ /* 0x000fe2000f8e02ff */
[----:B------:R-:W-:Y:S04]  /*4170*/  ISETP.NE.AND P0, PT, R12, R11, PT ;  /* 0x0000000b0c00720c */ /* 0x000fe80003f05270 */
[C---:B------:R-:W-:Y:S04]  /*4180*/  ISETP.NE.AND P1, PT, R2.reuse, R3, PT ;  /* 0x000000030200720c */ /* 0x040fe80003f25270 */
[----:B------:R-:W-:Y:S04]  /*4190*/  SEL R2, R2, RZ, P1 ;  /* 0x000000ff02027207 */ /* 0x000fe80000800000 */
[----:B------:R-:W-:Y:S01]  /*41a0*/  R2UR UR45, R2 ;  /* 0x00000000022d72ca */ /* 0x000fe200000e0000 */
[----:B------:R-:W-:Y:S04]  /*41b0*/  VIADD R2, R9, 0x1 ;  /* 0x0000000109027836 */ /* 0x000fe80000000000 */
[----:B------:R-:W-:Y:S04]  /*41c0*/  @P1 IMAD.MOV R2, RZ, RZ, R9 ;  /* 0x000000ffff021224 */ /* 0x000fe800078e0209 */
[----:B------:R-:W-:Y:S01]  /*41d0*/  IMAD.MOV.U32 R9, RZ, RZ, R2 ;  /* 0x000000ffff097224 */ /* 0x000fe200078e0002 */
[----:B---34-:R-:W-:Y:S06]  /*41e0*/  @P0 BRA `(.L_x_28) ;  /* 0xffffffe800600947 */ /* 0x018fec000383ffff */
.L_x_22:
[----:B------:R-:W-:Y:S01]  /*41f0*/  ISETP.GE.AND P0, PT, R16, 0x1, PT ;  /* 0x000000011000780c */ /* 0x000fe20003f06270 */
[----:B-1----:R-:W-:Y:S01]  /*4200*/  IMAD R3, R0, 0x8, R5 ;  /* 0x0000000800037824 */ /* 0x002fe200078e0205 */
[----:B------:R-:W-:Y:S01]  /*4210*/  SHF.L.U32 R2, R14, 0x1f, RZ ;  /* 0x0000001f0e027819 */ /* 0x000fe200000006ff */
[----:B------:R1:W-:Y:S03]  /*4220*/  @!P3 SYNCS.ARRIVE.TRANS64.A1T0 RZ, [R5+URZ+0x88], RZ ;  /* 0x000088ff05ffb9a7 */ /* 0x0003e600081000ff */
[----:B--2---:R1:W2:Y:S07]  /*4230*/  SYNCS.PHASECHK.TRANS64.TRYWAIT P2, [R3+URZ+0x20], R2 ;  /* 0x00002002030075a7 */ /* 0x0042ae00080411ff */
[----:B------:R-:W-:Y:S05]  /*4240*/  @!P0 BRA `(.L_x_29) ;  /* 0x00000028001c8947 */ /* 0x000fea0003800000 */
[----:B------:R-:W3:Y:S01]  /*4250*/  LDCU.128 UR8, c[0x0][0x480] ;  /* 0x00009000ff0877ac */ /* 0x000ee20008000c00 */
[----:B-1----:R-:W1:Y:S01]  /*4260*/  LDC R2, c[0x0][0x390] ;  /* 0x0000e400ff027b82 */ /* 0x002e620000000800 */
[----:B------:R-:W-:Y:S01]  /*4270*/  IMAD.IADD R11, R16, 0x1, R11 ;  /* 0x00000001100b7824 */ /* 0x000fe200078e020b */
[----:B------:R-:W-:Y:S01]  /*4280*/  MOV R8, R0 ;  /* 0x0000000000087202 */ /* 0x000fe20000000f00 */
[----:B------:R-:W-:Y:S01]  /*4290*/  UIADD3 UR65, UPT, UPT, UR30, 0x8, URZ ;  /* 0x000000081e417890 */ /* 0x000fe2000fffe0ff */
[----:B------:R-:W-:Y:S01]  /*42a0*/  IMAD.MOV.U32 R7, RZ, RZ, R16 ;  /* 0x000000ffff077224 */ /* 0x000fe200078e0010 */
        /* <DEDUP_REMOVED lines=48> */
[----:B------:R-:W-:Y:S02]  /*45b0*/  UIADD3 UR53, UPT, UPT, UR30, 0x78, URZ ;  /* 0x000000781e357890 */ /* 0x000fe4000fffe0ff */
[----:B------:R-:W-:-:S02]  /*45c0*/  USHF.R.U32.HI UR15, URZ, UR10, UR6 ;  /* 0x0000000aff0f7299 */ /* 0x000fc40008011606 */
[----:B------:R-:W-:Y:S01]  /*45d0*/  UIMAD.WIDE.U32 UR40, UR30, UR9, URZ ;  /* 0x000000091e2872a5 */ /* 0x000fe2000f8e00ff */
[----:B------:R-:W-:Y:S01]  /*45e0*/  UMOV UR6, UR33 ;  /* 0x0000002100067c82 */ /* 0x000fe20008000000 */
[----:B------:R-:W-:Y:S02]  /*45f0*/  UIMAD.WIDE.U32 UR46, UR53, UR9, URZ ;  /* 0x00000009352e72a5 */ /* 0x000fe4000f8e00ff */
[----:B------:R-:W-:Y:S02]  /*4600*/  USHF.R.U32.HI UR14, URZ, UR10, UR6 ;  /* 0x0000000aff0e7299 */ /* 0x000fe40008011606 */
[----:B------:R-:W-:Y:S01]  /*4610*/  UISETP.NE.AND UP0, UPT, UR8, 0x1, UPT ;  /* 0x000000010800788c */ /* 0x000fe2000bf05270 */
[----:B------:R-:W-:Y:S02]  /*4620*/  UMOV UR6, UR35 ;  /* 0x0000002300067c82 */ /* 0x000fe40008000000 */
[----:B------:R-:W-:Y:S02]  /*4630*/  USHF.R.U32.HI UR13, URZ, UR10, UR6 ;  /* 0x0000000aff0d7299 */ /* 0x000fe40008011606 */
[----:B------:R-:W-:Y:S01]  /*4640*/  USEL UR38, UR65, UR50, !UP0 ;  /* 0x0000003241267287 */ /* 0x000fe2000c000000 */
[----:B------:R-:W-:Y:S01]  /*4650*/  UMOV UR6, UR37 ;  /* 0x0000002500067c82 */ /* 0x000fe20008000000 */
[----:B------:R-:W-:-:S02]  /*4660*/  USEL UR40, UR66, UR48, !UP0 ;  /* 0x0000003042287287 */ /* 0x000fc4000c000000 */
[----:B------:R-:W-:Y:S02]  /*4670*/  USHF.R.U32.HI UR12, URZ, UR10, UR6 ;  /* 0x0000000aff0c7299 */ /* 0x000fe40008011606 */
[----:B------:R-:W-:Y:S01]  /*4680*/  USEL UR42, UR67, UR42, !UP0 ;  /* 0x0000002a432a7287 */ /* 0x000fe2000c000000 */
[----:B------:R-:W-:Y:S01]  /*4690*/  UMOV UR6, UR39 ;  /* 0x0000002700067c82 */ /* 0x000fe20008000000 */
[----:B------:R-:W-:Y:S02]  /*46a0*/  USEL UR51, UR71, UR51, !UP0 ;  /* 0x0000003347337287 */ /* 0x000fe4000c000000 */
        /* <DEDUP_REMOVED lines=8> */
[----:B------:R-:W-:Y:S02]  /*4730*/  USEL UR31, UR30, UR7, !UP0 ;  /* 0x000000071e1f7287 */ /* 0x000fe4000c000000 */
[----:B------:R-:W-:Y:S02]  /*4740*/  USEL UR46, UR76, UR14, !UP0 ;  /* 0x0000000e4c2e7287 */ /* 0x000fe4000c000000 */
[----:B------:R-:W-:-:S02]  /*4750*/  USEL UR41, UR58, UR13, !UP0 ;  /* 0x0000000d3a297287 */ /* 0x000fc4000c000000 */
[----:B------:R-:W-:Y:S02]  /*4760*/  USEL UR39, UR57, UR12, !UP0 ;  /* 0x0000000c39277287 */ /* 0x000fe4000c000000 */
[----:B------:R-:W-:Y:S02]  /*4770*/  USHF.R.U32.HI UR10, URZ, UR10, UR6 ;  /* 0x0000000aff0a7299 */ /* 0x000fe40008011606 */
[----:B---3--:R-:W-:Y:S02]  /*4780*/  UIMAD.WIDE.U32 UR20, UR31, UR4, URZ ;  /* 0x000000041f1472a5 */ /* 0x008fe4000f8e00ff */
[----:B------:R-:W-:Y:S02]  /*4790*/  UIMAD.WIDE.U32 UR18, UR38, UR4, URZ ;  /* 0x00000004261272a5 */ /* 0x000fe4000f8e00ff */
[----:B------:R-:W-:Y:S02]  /*47a0*/  UIMAD.WIDE.U32 UR16, UR40, UR4, URZ ;  /* 0x00000004281072a5 */ /* 0x000fe4000f8e00ff */
[----:B------:R-:W-:-:S02]  /*47b0*/  UIMAD.WIDE.U32 UR14, UR42, UR4, URZ ;  /* 0x000000042a0e72a5 */ /* 0x000fc4000f8e00ff */
[----:B------:R-:W-:Y:S02]  /*47c0*/  UIMAD.WIDE.U32 UR12, UR47, UR4, URZ ;  /* 0x000000042f0c72a5 */ /* 0x000fe4000f8e00ff */
[----:B------:R-:W-:Y:S02]  /*47d0*/  USEL UR55, UR72, UR55, !UP0 ;  /* 0x0000003748377287 */ /* 0x000fe4000c000000 */
[----:B------:R-:W-:Y:S02]  /*47e0*/  UIMAD.WIDE.U32 UR22, UR51, UR4, URZ ;  /* 0x00000004331672a5 */ /* 0x000fe4000f8e00ff */
[----:B------:R-:W-:Y:S02]  /*47f0*/  USEL UR49, UR70, UR49, !UP0 ;  /* 0x0000003146317287 */ /* 0x000fe4000c000000 */
[----:B------:R-:W-:Y:S02]  /*4800*/  USEL UR37, UR56, UR9, !UP0 ;  /* 0x0000000938257287 */ /* 0x000fe4000c000000 */
[----:B------:R-:W-:-:S02]  /*4810*/  USEL UR36, UR53, UR10, !UP0 ;  /* 0x0000000a35247287 */ /* 0x000fc4000c000000 */
[----:B------:R-:W-:Y:S01]  /*4820*/  UIMAD.WIDE.U32 UR24, UR55, UR4, URZ ;  /* 0x00000004371872a5 */ /* 0x000fe2000f8e00ff */
[----:B------:R-:W-:Y:S01]  /*4830*/  UMOV UR53, UR21 ;  /* 0x0000001500357c82 */ /* 0x000fe20008000000 */
[----:B------:R-:W-:Y:S01]  /*4840*/  UMOV UR18, UR17 ;  /* 0x0000001100127c82 */ /* 0x000fe20008000000 */
[----:B------:R-:W-:Y:S01]  /*4850*/  UMOV UR10, UR15 ;  /* 0x0000000f000a7c82 */ /* 0x000fe20008000000 */
[----:B------:R-:W-:Y:S01]  /*4860*/  UMOV UR9, UR13 ;  /* 0x0000000d00097c82 */ /* 0x000fe20008000000 */
        /* <DEDUP_REMOVED lines=8> */
[----:B------:R-:W-:Y:S02]  /*48f0*/  UIMAD.WIDE.U32 UR12, UR36, UR4, URZ ;  /* 0x00000004240c72a5 */ /* 0x000fe4000f8e00ff */
[----:B------:R-:W-:Y:S01]  /*4900*/  USHF.R.U32.HI UR63, URZ, UR5, UR19 ;  /* 0x00000005ff3f7299 */ /* 0x000fe20008011613 */
[----:B------:R-:W-:Y:S01]  /*4910*/  UMOV UR4, UR23 ;  /* 0x0000001700047c82 */ /* 0x000fe20008000000 */
[----:B------:R-:W-:Y:S01]  /*4920*/  UMOV UR6, UR7 ;  /* 0x0000000700067c82 */ /* 0x000fe20008000000 */
[----:B------:R-:W-:-:S02]  /*4930*/  USHF.R.U32.HI UR56, URZ, UR5, UR4 ;  /* 0x00000005ff387299 */ /* 0x000fc40008011604 */
[----:B------:R-:W-:Y:S01]  /*4940*/  USHF.R.U32.HI UR64, URZ, UR5, UR53 ;  /* 0x00000005ff407299 */ /* 0x000fe20008011635 */
[----:B------:R-:W-:Y:S01]  /*4950*/  UMOV UR4, UR25 ;  /* 0x0000001900047c82 */ /* 0x000fe20008000000 */
[----:B------:R-:W-:Y:S02]  /*4960*/  USHF.R.U32.HI UR60, URZ, UR5, UR18 ;  /* 0x00000005ff3c7299 */ /* 0x000fe40008011612 */
[----:B------:R-:W-:Y:S02]  /*4970*/  USHF.R.U32.HI UR25, URZ, UR5, UR4 ;  /* 0x00000005ff197299 */ /* 0x000fe40008011604 */
[----:B------:R-:W-:Y:S01]  /*4980*/  USHF.R.U32.HI UR59, URZ, UR5, UR10 ;  /* 0x00000005ff3b7299 */ /* 0x000fe2000801160a */
[----:B------:R-:W-:Y:S01]  /*4990*/  UMOV UR4, UR27 ;  /* 0x0000001b00047c82 */ /* 0x000fe20008000000 */
[----:B------:R-:W-:Y:S02]  /*49a0*/  USHF.R.U32.HI UR58, URZ, UR5, UR9 ;  /* 0x00000005ff3a7299 */ /* 0x000fe40008011609 */
[----:B------:R-:W-:-:S02]  /*49b0*/  USHF.R.U32.HI UR24, URZ, UR5, UR4 ;  /* 0x00000005ff187299 */ /* 0x000fc40008011604 */
[----:B------:R-:W-:Y:S01]  /*49c0*/  USHF.R.U32.HI UR57, URZ, UR5, UR6 ;  /* 0x00000005ff397299 */ /* 0x000fe20008011606 */
[----:B------:R-:W-:Y:S01]  /*49d0*/  UMOV UR4, UR29 ;  /* 0x0000001d00047c82 */ /* 0x000fe20008000000 */
[----:B------:R-:W-:Y:S02]  /*49e0*/  UIADD3 UR6, UPT, UPT, -UR47, URZ, URZ ;  /* 0x000000ff2f067290 */ /* 0x000fe4000fffe1ff */
[----:B------:R-:W-:Y:S02]  /*49f0*/  USHF.R.U32.HI UR23, URZ, UR5, UR4 ;  /* 0x00000005ff177299 */ /* 0x000fe40008011604 */
[----:B------:R-:W-:Y:S01]  /*4a00*/  UIADD3 UR10, UPT, UPT, -UR38, URZ, URZ ;  /* 0x000000ff260a7290 */ /* 0x000fe2000fffe1ff */
[----:B------:R-:W-:Y:S01]  /*4a10*/  UMOV UR4, UR33 ;  /* 0x0000002100047c82 */ /* 0x000fe20008000000 */
[----:B------:R-:W-:Y:S02]  /*4a20*/  UIMAD UR68, UR8, UR6, UR68 ;  /* 0x00000006084472a4 */ /* 0x000fe4000f8e0244 */
[----:B------:R-:W-:-:S02]  /*4a30*/  USHF.R.U32.HI UR22, URZ, UR5, UR4 ;  /* 0x00000005ff167299 */ /* 0x000fc40008011604 */
[----:B------:R-:W-:Y:S01]  /*4a40*/  UIMAD UR65, UR8, UR10, UR65 ;  /* 0x0000000a084172a4 */ /* 0x000fe2000f8e0241 */
[----:B------:R-:W-:Y:S01]  /*4a50*/  UMOV UR4, UR35 ;  /* 0x0000002300047c82 */ /* 0x000fe20008000000 */
[----:B------:R-:W-:Y:S02]  /*4a60*/  UIADD3 UR6, UPT, UPT, -UR48, URZ, URZ ;  /* 0x000000ff30067290 */ /* 0x000fe4000fffe1ff */
[----:B------:R-:W-:Y:S02]  /*4a70*/  USHF.R.U32.HI UR19, URZ, UR5, UR4 ;  /* 0x00000005ff137299 */ /* 0x000fe40008011604 */
[----:B------:R-:W-:Y:S01]  /*4a80*/  UIADD3 UR10, UPT, UPT, -UR41, URZ, URZ ;  /* 0x000000ff290a7290 */ /* 0x000fe2000fffe1ff */
[----:B------:R-:W-:Y:S01]  /*4a90*/  UMOV UR4, UR21 ;  /* 0x0000001500047c82 */ /* 0x000fe20008000000 */
[----:B------:R-:W-:Y:S02]  /*4aa0*/  UIADD3 UR27, UPT, UPT, UR30, 0x60, URZ ;  /* 0x000000601e1b7890 */ /* 0x000fe4000fffe0ff */
[----:B------:R-:W-:-:S02]  /*4ab0*/  USHF.R.U32.HI UR77, URZ, UR5, UR4 ;  /* 0x00000005ff4d7299 */ /* 0x000fc40008011604 */
[----:B------:R-:W-:Y:S01]  /*4ac0*/  UIADD3 UR9, UPT, UPT, -UR40, URZ, URZ ;  /* 0x000000ff28097290 */ /* 0x000fe2000fffe1ff */
[----:B------:R-:W-:Y:S01]  /*4ad0*/  UMOV UR4, UR17 ;  /* 0x0000001100047c82 */ /* 0x000fe20008000000 */
[----:B------:R-:W-:Y:S02]  /*4ae0*/  UIMAD UR29, UR8, UR6, UR75 ;  /* 0x00000006081d72a4 */ /* 0x000fe4000f8e024b */
[----:B------:R-:W-:Y:S02]  /*4af0*/  USHF.R.U32.HI UR69, URZ, UR5, UR4 ;  /* 0x00000005ff457299 */ /* 0x000fe40008011604 */
[----:B------:R-:W-:Y:S01]  /*4b00*/  UIADD3 UR18, UPT, UPT, -UR51, URZ, URZ ;  /* 0x000000ff33127290 */ /* 0x000fe2000fffe1ff */
[----:B------:R-:W-:Y:S01]  /*4b10*/  UMOV UR4, UR15 ;  /* 0x0000000f00047c82 */ /* 0x000fe20008000000 */
[----:B------:R-:W-:Y:S02]  /*4b20*/  UIADD3 UR15, UPT, UPT, -UR50, URZ, URZ ;  /* 0x000000ff320f7290 */ /* 0x000fe4000fffe1ff */
[----:B------:R-:W-:-:S02]  /*4b30*/  USHF.R.U32.HI UR61, URZ, UR5, UR4 ;  /* 0x00000005ff3d7299 */ /* 0x000fc40008011604 */
[----:B------:R-:W-:Y:S01]  /*4b40*/  UIMAD UR32, UR8, UR15, UR74 ;  /* 0x0000000f082072a4 */ /* 0x000fe2000f8e024a */
[----:B------:R-:W-:Y:S01]  /*4b50*/  UMOV UR4, UR13 ;  /* 0x0000000d00047c82 */ /* 0x000fe20008000000 */
[----:B------:R-:W3:Y:S01]  /*4b60*/  LDCU.64 UR12, c[0x0][0x4b0] ;  /* 0x00009600ff0c77ac */ /* 0x000ee20008000a00 */
[----:B------:R-:W-:Y:S02]  /*4b70*/  USHF.R.U32.HI UR53, URZ, UR5, UR4 ;  /* 0x00000005ff357299 */ /* 0x000fe40008011604 */
[----:B------:R-:W3:Y:S01]  /*4b80*/  LDCU.64 UR4, c[0x0][0x4d0] ;  /* 0x00009a00ff0477ac */ /* 0x000ee20008000a00 */
[----:B------:R-:W-:Y:S02]  /*4b90*/  UIADD3 UR15, UPT, UPT, -UR31, URZ, URZ ;  /* 0x000000ff1f0f7290 */ /* 0x000fe4000fffe1ff */
[----:B------:R-:W-:Y:S02]  /*4ba0*/  UIADD3 UR16, UPT, UPT, -UR52, URZ, URZ ;  /* 0x000000ff34107290 */ /* 0x000fe4000fffe1ff */
[----:B------:R-:W-:-:S02]  /*4bb0*/  UIMAD UR75, UR8, UR10, UR27 ;  /* 0x0000000a084b72a4 */ /* 0x000fc4000f8e021b */
[----:B------:R-:W-:Y:S02]  /*4bc0*/  UISETP.NE.AND UP0, UPT, UR11, 0x1, UPT ;  /* 0x000000010b00788c */ /* 0x000fe4000bf05270 */
[----:B------:R-:W-:Y:S02]  /*4bd0*/  UIADD3 UR35, UPT, UPT, UR30, 0x68, URZ ;  /* 0x000000681e237890 */ /* 0x000fe4000fffe0ff */
[----:B------:R-:W-:Y:S02]  /*4be0*/  UIADD3 UR26, UPT, UPT, UR30, 0x70, URZ ;  /* 0x000000701e1a7890 */ /* 0x000fe4000fffe0ff */
[----:B------:R-:W-:Y:S02]  /*4bf0*/  UIADD3 UR27, UPT, UPT, UR30, 0x78, URZ ;  /* 0x000000781e1b7890 */ /* 0x000fe4000fffe0ff */
[----:B------:R-:W-:Y:S02]  /*4c00*/  UIMAD UR66, UR8, UR9, UR66 ;  /* 0x00000009084272a4 */ /* 0x000fe4000f8e0242 */
[----:B------:R-:W-:-:S02]  /*4c10*/  UIMAD UR30, UR8, UR15, UR30 ;  /* 0x0000000f081e72a4 */ /* 0x000fc4000f8e021e */
[----:B------:R-:W-:Y:S02]  /*4c20*/  UIMAD UR71, UR8, UR18, UR71 ;  /* 0x00000012084772a4 */ /* 0x000fe4000f8e0247 */
[----:B------:R-:W-:Y:S02]  /*4c30*/  UIMAD UR73, UR8, UR16, UR73 ;  /* 0x00000010084972a4 */ /* 0x000fe4000f8e0249 */
[----:B------:R-:W-:Y:S02]  /*4c40*/  UIADD3 UR7, UPT, UPT, -UR42, URZ, URZ ;  /* 0x000000ff2a077290 */ /* 0x000fe4000fffe1ff */
[----:B------:R-:W-:Y:S02]  /*4c50*/  UIADD3 UR14, UPT, UPT, -UR49, URZ, URZ ;  /* 0x000000ff310e7290 */ /* 0x000fe4000fffe1ff */
[----:B------:R-:W-:Y:S02]  /*4c60*/  USEL UR18, UR52, UR24, !UP0 ;  /* 0x0000001834127287 */ /* 0x000fe4000c000000 */
[----:B------:R-:W-:-:S02]  /*4c70*/  USEL UR16, UR50, UR23, !UP0 ;  /* 0x0000001732107287 */ /* 0x000fc4000c000000 */
[----:B------:R-:W-:Y:S02]  /*4c80*/  USEL UR15, UR48, UR22, !UP0 ;  /* 0x00000016300f7287 */ /* 0x000fe4000c000000 */
[----:B---3--:R-:W-:Y:S01]  /*4c90*/  UIMAD UR24, UR30, UR12, UR4 ;  /* 0x0000000c1e1872a4 */ /* 0x008fe2000f8e0204 */
[----:B------:R-:W-:Y:S01]  /*4ca0*/  IMAD.U32 R22, RZ, RZ, UR18 ;  /* 0x00000012ff167e24 */ /* 0x000fe2000f8e00ff */
[----:B------:R-:W-:Y:S01]  /*4cb0*/  UIMAD UR23, UR65, UR12, UR4 ;  /* 0x0000000c411772a4 */ /* 0x000fe2000f8e0204 */
[----:B------:R-:W-:Y:S01]  /*4cc0*/  MOV R20, UR16 ;  /* 0x0000001000147c02 */ /* 0x000fe20008000f00 */
[----:B------:R-:W-:Y:S01]  /*4cd0*/  UIMAD UR22, UR66, UR12, UR4 ;  /* 0x0000000c421672a4 */ /* 0x000fe2000f8e0204 */
[----:B------:R-:W-:Y:S01]  /*4ce0*/  IMAD.U32 R18, RZ, RZ, UR15 ;  /* 0x0000000fff127e24 */ /* 0x000fe2000f8e00ff */
[----:B------:R-:W-:Y:S01]  /*4cf0*/  UIADD3 UR9, UPT, UPT, -UR39, URZ, URZ ;  /* 0x000000ff27097290 */ /* 0x000fe2000fffe1ff */
[----:B------:R-:W-:Y:S01]  /*4d00*/  IMAD.U32 R37, RZ, RZ, UR24 ;  /* 0x00000018ff257e24 */ /* 0x000fe2000f8e00ff */
[----:B------:R-:W-:Y:S01]  /*4d10*/  UIMAD UR33, UR8, UR7, UR67 ;  /* 0x00000007082172a4 */ /* 0x000fe2000f8e0243 */
[----:B------:R-:W-:Y:S01]  /*4d20*/  MOV R35, UR23 ;  /* 0x0000001700237c02 */ /* 0x000fe20008000f00 */
[----:B------:R-:W-:Y:S01]  /*4d30*/  UIMAD UR70, UR8, UR14, UR70 ;  /* 0x0000000e084672a4 */ /* 0x000fe2000f8e0246 */
[----:B------:R-:W-:Y:S01]  /*4d40*/  IMAD.U32 R33, RZ, RZ, UR22 ;  /* 0x00000016ff217e24 */ /* 0x000fe2000f8e00ff */
[----:B------:R-:W-:-:S02]  /*4d50*/  UIADD3 UR17, UPT, UPT, -UR55, URZ, URZ ;  /* 0x000000ff37117290 */ /* 0x000fc4000fffe1ff */
[----:B------:R-:W-:Y:S02]  /*4d60*/  UIMAD UR67, UR8, UR9, UR35 ;  /* 0x00000009084372a4 */ /* 0x000fe4000f8e0223 */
[----:B------:R-:W-:Y:S02]  /*4d70*/  UIADD3 UR6, UPT, UPT, -UR36, URZ, URZ ;  /* 0x000000ff24067290 */ /* 0x000fe4000fffe1ff */
[----:B------:R-:W-:Y:S02]  /*4d80*/  USEL UR9, UR31, UR64, !UP0 ;  /* 0x000000401f097287 */ /* 0x000fe4000c000000 */
[----:B------:R-:W-:Y:S02]  /*4d90*/  UIMAD UR24, UR33, UR12, UR4 ;  /* 0x0000000c211872a4 */ /* 0x000fe4000f8e0204 */
[----:B------:R-:W-:Y:S02]  /*4da0*/  UIMAD UR23, UR68, UR12, UR4 ;  /* 0x0000000c441772a4 */ /* 0x000fe4000f8e0204 */
[----:B------:R-:W-:Y:S01]  /*4db0*/  UIMAD UR22, UR70, UR12, UR4 ;  /* 0x0000000c461672a4 */ /* 0x000fe2000f8e0204 */
[----:B------:R-:W-:Y:S01]  /*4dc0*/  MOV R38, UR9 ;  /* 0x0000000900267c02 */ /* 0x000fe20008000f00 */
[----:B------:R-:W-:Y:S01]  /*4dd0*/  UIADD3 UR7, UPT, UPT, -UR37, URZ, URZ ;  /* 0x000000ff25077290 */ /* 0x000fe2000fffe1ff */
[----:B------:R-:W-:Y:S01]  /*4de0*/  MOV R31, UR24 ;  /* 0x00000018001f7c02 */ /* 0x000fe20008000f00 */
[----:B------:R-:W-:Y:S01]  /*4df0*/  UIMAD UR72, UR8, UR17, UR72 ;  /* 0x00000011084872a4 */ /* 0x000fe2000f8e0248 */
[----:B------:R-:W-:Y:S01]  /*4e00*/  IMAD.U32 R29, RZ, RZ, UR23 ;  /* 0x00000017ff1d7e24 */ /* 0x000fe2000f8e00ff */
[----:B------:R-:W-:Y:S01]  /*4e10*/  UIMAD UR21, UR8, UR6, UR27 ;  /* 0x00000006081572a4 */ /* 0x000fe2000f8e021b */
[----:B-----5:R-:W-:Y:S01]  /*4e20*/  MOV R27, UR22 ;  /* 0x00000016001b7c02 */ /* 0x020fe20008000f00 */
[----:B------:R-:W-:-:S02]  /*4e30*/  USEL UR27, UR51, UR56, !UP0 ;  /* 0x00000038331b7287 */ /* 0x000fc4000c000000 */
[----:B------:R-:W-:Y:S02]  /*4e40*/  UIADD3 UR14, UPT, UPT, -UR46, URZ, URZ ;  /* 0x000000ff2e0e7290 */ /* 0x000fe4000fffe1ff */
[----:B------:R-:W-:Y:S02]  /*4e50*/  UIMAD UR26, UR8, UR7, UR26 ;  /* 0x00000007081a72a4 */ /* 0x000fe4000f8e021a */
[----:B------:R-:W-:Y:S01]  /*4e60*/  USEL UR7, UR40, UR60, !UP0 ;  /* 0x0000003c28077287 */ /* 0x000fe2000c000000 */
[----:B------:R-:W-:Y:S01]  /*4e70*/  IMAD.U32 R26, RZ, RZ, UR27 ;  /* 0x0000001bff1a7e24 */ /* 0x000fe2000f8e00ff */
[----:B------:R-:W-:Y:S02]  /*4e80*/  UIADD3 UR9, UPT, UPT, -UR9, URZ, URZ ;  /* 0x000000ff09097290 */ /* 0x000fe4000fffe1ff */
[----:B------:R-:W-:Y:S02]  /*4e90*/  UIMAD UR24, UR71, UR12, UR4 ;  /* 0x0000000c471872a4 */ /* 0x000fe4000f8e0204 */
[----:B------:R-:W-:Y:S01]  /*4ea0*/  UIMAD UR23, UR72, UR12, UR4 ;  /* 0x0000000c481772a4 */ /* 0x000fe2000f8e0204 */
[----:B------:R-:W-:Y:S01]  /*4eb0*/  IMAD.U32 R34, RZ, RZ, UR7 ;  /* 0x00000007ff227e24 */ /* 0x000fe2000f8e00ff */
[----:B------:R-:W-:-:S02]  /*4ec0*/  UIMAD UR22, UR73, UR12, UR4 ;  /* 0x0000000c491672a4 */ /* 0x000fc4000f8e0204 */
[----:B------:R-:W-:Y:S01]  /*4ed0*/  USEL UR10, UR46, UR19, !UP0 ;  /* 0x000000132e0a7287 */ /* 0x000fe2000c000000 */
[----:B------:R-:W-:Y:S01]  /*4ee0*/  IMAD.U32 R25, RZ, RZ, UR24 ;  /* 0x00000018ff197e24 */ /* 0x000fe2000f8e00ff */
[----:B------:R-:W-:Y:S01]  /*4ef0*/  UIADD3 UR19, UPT, UPT, -UR27, URZ, URZ ;  /* 0x000000ff1b137290 */ /* 0x000fe2000fffe1ff */
[----:B------:R-:W-:Y:S01]  /*4f00*/  MOV R23, UR23 ;  /* 0x0000001700177c02 */ /* 0x000fe20008000f00 */
[----:B------:R-:W-:Y:S01]  /*4f10*/  UIMAD UR28, UR8, UR14, UR76 ;  /* 0x0000000e081c72a4 */ /* 0x000fe2000f8e024c */
[----:B------:R-:W-:Y:S01]  /*4f20*/  IMAD.U32 R21, RZ, RZ, UR22 ;  /* 0x00000016ff157e24 */ /* 0x000fe2000f8e00ff */
[----:B------:R-:W-:Y:S01]  /*4f30*/  USEL UR34, UR42, UR59, !UP0 ;  /* 0x0000003b2a227287 */ /* 0x000fe2000c000000 */
[----:B------:R-:W-:Y:S01]  /*4f40*/  MOV R12, UR10 ;  /* 0x0000000a000c7c02 */ /* 0x000fe20008000f00 */
[----:B------:R-:W-:Y:S02]  /*4f50*/  UIMAD UR31, UR11, UR9, UR31 ;  /* 0x000000090b1f72a4 */ /* 0x000fe4000f8e021f */
[----:B------:R-:W-:-:S02]  /*4f60*/  UIMAD UR19, UR11, UR19, UR51 ;  /* 0x000000130b1372a4 */ /* 0x000fc4000f8e0233 */
[----:B------:R-:W-:Y:S01]  /*4f70*/  USEL UR14, UR47, UR58, !UP0 ;  /* 0x0000003a2f0e7287 */ /* 0x000fe2000c000000 */
[----:B------:R-:W-:Y:S01]  /*4f80*/  MOV R32, UR34 ;  /* 0x0000002200207c02 */ /* 0x000fe20008000f00 */
[----:B------:R-:W-:Y:S02]  /*4f90*/  USEL UR17, UR49, UR57, !UP0 ;  /* 0x0000003931117287 */ /* 0x000fe4000c000000 */
[----:B------:R-:W-:Y:S02]  /*4fa0*/  UIADD3 UR7, UPT, UPT, -UR7, URZ, URZ ;  /* 0x000000ff07077290 */ /* 0x000fe4000fffe1ff */
[----:B------:R-:W-:Y:S01]  /*4fb0*/  UIADD3 UR6, UPT, UPT, -UR34, URZ, URZ ;  /* 0x000000ff22067290 */ /* 0x000fe2000fffe1ff */
[----:B------:R-:W-:Y:S01]  /*4fc0*/  IMAD.U32 R30, RZ, RZ, UR14 ;  /* 0x0000000eff1e7e24 */ /* 0x000fe2000f8e00ff */
[----:B------:R-:W-:Y:S01]  /*4fd0*/  UIMAD UR24, UR32, UR12, UR4 ;  /* 0x0000000c201872a4 */ /* 0x000fe2000f8e0204 */
[----:B------:R-:W-:Y:S01]  /*4fe0*/  MOV R28, UR17 ;  /* 0x00000011001c7c02 */ /* 0x000fe20008000f00 */
[----:B------:R-:W-:-:S02]  /*4ff0*/  UIMAD UR23, UR29, UR12, UR4 ;  /* 0x0000000c1d1772a4 */ /* 0x000fc4000f8e0204 */
[----:B------:R-:W-:Y:S02]  /*5000*/  UIMAD UR22, UR28, UR12, UR4 ;  /* 0x0000000c1c1672a4 */ /* 0x000fe4000f8e0204 */
[----:B------:R-:W-:Y:S01]  /*5010*/  UIMAD UR75, UR75, UR12, UR4 ;  /* 0x0000000c4b4b72a4 */ /* 0x000fe2000f8e0204 */
[----:B------:R-:W-:Y:S01]  /*5020*/  MOV R19, UR24 ;  /* 0x0000001800137c02 */ /* 0x000fe20008000f00 */
[----:B------:R-:W-:Y:S01]  /*5030*/  UIMAD UR67, UR67, UR12, UR4 ;  /* 0x0000000c434372a4 */ /* 0x000fe2000f8e0204 */
[----:B------:R-:W-:Y:S01]  /*5040*/  IMAD.U32 R17, RZ, RZ, UR23 ;  /* 0x00000017ff117e24 */ /* 0x000fe2000f8e00ff */
[----:B------:R-:W-:Y:S01]  /*5050*/  UIMAD UR59, UR26, UR12, UR4 ;  /* 0x0000000c1a3b72a4 */ /* 0x000fe2000f8e0204 */
[----:B------:R-:W-:Y:S01]  /*5060*/  MOV R10, UR22 ;  /* 0x00000016000a7c02 */ /* 0x000fe20008000f00 */
[----:B------:R-:W-:Y:S02]  /*5070*/  UIMAD UR51, UR21, UR12, UR4 ;  /* 0x0000000c153372a4 */ /* 0x000fe4000f8e0204 */
[----:B------:R-:W-:-:S02]  /*5080*/  UIMAD UR4, UR31, UR13, UR5 ;  /* 0x0000000d1f0472a4 */ /* 0x000fc4000f8e0205 */
[----:B------:R-:W-:Y:S02]  /*5090*/  UIMAD UR40, UR11, UR7, UR40 ;  /* 0x000000070b2872a4 */ /* 0x000fe4000f8e0228 */
[----:B------:R-:W-:Y:S02]  /*50a0*/  UIMAD UR42, UR11, UR6, UR42 ;  /* 0x000000060b2a72a4 */ /* 0x000fe4000f8e022a */
[----:B------:R-:W-:Y:S01]  /*50b0*/  USEL UR20, UR55, UR25, !UP0 ;  /* 0x0000001937147287 */ /* 0x000fe2000c000000 */
[----:B------:R-:W-:Y:S01]  /*50c0*/  IMAD.U32 R50, RZ, RZ, UR4 ;  /* 0x00000004ff327e24 */ /* 0x000fe2000f8e00ff */
[----:B------:R-:W-:Y:S02]  /*50d0*/  UIADD3 UR14, UPT, UPT, -UR14, URZ, URZ ;  /* 0x000000ff0e0e7290 */ /* 0x000fe4000fffe1ff */
[----:B------:R-:W-:Y:S02]  /*50e0*/  UIADD3 UR17, UPT, UPT, -UR17, URZ, URZ ;  /* 0x000000ff11117290 */ /* 0x000fe4000fffe1ff */
[----:B------:R-:W-:Y:S01]  /*50f0*/  UIMAD UR12, UR40, UR13, UR5 ;  /* 0x0000000d280c72a4 */ /* 0x000fe2000f8e0205 */
[----:B------:R-:W-:Y:S01]  /*5100*/  MOV R24, UR20 ;  /* 0x0000001400187c02 */ /* 0x000fe20008000f00 */
[----:B------:R-:W-:-:S02]  /*5110*/  UIMAD UR4, UR42, UR13, UR5 ;  /* 0x0000000d2a0472a4 */ /* 0x000fc4000f8e0205 */
[----:B------:R-:W-:Y:S02]  /*5120*/  UIMAD UR14, UR11, UR14, UR47 ;  /* 0x0000000e0b0e72a4 */ /* 0x000fe4000f8e022f */
[----:B------:R-:W-:Y:S01]  /*5130*/  UIMAD UR17, UR11, UR17, UR49 ;  /* 0x000000110b1172a4 */ /* 0x000fe2000f8e0231 */
[----:B------:R-:W-:Y:S01]  /*5140*/  IMAD.U32 R48, RZ, RZ, UR12 ;  /* 0x0000000cff307e24 */ /* 0x000fe2000f8e00ff */
[----:B------:R-:W-:Y:S01]  /*5150*/  UIADD3 UR20, UPT, UPT, -UR20, URZ, URZ ;  /* 0x000000ff14147290 */ /* 0x000fe2000fffe1ff */
[----:B------:R-:W-:Y:S01]  /*5160*/  MOV R47, UR4 ;  /* 0x00000004002f7c02 */ /* 0x000fe20008000f00 */
[----:B------:R-:W-:Y:S02]  /*5170*/  UIADD3 UR18, UPT, UPT, -UR18, URZ, URZ ;  /* 0x000000ff12127290 */ /* 0x000fe4000fffe1ff */
[----:B------:R-:W-:Y:S02]  /*5180*/  UIMAD UR12, UR14, UR13, UR5 ;  /* 0x0000000d0e0c72a4 */ /* 0x000fe4000f8e0205 */
[----:B------:R-:W-:-:S02]  /*5190*/  UIMAD UR4, UR17, UR13, UR5 ;  /* 0x0000000d110472a4 */ /* 0x000fc4000f8e0205 */
[----:B------:R-:W-:Y:S02]  /*51a0*/  USEL UR35, UR38, UR63, !UP0 ;  /* 0x0000003f26237287 */ /* 0x000fe4000c000000 */
[----:B------:R-:W-:Y:S01]  /*51b0*/  UIMAD UR20, UR11, UR20, UR55 ;  /* 0x000000140b1472a4 */ /* 0x000fe2000f8e0237 */
[----:B------:R-:W-:Y:S01]  /*51c0*/  IMAD.U32 R46, RZ, RZ, UR12 ;  /* 0x0000000cff2e7e24 */ /* 0x000fe2000f8e00ff */
[----:B------:R-:W-:Y:S01]  /*51d0*/  UIMAD UR18, UR11, UR18, UR52 ;  /* 0x000000120b1272a4 */ /* 0x000fe2000f8e0234 */
[----:B------:R-:W-:Y:S01]  /*51e0*/  MOV R45, UR4 ;  /* 0x00000004002d7c02 */ /* 0x000fe20008000f00 */
[----:B------:R-:W-:Y:S01]  /*51f0*/  UIADD3 UR8, UPT, UPT, -UR35, URZ, URZ ;  /* 0x000000ff23087290 */ /* 0x000fe2000fffe1ff */
[----:B------:R-:W-:Y:S01]  /*5200*/  MOV R36, UR35 ;  /* 0x0000002300247c02 */ /* 0x000fe20008000f00 */
[----:B------:R-:W-:Y:S02]  /*5210*/  UIADD3 UR16, UPT, UPT, -UR16, URZ, URZ ;  /* 0x000000ff10107290 */ /* 0x000fe4000fffe1ff */
[----:B------:R-:W-:-:S02]  /*5220*/  UIADD3 UR15, UPT, UPT, -UR15, URZ, URZ ;  /* 0x000000ff0f0f7290 */ /* 0x000fc4000fffe1ff */
[----:B------:R-:W-:Y:S02]  /*5230*/  UIADD3 UR10, UPT, UPT, -UR10, URZ, URZ ;  /* 0x000000ff0a0a7290 */ /* 0x000fe4000fffe1ff */
[----:B------:R-:W-:Y:S02]  /*5240*/  UIMAD UR14, UR19, UR13, UR5 ;  /* 0x0000000d130e72a4 */ /* 0x000fe4000f8e0205 */
[----:B------:R-:W-:Y:S02]  /*5250*/  UIMAD UR12, UR20, UR13, UR5 ;  /* 0x0000000d140c72a4 */ /* 0x000fe4000f8e0205 */
[----:B------:R-:W-:Y:S02]  /*5260*/  UIMAD UR4, UR18, UR13, UR5 ;  /* 0x0000000d120472a4 */ /* 0x000fe4000f8e0205 */
[----:B------:R-:W-:Y:S01]  /*5270*/  USEL UR61, UR37, UR61, !UP0 ;  /* 0x0000003d253d7287 */ /* 0x000fe2000c000000 */
[----:B------:R-:W-:Y:S01]  /*5280*/  IMAD.U32 R44, RZ, RZ, UR14 ;  /* 0x0000000eff2c7e24 */ /* 0x000fe2000f8e00ff */
[----:B------:R-:W-:Y:S01]  /*5290*/  USEL UR53, UR36, UR53, !UP0 ;  /* 0x0000003524357287 */ /* 0x000fe2000c000000 */
[----:B------:R-:W-:Y:S01]  /*52a0*/  MOV R43, UR12 ;  /* 0x0000000c002b7c02 */ /* 0x000fe20008000f00 */
[----:B------:R-:W-:Y:S01]  /*52b0*/  UIMAD UR38, UR11, UR8, UR38 ;  /* 0x000000080b2672a4 */ /* 0x000fe2000f8e0226 */
[----:B------:R-:W-:Y:S01]  /*52c0*/  IMAD.U32 R42, RZ, RZ, UR4 ;  /* 0x00000004ff2a7e24 */ /* 0x000fe2000f8e00ff */
[----:B------:R-:W-:-:S02]  /*52d0*/  UIMAD UR16, UR11, UR16, UR50 ;  /* 0x000000100b1072a4 */ /* 0x000fc4000f8e0232 */
[----:B------:R-:W-:Y:S02]  /*52e0*/  UIMAD UR15, UR11, UR15, UR48 ;  /* 0x0000000f0b0f72a4 */ /* 0x000fe4000f8e0230 */
[----:B------:R-:W-:Y:S02]  /*52f0*/  UIMAD UR10, UR11, UR10, UR46 ;  /* 0x0000000a0b0a72a4 */ /* 0x000fe4000f8e022e */
[----:B------:R-:W-:Y:S02]  /*5300*/  USEL UR77, UR41, UR77, !UP0 ;  /* 0x0000004d294d7287 */ /* 0x000fe4000c000000 */
[----:B------:R-:W-:Y:S02]  /*5310*/  USEL UR69, UR39, UR69, !UP0 ;  /* 0x0000004527457287 */ /* 0x000fe4000c000000 */
[----:B------:R-:W-:Y:S02]  /*5320*/  UIADD3 UR7, UPT, UPT, -UR61, URZ, URZ ;  /* 0x000000ff3d077290 */ /* 0x000fe4000fffe1ff */
[----:B------:R-:W-:-:S02]  /*5330*/  UIADD3 UR6, UPT, UPT, -UR53, URZ, URZ ;  /* 0x000000ff35067290 */ /* 0x000fc4000fffe1ff */
[----:B------:R-:W-:Y:S02]  /*5340*/  UIMAD UR21, UR38, UR13, UR5 ;  /* 0x0000000d261572a4 */ /* 0x000fe4000f8e0205 */
[----:B------:R-:W-:Y:S02]  /*5350*/  UIMAD UR14, UR16, UR13, UR5 ;  /* 0x0000000d100e72a4 */ /* 0x000fe4000f8e0205 */
[----:B------:R-:W-:Y:S02]  /*5360*/  UIMAD UR12, UR15, UR13, UR5 ;  /* 0x0000000d0f0c72a4 */ /* 0x000fe4000f8e0205 */
[----:B------:R-:W-:Y:S01]  /*5370*/  UIMAD UR4, UR10, UR13, UR5 ;  /* 0x0000000d0a0472a4 */ /* 0x000fe2000f8e0205 */
[----:B------:R-:W-:Y:S01]  /*5380*/  MOV R49, UR21 ;  /* 0x0000001500317c02 */ /* 0x000fe20008000f00 */
[----:B------:R-:W-:Y:S01]  /*5390*/  UIADD3 UR9, UPT, UPT, -UR77, URZ, URZ ;  /* 0x000000ff4d097290 */ /* 0x000fe2000fffe1ff */
[----:B------:R-:W-:Y:S01]  /*53a0*/  MOV R41, UR14 ;  /* 0x0000000e00297c02 */ /* 0x000fe20008000f00 */
[----:B------:R-:W-:Y:S01]  /*53b0*/  UIADD3 UR8, UPT, UPT, -UR69, URZ, URZ ;  /* 0x000000ff45087290 */ /* 0x000fe2000fffe1ff */
[----:B------:R-:W-:Y:S01]  /*53c0*/  IMAD.U32 R40, RZ, RZ, UR12 ;  /* 0x0000000cff287e24 */ /* 0x000fe2000f8e00ff */
[----:B------:R-:W-:Y:S01]  /*53d0*/  UIMAD UR9, UR11, UR9, UR41 ;  /* 0x000000090b0972a4 */ /* 0x000fe2000f8e0229 */
[----:B------:R-:W-:Y:S01]  /*53e0*/  MOV R39, UR4 ;  /* 0x0000000400277c02 */ /* 0x000fe20008000f00 */
[----:B------:R-:W-:-:S02]  /*53f0*/  UIMAD UR8, UR11, UR8, UR39 ;  /* 0x000000080b0872a4 */ /* 0x000fc4000f8e0227 */
[----:B------:R-:W-:Y:S02]  /*5400*/  UIMAD UR60, UR11, UR7, UR37 ;  /* 0x000000070b3c72a4 */ /* 0x000fe4000f8e0225 */
[----:B------:R-:W-:Y:S01]  /*5410*/  UIMAD UR52, UR11, UR6, UR36 ;  /* 0x000000060b3472a4 */ /* 0x000fe2000f8e0224 */
[----:B------:R-:W3:Y:S01]  /*5420*/  LDCU.64 UR6, c[0x0][0x4b8] ;  /* 0x00009700ff0677ac */ /* 0x000ee20008000a00 */
[----:B------:R-:W-:Y:S02]  /*5430*/  UIADD3 UR35, UPT, UPT, UR43, 0x8, URZ ;  /* 0x000000082b237890 */ /* 0x000fe4000fffe0ff */
[----:B------:R-:W-:Y:S02]  /*5440*/  UIADD3 UR27, UPT, UPT, UR43, 0x10, URZ ;  /* 0x000000102b1b7890 */ /* 0x000fe4000fffe0ff */
[----:B------:R-:W-:Y:S02]  /*5450*/  UIADD3 UR11, UPT, UPT, UR43, 0x18, URZ ;  /* 0x000000182b0b7890 */ /* 0x000fe4000fffe0ff */
[----:B------:R-:W-:-:S02]  /*5460*/  UIMAD UR76, UR9, UR13, UR5 ;  /* 0x0000000d094c72a4 */ /* 0x000fc4000f8e0205 */
[----:B------:R-:W-:Y:S02]  /*5470*/  UIMAD UR68, UR8, UR13, UR5 ;  /* 0x0000000d084472a4 */ /* 0x000fe4000f8e0205 */
[----:B------:R-:W-:Y:S02]  /*5480*/  UIMAD UR60, UR60, UR13, UR5 ;  /* 0x0000000d3c3c72a4 */ /* 0x000fe4000f8e0205 */
[----:B-1--4-:R-:W-:-:S12]  /*5490*/  UIMAD UR52, UR52, UR13, UR5 ;  /* 0x0000000d343472a4 */ /* 0x012fd8000f8e0205 */
.L_x_35:
[----:B------:R-:W-:Y:S02]  /*54a0*/  @!P5 MOV R0, 0x14000 ;  /* 0x000140000000d802 */ /* 0x000fe40000000f00 */
[----:B------:R-:W-:Y:S01]  /*54b0*/  LEA R63, R8, R5, 0x3 ;  /* 0x00000005083f7211 */ /* 0x000fe200078e18ff */
[----:B--2---:R-:W-:Y:S06]  /*54c0*/  @P2 BRA `(.L_x_30) ;  /* 0x00000000000c2947 */ /* 0x004fec0003800000 */
[----:B------:R-:W-:Y:S04]  /*54d0*/  SHF.L.U32 R4, R14, 0x1f, RZ ;  /* 0x0000001f0e047819 */ /* 0x000fe800000006ff */
[----:B------:R-:W1:Y:S02]  /*54e0*/  SYNCS.PHASECHK.TRANS64.TRYWAIT P0, [R63+URZ+0x20], R4 ;  /* 0x000020043f0075a7 */ /* 0x000e6400080011ff */
[----:B-1----:R-:W-:Y:S05]  /*54f0*/  @!P0 BRA `(.L_x_31) ;  /* 0x0000008400488947 */ /* 0x002fea0003800000 */
.L_x_30:
[----:B------:R2:W-:Y:S01]  /*5500*/  @!P5 SYNCS.ARRIVE.TRANS64 RZ, [R63+URZ], R0 ;  /* 0x000000003fffd9a7 */ /* 0x0005e200080000ff */
[----:B------:R-:W-:Y:S04]  /*5510*/  ULOP3.LUT UR4, UR62, 0x2, URZ, 0xfc, !UPT ;  /* 0x000000023e047892 */ /* 0x000fe8000f8efcff */
[----:B------:R-:W-:Y:S09]  /*5520*/  UISETP.NE.AND UP0, UPT, UR4, 0x2, UPT ;  /* 0x000000020400788c */ /* 0x000ff2000bf05270 */
[----:B------:R-:W-:Y:S05]  /*5530*/  BRA.U UP0, `(.L_x_32) ;  /* 0x0000000100047547 */ /* 0x000fea000b800000 */
[----:B---3--:R-:W-:Y:S05]  /*5540*/  BPT.TRAP 0x1 ;  /* 0x000000040000795c */ /* 0x008fea0000300000 */
.L_x_32:
[----:B------:R-:W-:Y:S04]  /*5550*/  BSSY.RECONVERGENT B0, `(.L_x_33) ;  /* 0x0000003000007945 */ /* 0x000fe80003800200 */
[----:B------:R-:W-:Y:S05]  /*5560*/  @P4 BRA `(.L_x_34) ;  /* 0x0000000000044947 */ /* 0x000fea0003800000 */
[----:B---3--:R-:W-:Y:S05]  /*5570*/  BPT.TRAP 0x1 ;  /* 0x000000040000795c */ /* 0x008fea0000300000 */
.L_x_34:
[----:B---3--:R-:W-:Y:S05]  /*5580*/  BSYNC.RECONVERGENT B0 ;  /* 0x0000000000007941 */ /* 0x008fea0003800200 */
.L_x_33:
[----:B------:R-:W-:Y:S01]  /*5590*/  ELECT P1, URZ, PT ;  /* 0x0000000000ff782f */ /* 0x000fe20003820000 */
[----:B------:R-:W-:Y:S01]  /*55a0*/  VIADD R65, R8, 0x1 ;  /* 0x0000000108417836 */ /* 0x000fe20000000000 */
[----:B------:R-:W3:Y:S01]  /*55b0*/  LDCU.64 UR4, c[0x0][0x4d8] ;  /* 0x00009b00ff0477ac */ /* 0x000ee20008000a00 */
[----:B------:R-:W-:Y:S02]  /*55c0*/  R2UR UR19, R37 ;  /* 0x00000000251372ca */ /* 0x000fe400000e0000 */
[----:B------:R-:W-:Y:S01]  /*55d0*/  R2UR UR20, R50 ;  /* 0x00000000321472ca */ /* 0x000fe200000e0000 */
[----:B------:R-:W-:Y:S01]  /*55e0*/  UMOV UR14, 0x0 ;  /* 0x00000000000e7882 */ /* 0x000fe20000000000 */
[----:B------:R-:W-:Y:S01]  /*55f0*/  R2UR UR21, R38 ;  /* 0x00000000261572ca */ /* 0x000fe200000e0000 */
[----:B------:R-:W-:Y:S01]  /*5600*/  UMOV UR15, 0x10000000 ;  /* 0x10000000000f7882 */ /* 0x000fe20000000000 */
[----:B------:R-:W-:Y:S02]  /*5610*/  MOV.SPILL R52, UR35 ;  /* 0x0000002300347c02 */ /* 0x000fe40009000f00 */
[----:B------:R-:W-:Y:S02]  /*5620*/  R2UR UR35, R35 ;  /* 0x00000000232372ca */ /* 0x000fe400000e0000 */
[----:B-1----:R-:W-:Y:S01]  /*5630*/  @P1 IADD3 R4, P0, PT, R70, 0x80, RZ ;  /* 0x0000008046041810 */ /* 0x002fe20007f1e0ff */
[----:B------:R-:W-:Y:S01]  /*5640*/  @P1 IMAD.SHL.U32 R64, R9, 0x40, RZ ;  /* 0x0000004009401824 */ /* 0x000fe200078e00ff */
[----:B--2---:R-:W-:Y:S01]  /*5650*/  @P1 LOP3.LUT R63, R63, 0xfefffff8, RZ, 0xc0, !PT ;  /* 0xfefffff83f3f1812 */ /* 0x004fe200078ec0ff */
[----:B------:R-:W-:Y:S01]  /*5660*/  UMOV UR13, UR19 ;  /* 0x00000013000d7c82 */ /* 0x000fe20008000000 */
[----:B------:R-:W-:Y:S01]  /*5670*/  @P1 R2UR UR9, R4 ;  /* 0x00000000040912ca */ /* 0x000fe200000e0000 */
[----:B------:R-:W-:Y:S01]  /*5680*/  @P1 IMAD.X R0, RZ, RZ, R71, P0 ;  /* 0x000000ffff001224 */ /* 0x000fe200000e0647 */
[----:B------:R-:W-:Y:S01]  /*5690*/  ISETP.NE.AND P0, PT, R65, 0x4, PT ;  /* 0x000000044100780c */ /* 0x000fe20003f05270 */
[--C-:B------:R-:W-:Y:S01]  /*56a0*/  @P1 IMAD R4, R8, 0x8000, R5.reuse ;  /* 0x0000800008041824 */ /* 0x100fe200078e0205 */
[----:B---3--:R-:W-:Y:S01]  /*56b0*/  UIMAD UR4, UR44, UR6, UR4 ;  /* 0x000000062c0472a4 */ /* 0x008fe2000f8e0204 */
[----:B------:R-:W-:Y:S01]  /*56c0*/  @P1 R2UR UR17, R63 ;  /* 0x000000003f1112ca */ /* 0x000fe200000e0000 */
[----:B------:R-:W-:Y:S01]  /*56d0*/  UIMAD UR5, UR45, UR7, UR5 ;  /* 0x000000072d0572a4 */ /* 0x000fe2000f8e0205 */
[----:B------:R-:W-:Y:S01]  /*56e0*/  @P1 R2UR UR8, R0 ;  /* 0x00000000000812ca */ /* 0x000fe200000e0000 */
[----:B------:R-:W-:Y:S01]  /*56f0*/  @P1 VIADD R0, R4, 0x8400 ;  /* 0x0000840004001836 */ /* 0x000fe20000000000 */
[----:B------:R-:W-:Y:S01]  /*5700*/  @P1 R2UR UR18, R64 ;  /* 0x00000000401212ca */ /* 0x000fe200000e0000 */
[----:B------:R-:W-:Y:S01]  /*5710*/  UPRMT UR4, UR4, 0x40, UR5 ;  /* 0x0000004004047896 */ /* 0x000fe20008000005 */
[----:B------:R-:W-:Y:S01]  /*5720*/  SEL R63, RZ, 0x1, P0 ;  /* 0x00000001ff3f7807 */ /* 0x000fe20000000000 */
[----:B------:R-:W-:Y:S01]  /*5730*/  UMOV UR12, UR20 ;  /* 0x00000014000c7c82 */ /* 0x000fe20008000000 */
[----:B------:R-:W-:Y:S01]  /*5740*/  IMAD.U32 R66, RZ, RZ, UR9 ;  /* 0x00000009ff427e24 */ /* 0x000fe2000f8e00ff */
[----:B------:R-:W-:Y:S01]  /*5750*/  @P1 R2UR UR16, R0 ;  /* 0x00000000001012ca */ /* 0x000fe200000e0000 */
[----:B------:R-:W-:Y:S01]  /*5760*/  UPRMT UR4, UR4, 0x5410, URZ ;  /* 0x0000541004047896 */ /* 0x000fe200080000ff */
[----:B------:R-:W-:Y:S01]  /*5770*/  SEL R0, R65, RZ, P0 ;  /* 0x000000ff41007207 */ /* 0x000fe20000000000 */
[----:B------:R-:W-:Y:S01]  /*5780*/  UMOV UR5, UR21 ;  /* 0x0000001500057c82 */ /* 0x000fe20008000000 */
[----:B------:R-:W-:Y:S01]  /*5790*/  LOP3.LUT R14, R14, R63, RZ, 0x3c, !PT ;  /* 0x0000003f0e0e7212 */ /* 0x000fe200078e3cff */
[----:B------:R-:W-:Y:S01]  /*57a0*/  @P1 VIADD R63, R4, 0x8800 ;  /* 0x00008800043f1836 */ /* 0x000fe20000000000 */
[----:B------:R-:W-:Y:S01]  /*57b0*/  UMOV UR22, UR17 ;  /* 0x0000001100167c82 */ /* 0x000fe20008000000 */
[----:B------:R-:W-:Y:S01]  /*57c0*/  IMAD.U32 R67, RZ, RZ, UR8 ;  /* 0x00000008ff437e24 */ /* 0x000fe2000f8e00ff */
[----:B------:R-:W-:Y:S01]  /*57d0*/  @P1 R2UR UR8, R66 ;  /* 0x00000000420812ca */ /* 0x000fe200000e0000 */
[----:B------:R-:W-:Y:S01]  /*57e0*/  IMAD R69, R0, 0x8, R5 ;  /* 0x0000000800457824 */ /* 0x000fe200078e0205 */
[----:B------:R-:W-:Y:S01]  /*57f0*/  SHF.L.U32 R68, R14, 0x1f, RZ ;  /* 0x0000001f0e447819 */ /* 0x000fe200000006ff */
[----:B------:R-:W-:Y:S01]  /*5800*/  UMOV UR10, UR18 ;  /* 0x00000012000a7c82 */ /* 0x000fe20008000000 */
[----:B------:R-:W-:Y:S01]  /*5810*/  @P1 R2UR UR9, R67 ;  /* 0x00000000430912ca */ /* 0x000fe200000e0000 */
[----:B------:R-:W-:Y:S01]  /*5820*/  UMOV UR33, UR22 ;  /* 0x0000001600217c82 */ /* 0x000fe20008000000 */
[----:B------:R4:W1:Y:S01]  /*5830*/  SYNCS.PHASECHK.TRANS64.TRYWAIT P2, [R69+URZ+0x20], R68 ;  /* 0x00002044450075a7 */ /* 0x00086200080411ff */
[----:B------:R-:W-:Y:S01]  /*5840*/  R2UR UR36, R49 ;  /* 0x00000000312472ca */ /* 0x000fe200000e0000 */
[----:B------:R-:W-:Y:S01]  /*5850*/  UMOV UR34, UR10 ;  /* 0x0000000a00227c82 */ /* 0x000fe20008000000 */
[----:B------:R-:W-:Y:S01]  /*5860*/  R2UR UR37, R36 ;  /* 0x00000000242572ca */ /* 0x000fe200000e0000 */
        /* <DEDUP_REMOVED lines=8> */
[----:B------:R-:W-:Y:S01]  /*58f0*/  MOV.SPILL R51, UR27 ;  /* 0x0000001b00337c02 */ /* 0x000fe20009000f00 */
[----:B------:R-:W-:Y:S01]  /*5900*/  UMOV UR74, UR10 ;  /* 0x0000000a004a7c82 */ /* 0x000fe20008000000 */
[----:B------:R-:W-:Y:S01]  /*5910*/  R2UR UR27, R33 ;  /* 0x00000000211b72ca */ /* 0x000fe200000e0000 */
[----:B------:R-:W-:Y:S01]  /*5920*/  UMOV UR65, UR22 ;  /* 0x0000001600417c82 */ /* 0x000fe20008000000 */
        /* <DEDUP_REMOVED lines=10> */
[----:B------:R-:W-:Y:S02]  /*59d0*/  R2UR UR53, R32 ;  /* 0x00000000203572ca */ /* 0x000fe400000e0000 */
[----:B------:R-:W-:Y:S04]  /*59e0*/  MOV.SPILL R62, UR54 ;  /* 0x00000036003e7c02 */ /* 0x000fe80009000f00 */
[----:B------:R-:W-:Y:S02]  /*59f0*/  R2UR.FILL UR54, R62 ;  /* 0x000000003e3672ca */ /* 0x000fe400004e0000 */
[----:B--2---:R-:W-:Y:S01]  /*5a00*/  @P1 R2UR UR16, R63 ;  /* 0x000000003f1012ca */ /* 0x004fe200000e0000 */
[----:B------:R-:W-:Y:S01]  /*5a10*/  UIADD3 UR18, UPT, UPT, UR10, 0x20, URZ ;  /* 0x000000200a127890 */ /* 0x000fe2000fffe0ff */
[C---:B------:R-:W-:Y:S01]  /*5a20*/  @P1 VIADD R63, R4.reuse, 0x8c00 ;  /* 0x00008c00043f1836 */ /* 0x040fe20000000000 */
[----:B------:R-:W-:Y:S01]  /*5a30*/  UMOV UR19, UR13 ;  /* 0x0000000d00137c82 */ /* 0x000fe20008000000 */
[----:B------:R-:W-:Y:S01]  /*5a40*/  UMOV UR20, UR12 ;  /* 0x0000000c00147c82 */ /* 0x000fe20008000000 */
[----:B------:R-:W-:Y:S01]  /*5a50*/  UMOV UR21, UR5 ;  /* 0x0000000500157c82 */ /* 0x000fe20008000000 */
[----:B------:R-:W-:Y:S01]  /*5a60*/  UMOV UR17, UR22 ;  /* 0x0000001600117c82 */ /* 0x000fe20008000000 */
[----:B------:R-:W-:Y:S01]  /*5a70*/  @P1 R2UR UR32, R63 ;  /* 0x000000003f2012ca */ /* 0x000fe200000e0000 */
[C---:B------:R-:W-:Y:S01]  /*5a80*/  @P1 VIADD R63, R4.reuse, 0x9000 ;  /* 0x00009000043f1836 */ /* 0x040fe20000000000 */
[----:B------:R-:W-:Y:S01]  /*5a90*/  UMOV UR13, UR35 ;  /* 0x00000023000d7c82 */ /* 0x000fe20008000000 */
[----:B------:R-:W-:Y:S01]  /*5aa0*/  UMOV UR12, UR36 ;  /* 0x00000024000c7c82 */ /* 0x000fe20008000000 */
[----:B------:R-:W-:Y:S02]  /*5ab0*/  UMOV UR5, UR37 ;  /* 0x0000002500057c82 */ /* 0x000fe40008000000 */
[----:B------:R2:W-:Y:S07]  /*5ac0*/  UTMALDG.4D.IM2COL.2CTA [UR16], [UR8], UR4, desc[UR14] ;  /* 0x00000e10080073b4 */ /* 0x0005ee0008259004 */
[----:B------:R3:W-:Y:S01]  /*5ad0*/  UTMALDG.4D.IM2COL.2CTA [UR32], [UR8], UR4, desc[UR14] ;  /* 0x00000e20080073b4 */ /* 0x0007e20008259004 */
[----:B--2---:R-:W-:Y:S01]  /*5ae0*/  @P1 R2UR UR16, R63 ;  /* 0x000000003f1012ca */ /* 0x004fe200000e0000 */
[----:B------:R-:W-:Y:S01]  /*5af0*/  UMOV UR19, UR13 ;  /* 0x0000000d00137c82 */ /* 0x000fe20008000000 */
[----:B------:R-:W-:Y:S01]  /*5b00*/  UMOV UR20, UR12 ;  /* 0x0000000c00147c82 */ /* 0x000fe20008000000 */
[----:B------:R-:W-:Y:S01]  /*5b10*/  UMOV UR21, UR5 ;  /* 0x0000000500157c82 */ /* 0x000fe20008000000 */
[C---:B------:R-:W-:Y:S01]  /*5b20*/  @P1 VIADD R63, R4.reuse, 0x9400 ;  /* 0x00009400043f1836 */ /* 0x040fe20000000000 */
[----:B------:R-:W-:Y:S01]  /*5b30*/  UMOV UR13, UR27 ;  /* 0x0000001b000d7c82 */ /* 0x000fe20008000000 */
[----:B------:R-:W-:Y:S01]  /*5b40*/  UMOV UR12, UR28 ;  /* 0x0000001c000c7c82 */ /* 0x000fe20008000000 */
[----:B------:R-:W-:Y:S01]  /*5b50*/  UMOV UR5, UR29 ;  /* 0x0000001d00057c82 */ /* 0x000fe20008000000 */
[----:B---3--:R-:W-:Y:S02]  /*5b60*/  R2UR UR35, R29 ;  /* 0x000000001d2372ca */ /* 0x008fe400000e0000 */
[----:B------:R-:W-:Y:S01]  /*5b70*/  @P1 R2UR UR24, R63 ;  /* 0x000000003f1812ca */ /* 0x000fe200000e0000 */
[----:B------:R-:W-:Y:S01]  /*5b80*/  @P1 VIADD R63, R4, 0x9800 ;  /* 0x00009800043f1836 */ /* 0x000fe20000000000 */
[----:B------:R-:W-:Y:S01]  /*5b90*/  R2UR UR36, R46 ;  /* 0x000000002e2472ca */ /* 0x000fe200000e0000 */
[----:B------:R2:W-:Y:S01]  /*5ba0*/  UTMALDG.4D.IM2COL.2CTA [UR16], [UR8], UR4, desc[UR14] ;  /* 0x00000e10080073b4 */ /* 0x0005e20008259004 */
[----:B------:R-:W-:Y:S09]  /*5bb0*/  R2UR UR37, R30 ;  /* 0x000000001e2572ca */ /* 0x000ff200000e0000 */
        /* <DEDUP_REMOVED lines=8> */
[----:B------:R-:W-:Y:S02]  /*5c40*/  UMOV UR5, UR53 ;  /* 0x0000003500057c82 */ /* 0x000fe40008000000 */
[----:B------:R-:W-:Y:S01]  /*5c50*/  @P1 R2UR UR48, R63 ;  /* 0x000000003f3012ca */ /* 0x000fe200000e0000 */
[----:B------:R-:W-:Y:S01]  /*5c60*/  @P1 VIADD R63, R4, 0xa000 ;  /* 0x0000a000043f1836 */ /* 0x000fe20000000000 */
[----:B---3--:R-:W-:Y:S02]  /*5c70*/  R2UR UR27, R27 ;  /* 0x000000001b1b72ca */ /* 0x008fe400000e0000 */
[----:B------:R2:W-:Y:S01]  /*5c80*/  UTMALDG.4D.IM2COL.2CTA [UR16], [UR8], UR4, desc[UR14] ;  /* 0x00000e10080073b4 */ /* 0x0005e20008259004 */
[----:B------:R-:W-:Y:S02]  /*5c90*/  R2UR UR28, R45 ;  /* 0x000000002d1c72ca */ /* 0x000fe400000e0000 */
[----:B------:R-:W-:Y:S06]  /*5ca0*/  R2UR UR29, R28 ;  /* 0x000000001c1d72ca */ /* 0x000fec00000e0000 */
        /* <DEDUP_REMOVED lines=77> */
[----:B------:R-:W-:Y:S01]  /*6180*/  @P1 VIADD R63, R4, 0xcc00 ;  /* 0x0000cc00043f1836 */ /* 0x000fe20000000000 */
[----:B------:R-:W-:Y:S01]  /*6190*/  UMOV UR19, UR13 ;  /* 0x0000000d00137c82 */ /* 0x000fe20008000000 */
[----:B------:R-:W-:Y:S01]  /*61a0*/  UMOV UR20, UR12 ;  /* 0x0000000c00147c82 */ /* 0x000fe20008000000 */
[----:B------:R-:W-:Y:S01]  /*61b0*/  UMOV UR21, UR5 ;  /* 0x0000000500157c82 */ /* 0x000fe20008000000 */
[----:B------:R-:W-:Y:S01]  /*61c0*/  UMOV UR13, UR51 ;  /* 0x00000033000d7c82 */ /* 0x000fe20008000000 */
[----:B------:R-:W-:Y:S01]  /*61d0*/  @P1 R2UR UR48, R63 ;  /* 0x000000003f3012ca */ /* 0x000fe200000e0000 */
[----:B------:R-:W-:Y:S01]  /*61e0*/  UMOV UR12, UR52 ;  /* 0x00000034000c7c82 */ /* 0x000fe20008000000 */
[----:B------:R-:W-:Y:S01]  /*61f0*/  UMOV UR5, UR53 ;  /* 0x0000003500057c82 */ /* 0x000fe20008000000 */
[----:B---3--:R-:W-:Y:S02]  /*6200*/  R2UR UR27, R10 ;  /* 0x000000000a1b72ca */ /* 0x008fe400000e0000 */
[----:B------:R-:W-:Y:S02]  /*6210*/  R2UR UR28, R39 ;  /* 0x00000000271c72ca */ /* 0x000fe400000e0000 */
[----:B------:R2:W-:Y:S01]  /*6220*/  UTMALDG.4D.IM2COL.2CTA [UR16], [UR8], UR4, desc[UR14] ;  /* 0x00000e10080073b4 */ /* 0x0005e20008259004 */
[----:B------:R-:W-:Y:S05]  /*6230*/  R2UR UR29, R12 ;  /* 0x000000000c1d72ca */ /* 0x000fea00000e0000 */
[----:B------:R3:W-:Y:S01]  /*6240*/  UTMALDG.4D.IM2COL.2CTA [UR48], [UR8], UR4, desc[UR14] ;  /* 0x00000e30080073b4 */ /* 0x0007e20008259004 */
[----:B--2---:R-:W-:Y:S01]  /*6250*/  UMOV UR19, UR13 ;  /* 0x0000000d00137c82 */ /* 0x004fe20008000000 */
[----:B------:R-:W-:Y:S01]  /*6260*/  UMOV UR20, UR12 ;  /* 0x0000000c00147c82 */ /* 0x000fe20008000000 */
[----:B------:R-:W-:Y:S01]  /*6270*/  UMOV UR21, UR5 ;  /* 0x0000000500157c82 */ /* 0x000fe20008000000 */
[----:B------:R-:W-:Y:S01]  /*6280*/  UMOV UR13, UR35 ;  /* 0x00000023000d7c82 */ /* 0x000fe20008000000 */
[----:B------:R-:W-:Y:S01]  /*6290*/  UMOV UR12, UR36 ;  /* 0x00000024000c7c82 */ /* 0x000fe20008000000 */
[----:B------:R-:W-:Y:S01]  /*62a0*/  UMOV UR5, UR37 ;  /* 0x0000002500057c82 */ /* 0x000fe20008000000 */
[----:B---3--:R-:W-:Y:S01]  /*62b0*/  R2UR.FILL UR51, R59 ;  /* 0x000000003b3372ca */ /* 0x008fe200004e0000 */
[----:B------:R-:W-:Y:S01]  /*62c0*/  @P1 VIADD R59, R4, 0xd000 ;  /* 0x0000d000043b1836 */ /* 0x000fe20000000000 */
[----:B------:R-:W-:Y:S02]  /*62d0*/  R2UR.FILL UR53, R61 ;  /* 0x000000003d3572ca */ /* 0x000fe400004e0000 */
[----:B------:R-:W-:Y:S02]  /*62e0*/  R2UR.FILL UR52, R60 ;  /* 0x000000003c3472ca */ /* 0x000fe400004e0000 */
[----:B------:R-:W-:Y:S01]  /*62f0*/  @P1 R2UR UR16, R59 ;  /* 0x000000003b1012ca */ /* 0x000fe200000e0000 */
[----:B------:R-:W-:Y:S05]  /*6300*/  @P1 VIADD R59, R4, 0xd400 ;  /* 0x0000d400043b1836 */ /* 0x000fea0000000000 */
[----:B------:R-:W-:Y:S07]  /*6310*/  @P1 R2UR UR32, R59 ;  /* 0x000000003b2012ca */ /* 0x000fee00000e0000 */
[----:B------:R2:W-:Y:S06]  /*6320*/  UTMALDG.4D.IM2COL.2CTA [UR16], [UR8], UR4, desc[UR14] ;  /* 0x00000e10080073b4 */ /* 0x0005ec0008259004 */
        /* <DEDUP_REMOVED lines=9> */
[----:B------:R-:W-:Y:S01]  /*63c0*/  UMOV UR36, UR44 ;  /* 0x0000002c00247c82 */ /* 0x000fe20008000000 */
[----:B------:R-:W-:Y:S03]  /*63d0*/  UMOV UR37, UR45 ;  /* 0x0000002d00257c82 */ /* 0x000fe60008000000 */
        /* <DEDUP_REMOVED lines=10> */
[----:B---3--:R-:W-:Y:S01]  /*6480*/  R2UR.FILL UR27, R51 ;  /* 0x00000000331b72ca */ /* 0x008fe200004e0000 */
[C---:B------:R-:W-:Y:S01]  /*6490*/  @P1 VIADD R51, R4.reuse, 0xe000 ;  /* 0x0000e00004331836 */ /* 0x040fe20000000000 */
[----:B------:R-:W-:Y:S01]  /*64a0*/  UMOV UR28, UR44 ;  /* 0x0000002c001c7c82 */ /* 0x000fe20008000000 */
[----:B------:R-:W-:Y:S03]  /*64b0*/  UMOV UR29, UR45 ;  /* 0x0000002d001d7c82 */ /* 0x000fe60008000000 */
[----:B------:R-:W-:Y:S01]  /*64c0*/  @P1 R2UR UR16, R51 ;  /* 0x00000000331012ca */ /* 0x000fe200000e0000 */
[C---:B------:R-:W-:Y:S05]  /*64d0*/  @P1 VIADD R51, R4.reuse, 0xe400 ;  /* 0x0000e40004331836 */ /* 0x040fea0000000000 */
[----:B------:R-:W-:Y:S01]  /*64e0*/  @P1 R2UR UR72, R51 ;  /* 0x00000000334812ca */ /* 0x000fe200000e0000 */
[C---:B------:R-:W-:Y:S06]  /*64f0*/  @P1 VIADD R51, R4.reuse, 0xe800 ;  /* 0x0000e80004331836 */ /* 0x040fec0000000000 */
[----:B------:R2:W-:Y:S06]  /*6500*/  UTMALDG.4D.IM2COL.2CTA [UR16], [UR8], UR4, desc[UR14] ;  /* 0x00000e10080073b4 */ /* 0x0005ec0008259004 */
[----:B------:R-:W-:Y:S01]  /*6510*/  UTMALDG.4D.IM2COL.2CTA [UR72], [UR8], UR4, desc[UR14] ;  /* 0x00000e48080073b4 */ /* 0x000fe20008259004 */
[----:B--2---:R-:W-:Y:S01]  /*6520*/  @P1 R2UR UR16, R51 ;  /* 0x00000000331012ca */ /* 0x004fe200000e0000 */
        /* <DEDUP_REMOVED lines=21> */
[C---:B------:R-:W-:Y:S02]  /*6680*/  @P1 VIADD R51, R4.reuse, 0xfc00 ;  /* 0x0000fc0004331836 */ /* 0x040fe40000000000 */
[----:B------:R-:W-:Y:S03]  /*6690*/  @P1 VIADD R4, R4, 0x10000 ;  /* 0x0001000004041836 */ /* 0x000fe60000000000 */
[----:B------:R-:W-:Y:S02]  /*66a0*/  @P1 R2UR UR48, R51 ;  /* 0x00000000333012ca */ /* 0x000fe400000e0000 */
[----:B------:R-:W-:Y:S02]  /*66b0*/  @P1 IADD3 R51, P0, PT, R70, 0x180, RZ ;  /* 0x0000018046331810 */ /* 0x000fe40007f1e0ff */
[----:B------:R2:W-:Y:S02]  /*66c0*/  UTMALDG.4D.IM2COL.2CTA [UR16], [UR8], UR4, desc[UR14] ;  /* 0x00000e10080073b4 */ /* 0x0005e40008259004 */
[----:B------:R-:W-:Y:S07]  /*66d0*/  @P1 R2UR UR5, R51 ;  /* 0x00000000330512ca */ /* 0x000fee00000e0000 */
[----:B------:R-:W-:Y:S06]  /*66e0*/  UTMALDG.4D.IM2COL.2CTA [UR48], [UR8], UR4, desc[UR14] ;  /* 0x00000e30080073b4 */ /* 0x000fec0008259004 */
[----:B------:R-:W-:Y:S01]  /*66f0*/  IMAD.U32 R60, RZ, RZ, UR5 ;  /* 0x00000005ff3c7e24 */ /* 0x000fe2000f8e00ff */
[----:B--2---:R-:W-:Y:S01]  /*6700*/  @P1 R2UR UR16, R4 ;  /* 0x00000000041012ca */ /* 0x004fe200000e0000 */
[----:B------:R-:W-:Y:S01]  /*6710*/  UMOV UR19, UR51 ;  /* 0x0000003300137c82 */ /* 0x000fe20008000000 */
[----:B------:R-:W-:Y:S01]  /*6720*/  UMOV UR20, UR52 ;  /* 0x0000003400147c82 */ /* 0x000fe20008000000 */
[----:B------:R-:W-:Y:S01]  /*6730*/  UMOV UR21, UR53 ;  /* 0x0000003500157c82 */ /* 0x000fe20008000000 */
[----:B------:R-:W-:Y:S09]  /*6740*/  @P1 IMAD.X R4, RZ, RZ, R71, P0 ;  /* 0x000000ffff041224 */ /* 0x000ff200000e0647 */
[----:B------:R2:W-:Y:S02]  /*6750*/  UTMALDG.4D.IM2COL.2CTA [UR16], [UR8], UR4, desc[UR14] ;  /* 0x00000e10080073b4 */ /* 0x0005e40008259004 */
[----:B--2---:R-:W-:Y:S01]  /*6760*/  @P1 R2UR UR4, R4 ;  /* 0x00000000040412ca */ /* 0x004fe200000e0000 */
[----:B------:R-:W-:Y:S01]  /*6770*/  @P1 IMAD R4, R8, 0x2000, R5 ;  /* 0x0000200008041824 */ /* 0x000fe200078e0205 */
[----:B------:R-:W-:Y:S01]  /*6780*/  UMOV UR19, UR43 ;  /* 0x0000002b00137c82 */ /* 0x000fe20008000000 */
[----:B------:R-:W-:Y:S01]  /*6790*/  UMOV UR20, UR44 ;  /* 0x0000002c00147c82 */ /* 0x000fe20008000000 */
[----:B------:R-:W-:Y:S01]  /*67a0*/  UMOV UR21, UR45 ;  /* 0x0000002d00157c82 */ /* 0x000fe20008000000 */
[----:B------:R-:W-:Y:S01]  /*67b0*/  @P1 VIADD R8, R4, 0x28400 ;  /* 0x0002840004081836 */ /* 0x000fe20000000000 */
[----:B------:R-:W-:Y:S04]  /*67c0*/  UMOV UR9, UR22 ;  /* 0x0000001600097c82 */ /* 0x000fe80008000000 */
[----:B------:R-:W-:Y:S01]  /*67d0*/  @P1 R2UR UR40, R8 ;  /* 0x00000000082812ca */ /* 0x000fe200000e0000 */
[----:B------:R-:W-:Y:S02]  /*67e0*/  @P1 VIADD R8, R4, 0x28800 ;  /* 0x0002880004081836 */ /* 0x000fe40000000000 */
[----:B------:R-:W-:Y:S01]  /*67f0*/  IMAD.U32 R61, RZ, RZ, UR4 ;  /* 0x00000004ff3d7e24 */ /* 0x000fe2000f8e00ff */
[----:B------:R-:W-:Y:S02]  /*6800*/  @P1 R2UR UR4, R60 ;  /* 0x000000003c0412ca */ /* 0x000fe400000e0000 */
[----:B------:R-:W-:Y:S01]  /*6810*/  @P1 R2UR UR16, R8 ;  /* 0x00000000081012ca */ /* 0x000fe200000e0000 */
[----:B------:R-:W-:Y:S01]  /*6820*/  @P1 VIADD R8, R4, 0x28c00 ;  /* 0x00028c0004081836 */ /* 0x000fe20000000000 */
[----:B------:R-:W-:Y:S04]  /*6830*/  @P1 R2UR UR5, R61 ;  /* 0x000000003d0512ca */ /* 0x000fe800000e0000 */
[----:B------:R-:W-:Y:S01]  /*6840*/  @P1 R2UR UR32, R8 ;  /* 0x00000000082012ca */ /* 0x000fe200000e0000 */
[----:B------:R-:W-:Y:S08]  /*6850*/  @P1 VIADD R8, R4, 0x29000 ;  /* 0x0002900004081836 */ /* 0x000ff00000000000 */
[----:B------:R-:W-:Y:S01]  /*6860*/  UTMALDG.4D.2CTA [UR40], [UR4], desc[UR14] ;  /* 0x00000e28040075b4 */ /* 0x000fe20008219000 */
[----:B------:R2:W-:Y:S03]  /*6870*/  UTMALDG.4D.2CTA [UR16], [UR4], desc[UR14] ;  /* 0x00000e10040075b4 */ /* 0x0005e60008219000 */
[----:B------:R-:W-:Y:S01]  /*6880*/  UTMALDG.4D.2CTA [UR32], [UR4], desc[UR14] ;  /* 0x00000e20040075b4 */ /* 0x000fe20008219000 */
[----:B--2---:R-:W-:Y:S01]  /*6890*/  @P1 R2UR UR16, R8 ;  /* 0x00000000081012ca */ /* 0x004fe200000e0000 */
[----:B------:R-:W-:Y:S01]  /*68a0*/  UMOV UR19, UR35 ;  /* 0x0000002300137c82 */ /* 0x000fe20008000000 */
[----:B------:R-:W-:Y:S05]  /*68b0*/  @P1 VIADD R8, R4, 0x29400 ;  /* 0x0002940004081836 */ /* 0x000fea0000000000 */
[----:B------:R-:W-:Y:S01]  /*68c0*/  @P1 R2UR UR24, R8 ;  /* 0x00000000081812ca */ /* 0x000fe200000e0000 */
[----:B------:R-:W-:Y:S05]  /*68d0*/  @P1 VIADD R8, R4, 0x29800 ;  /* 0x0002980004081836 */ /* 0x000fea0000000000 */
[----:B------:R2:W-:Y:S07]  /*68e0*/  UTMALDG.4D.2CTA [UR16], [UR4], desc[UR14] ;  /* 0x00000e10040075b4 */ /* 0x0005ee0008219000 */
[----:B------:R-:W-:Y:S01]  /*68f0*/  UTMALDG.4D.2CTA [UR24], [UR4], desc[UR14] ;  /* 0x00000e18040075b4 */ /* 0x000fe20008219000 */
[----:B--2---:R-:W-:Y:S01]  /*6900*/  @P1 R2UR UR16, R8 ;  /* 0x00000000081012ca */ /* 0x004fe200000e0000 */
[C---:B------:R-:W-:Y:S01]  /*6910*/  @P1 VIADD R8, R4.reuse, 0x29c00 ;  /* 0x00029c0004081836 */ /* 0x040fe20000000000 */
[----:B------:R-:W-:Y:S01]  /*6920*/  UMOV UR19, UR27 ;  /* 0x0000001b00137c82 */ /* 0x000fe20008000000 */
[----:B------:R-:W-:Y:S03]  /*6930*/  @P1 VIADD R4, R4, 0x2a000 ;  /* 0x0002a00004041836 */ /* 0x000fe60000000000 */
[----:B------:R-:W-:Y:S01]  /*6940*/  @P1 R2UR UR8, R8 ;  /* 0x00000000080812ca */ /* 0x000fe200000e0000 */
[----:B------:R-:W-:Y:S04]  /*6950*/  IMAD.U32 R8, RZ, RZ, UR44 ;  /* 0x0000002cff087e24 */ /* 0x000fe8000f8e00ff */
[----:B------:R-:W-:Y:S02]  /*6960*/  VIADD R8, R8, 0x1 ;  /* 0x0000000108087836 */ /* 0x000fe40000000000 */
[----:B------:R-:W-:Y:S03]  /*6970*/  UTMALDG.4D.2CTA [UR16], [UR4], desc[UR14] ;  /* 0x00000e10040075b4 */ /* 0x000fe60008219000 */
[C---:B------:R-:W-:Y:S04]  /*6980*/  ISETP.NE.AND P0, PT, R8.reuse, R3, PT ;  /* 0x000000030800720c */ /* 0x040fe80003f05270 */
[----:B------:R-:W-:Y:S01]  /*6990*/  SEL R8, R8, RZ, P0 ;  /* 0x000000ff08087207 */ /* 0x000fe20000000000 */
[----:B------:R2:W-:Y:S03]  /*69a0*/  UTMALDG.4D.2CTA [UR8], [UR4], desc[UR14] ;  /* 0x00000e08040075b4 */ /* 0x0005e60008219000 */
[----:B------:R-:W-:Y:S01]  /*69b0*/  R2UR UR44, R8 ;  /* 0x00000000082c72ca */ /* 0x000fe200000e0000 */
[----:B------:R-:W-:Y:S01]  /*69c0*/  IMAD.MOV.U32 R8, RZ, RZ, R0 ;  /* 0x000000ffff087224 */ /* 0x000fe200078e0000 */
[----:B--2---:R-:W-:Y:S01]  /*69d0*/  @P1 R2UR UR8, R4 ;  /* 0x00000000040812ca */ /* 0x004fe200000e0000 */
[----:B------:R-:W-:Y:S01]  /*69e0*/  IMAD.U32 R4, RZ, RZ, UR45 ;  /* 0x0000002dff047e24 */ /* 0x000fe2000f8e00ff */
[----:B------:R-:W-:Y:S03]  /*69f0*/  UMOV UR10, UR18 ;  /* 0x00000012000a7c82 */ /* 0x000fe60008000000 */
[----:B------:R-:W-:Y:S02]  /*6a00*/  VIADD R51, R4, 0x1 ;  /* 0x0000000104337836 */ /* 0x000fe40000000000 */
[----:B------:R-:W-:Y:S01]  /*6a10*/  @P0 IMAD R51, RZ, RZ, UR45 ;  /* 0x0000002dff330e24 */ /* 0x000fe2000f8e02ff */
[----:B------:R-:W-:Y:S01]  /*6a20*/  ISETP.GT.U32.AND P0, PT, R7, 0x1, PT ;  /* 0x000000010700780c */ /* 0x000fe20003f04070 */
[----:B------:R-:W-:Y:S02]  /*6a30*/  VIADD R4, R9, 0x1 ;  /* 0x0000000109047836 */ /* 0x000fe40000000000 */
[----:B------:R-:W-:Y:S01]  /*6a40*/  VIADD R7, R7, 0xffffffff ;  /* 0xffffffff07077836 */ /* 0x000fe20000000000 */
[C---:B------:R-:W-:Y:S01]  /*6a50*/  ISETP.NE.AND P1, PT, R51.reuse, R2, PT ;  /* 0x000000023300720c */ /* 0x040fe20003f25270 */
[----:B------:R4:W-:Y:S03]  /*6a60*/  UTMALDG.4D.2CTA [UR8], [UR4], desc[UR14] ;  /* 0x00000e08040075b4 */ /* 0x0009e60008219000 */
[----:B------:R-:W-:Y:S04]  /*6a70*/  SEL R51, R51, RZ, P1 ;  /* 0x000000ff33337207 */ /* 0x000fe80000800000 */
[----:B------:R-:W-:Y:S05]  /*6a80*/  R2UR UR45, R51 ;  /* 0x00000000332d72ca */ /* 0x000fea00000e0000 */
[----:B------:R-:W-:Y:S04]  /*6a90*/  @P1 IMAD.MOV R4, RZ, RZ, R9 ;  /* 0x000000ffff041224 */ /* 0x000fe800078e0209 */
[----:B------:R-:W-:Y:S01]  /*6aa0*/  IMAD.MOV.U32 R9, RZ, RZ, R4 ;  /* 0x000000ffff097224 */ /* 0x000fe200078e0004 */
[----:B-1--4-:R-:W-:Y:S06]  /*6ab0*/  @P0 BRA `(.L_x_35) ;  /* 0xffffffe800780947 */ /* 0x012fec000383ffff */
.L_x_29:
[----:B-1----:R-:W-:Y:S01]  /*6ac0*/  SHF.L.U32 R2, R13, 0x1f, RZ ;  /* 0x0000001f0d027819 */ /* 0x002fe200000006ff */
[----:B------:R-:W-:-:S03]  /*6ad0*/  NOP ;  /* 0x0000000000007918 */ /* 0x000fc60000000000 */
[----:B------:R-:W1:Y:S02]  /*6ae0*/  SYNCS.PHASECHK.TRANS64.TRYWAIT P0, [R5+URZ+0x90], R2 ;  /* 0x00009002050075a7 */ /* 0x000e6400080011ff */
[----:B-1----:R-:W-:Y:S05]  /*6af0*/  @!P0 BRA `(.L_x_36) ;  /* 0x0000006c00dc8947 */ /* 0x002fea0003800000 */
.L_x_142:
[----:B------:R-:W3:Y:S01]  /*6b00*/  LDS.128 R20, [R5+0xd0] ;  /* 0x0000d00005147984 */ /* 0x000ee20000000c00 */
[----:B------:R-:W-:Y:S01]  /*6b10*/  R2UR UR7, R56 ;  /* 0x00000000380772ca */ /* 0x000fe200000e0000 */
[----:B------:R-:W-:Y:S01]  /*6b20*/  UISETP.GE.AND UP0, UPT, UR54, 0x1, UPT ;  /* 0x000000013600788c */ /* 0x000fe2000bf06270 */
[----:B------:R-:W-:Y:S01]  /*6b30*/  R2UR UR6, R55 ;  /* 0x00000000370672ca */ /* 0x000fe200000e0000 */
[----:B------:R-:W-:Y:S01]  /*6b40*/  @!PT LDS RZ, [RZ] ;  /* 0x00000000fffff984 */ /* 0x000fe20000000800 */
[----:B------:R-:W-:Y:S01]  /*6b50*/  @!PT LDS RZ, [RZ] ;  /* 0x00000000fffff984 */ /* 0x000fe20000000800 */
[----:B------:R-:W-:Y:S01]  /*6b60*/  @!PT LDS RZ, [RZ] ;  /* 0x00000000fffff984 */ /* 0x000fe20000000800 */
[----:B------:R-:W-:Y:S01]  /*6b70*/  @!PT LDS RZ, [RZ] ;  /* 0x00000000fffff984 */ /* 0x000fe20000000800 */
[----:B------:R4:W-:Y:S06]  /*6b80*/  MEMBAR.ALL.CTA ;  /* 0x0000000000007992 */ /* 0x0009ec0000008000 */
[----:B----4-:R-:W4:Y:S01]  /*6b90*/  FENCE.VIEW.ASYNC.S ;  /* 0x00000000000073c6 */ /* 0x010f220000000000 */
[----:B---3--:R-:W-:-:S13]  /*6ba0*/  LOP3.LUT P0, RZ, R22, 0x1, RZ, 0xc0, !PT ;  /* 0x0000000116ff7812 */ /* 0x008fda000780c0ff */
[----:B----4-:R-:W-:Y:S01]  /*6bb0*/  VOTEU.ANY UP1, P0 ;  /* 0x0000000000ff7886 */ /* 0x010fe20000020100 */
[----:B------:R-:W-:-:S13]  /*6bc0*/  PLOP3.LUT P0, PT, PT, PT, UP1, 0x80, 0x8 ;  /* 0x000000000008781c */ /* 0x000fda0003f0f018 */
[----:B-1----:R-:W-:Y:S02]  /*6bd0*/  @P0 MOV R2, R20 ;  /* 0x0000001400020202 */ /* 0x002fe40000000f00 */
[----:B------:R-:W-:Y:S02]  /*6be0*/  @P0 LOP3.LUT R20, R21, 0xffff, RZ, 0xc0, !PT ;  /* 0x0000ffff15140812 */ /* 0x000fe400078ec0ff */
[----:B------:R-:W-:Y:S01]  /*6bf0*/  @P0 R2UR UR5, R2 ;  /* 0x00000000020502ca */ /* 0x000fe200000e0000 */
[----:B------:R-:W-:Y:S01]  /*6c00*/  VIADD R2, R5, 0x98 ;  /* 0x0000009805027836 */ /* 0x000fe20000000000 */
[----:B------:R-:W-:-:S04]  /*6c10*/  @P0 R2UR UR4, R20 ;  /* 0x00000000140402ca */ /* 0x000fc800000e0000 */
[----:B------:R-:W-:-:S04]  /*6c20*/  PRMT R2, RZ, 0x654, R2 ;  /* 0x00000654ff027816 */ /* 0x000fc80000000002 */
[----:B------:R1:W-:Y:S03]  /*6c30*/  SYNCS.ARRIVE.TRANS64.RED.A1T0 RZ, [R2+URZ], RZ ;  /* 0x000000ff02ff79a7 */ /* 0x0003e600081004ff */
[----:B------:R-:W-:Y:S02]  /*6c40*/  @UP1 UMOV UR7, UR5 ;  /* 0x0000000500071c82 */ /* 0x000fe40008000000 */
[----:B------:R-:W-:Y:S01]  /*6c50*/  @UP1 UMOV UR6, UR4 ;  /* 0x0000000400061c82 */ /* 0x000fe20008000000 */
[----:B------:R-:W-:Y:S02]  /*6c60*/  IMAD.U32 R56, RZ, RZ, UR7 ;  /* 0x00000007ff387e24 */ /* 0x000fe4000f8e00ff */
[----:B------:R-:W-:Y:S01]  /*6c70*/  IMAD.U32 R55, RZ, RZ, UR6 ;  /* 0x00000006ff377e24 */ /* 0x000fe2000f8e00ff */
[----:B------:R-:W-:Y:S06]  /*6c80*/  BRA.U !UP0, `(.L_x_37) ;  /* 0x0000000108ec7547 */ /* 0x000fec000b800000 */
[----:B------:R-:W3:Y:S01]  /*6c90*/  LDCU.128 UR12, c[0x0][0xb10] ;  /* 0x00016200ff0c77ac */ /* 0x000ee20008000c00 */
[----:B------:R-:W-:Y:S02]  /*6ca0*/  R2UR UR8, R53 ;  /* 0x00000000350872ca */ /* 0x000fe400000e0000 */
[----:B------:R-:W-:Y:S01]  /*6cb0*/  R2UR UR9, R54 ;  /* 0x00000000360972ca */ /* 0x000fe200000e0000 */
[----:B------:R-:W4:Y:S01]  /*6cc0*/  LDCU UR19, c[0x0][0xb20] ;  /* 0x00016400ff1377ac */ /* 0x000f220008000800 */
[----:B------:R-:W-:Y:S02]  /*6cd0*/  R2UR UR21, R55 ;  /* 0x00000000371572ca */ /* 0x000fe400000e0000 */
[----:B------:R-:W-:Y:S01]  /*6ce0*/  R2UR UR20, R56 ;  /* 0x00000000381472ca */ /* 0x000fe200000e0000 */
[----:B------:R-:W2:Y:S01]  /*6cf0*/  LDCU UR18, c[0x0][0xb0c] ;  /* 0x00016180ff1277ac */ /* 0x000ea20008000800 */
[----:B------:R-:W1:Y:S01]  /*6d00*/  LDCU.64 UR16, c[0x0][0xb28] ;  /* 0x00016500ff1077ac */ /* 0x000e620008000a00 */
[----:B------:R-:W-:-:S04]  /*6d10*/  UISETP.NE.AND UP3, UPT, UR54, 0x1, UPT ;  /* 0x000000013600788c */ /* 0x000fc8000bf65270 */
[----:B---3--:R-:W-:Y:S02]  /*6d20*/  UIMAD.WIDE.U32 UR4, UR8, UR15, URZ ;  /* 0x0000000f080472a5 */ /* 0x008fe4000f8e00ff */
[----:B------:R-:W-:Y:S02]  /*6d30*/  UIMAD.WIDE.U32 UR6, UR9, UR12, URZ ;  /* 0x0000000c090672a5 */ /* 0x000fe4000f8e00ff */
[----:B------:R-:W-:Y:S02]  /*6d40*/  UISETP.NE.AND UP0, UPT, UR14, 0x1, UPT ;  /* 0x000000010e00788c */ /* 0x000fe4000bf05270 */
[----:B------:R-:W-:Y:S01]  /*6d50*/  UIMAD.WIDE.U32 UR10, UR21, UR15, URZ ;  /* 0x0000000f150a72a5 */ /* 0x000fe2000f8e00ff */
[----:B------:R-:W-:Y:S01]  /*6d60*/  UMOV UR4, UR5 ;  /* 0x0000000500047c82 */ /* 0x000fe20008000000 */
[----:B--2---:R-:W-:Y:S02]  /*6d70*/  UISETP.NE.AND UP2, UPT, UR18, 0x1, UPT ;  /* 0x000000011200788c */ /* 0x004fe4000bf45270 */
[----:B----4-:R-:W-:-:S03]  /*6d80*/  USHF.R.U32.HI UR5, URZ, UR19, UR4 ;  /* 0x00000013ff057299 */ /* 0x010fc60008011604 */
[----:B------:R-:W-:Y:S01]  /*6d90*/  UMOV UR4, UR7 ;  /* 0x0000000700047c82 */ /* 0x000fe20008000000 */
[----:B------:R-:W-:Y:S02]  /*6da0*/  USEL UR8, UR8, UR5, !UP0 ;  /* 0x0000000508087287 */ /* 0x000fe4000c000000 */
[----:B------:R-:W-:Y:S02]  /*6db0*/  USHF.R.U32.HI UR4, URZ, UR13, UR4 ;  /* 0x0000000dff047299 */ /* 0x000fe40008011604 */
[----:B------:R-:W-:Y:S02]  /*6dc0*/  UIMAD.WIDE.U32 UR6, UR20, UR12, URZ ;  /* 0x0000000c140672a5 */ /* 0x000fe4000f8e00ff */
[----:B------:R-:W-:Y:S02]  /*6dd0*/  USEL UR12, UR9, UR4, !UP2 ;  /* 0x00000004090c7287 */ /* 0x000fe4000d000000 */
[----:B-1----:R-:W-:Y:S01]  /*6de0*/  UIMAD.WIDE.U32 UR4, UR8, UR16, URZ ;  /* 0x00000010080472a5 */ /* 0x002fe2000f8e00ff */
[----:B------:R-:W-:Y:S01]  /*6df0*/  UMOV UR9, UR11 ;  /* 0x0000000b00097c82 */ /* 0x000fe20008000000 */
[----:B------:R-:W-:-:S02]  /*6e00*/  UIMAD.WIDE.U32 UR10, UR12, UR16, URZ ;  /* 0x000000100c0a72a5 */ /* 0x000fc4000f8e00ff */
[----:B------:R-:W-:-:S03]  /*6e10*/  USHF.R.U32.HI UR9, URZ, UR19, UR9 ;  /* 0x00000013ff097299 */ /* 0x000fc60008011609 */
[----:B------:R-:W-:Y:S01]  /*6e20*/  UMOV UR4, UR5 ;  /* 0x0000000500047c82 */ /* 0x000fe20008000000 */
[----:B------:R-:W-:Y:S01]  /*6e30*/  UMOV UR6, UR7 ;  /* 0x0000000700067c82 */ /* 0x000fe20008000000 */
[----:B------:R-:W-:Y:S01]  /*6e40*/  @UP3 USHF.R.U32.HI UR8, URZ, UR17, UR4 ;  /* 0x00000011ff083299 */ /* 0x000fe20008011604 */
[----:B------:R-:W-:Y:S01]  /*6e50*/  UMOV UR5, UR11 ;  /* 0x0000000b00057c82 */ /* 0x000fe20008000000 */
[----:B------:R-:W-:Y:S02]  /*6e60*/  USHF.R.U32.HI UR7, URZ, UR13, UR6 ;  /* 0x0000000dff077299 */ /* 0x000fe40008011606 */
[----:B------:R-:W-:Y:S02]  /*6e70*/  USEL UR4, UR21, UR9, !UP0 ;  /* 0x0000000915047287 */ /* 0x000fe4000c000000 */
[----:B------:R-:W-:Y:S02]  /*6e80*/  @UP3 USHF.R.U32.HI UR12, URZ, UR17, UR5 ;  /* 0x00000011ff0c3299 */ /* 0x000fe40008011605 */
[----:B------:R-:W-:-:S02]  /*6e90*/  UIMAD UR6, UR54, UR8, URZ ;  /* 0x00000008360672a4 */ /* 0x000fc4000f8e02ff */
[----:B------:R-:W-:Y:S02]  /*6ea0*/  USEL UR5, UR20, UR7, !UP2 ;  /* 0x0000000714057287 */ /* 0x000fe4000d000000 */
[----:B------:R-:W-:Y:S02]  /*6eb0*/  UIMAD UR8, UR54, UR12, URZ ;  /* 0x0000000c360872a4 */ /* 0x000fe4000f8e02ff */
[----:B------:R-:W-:Y:S02]  /*6ec0*/  UISETP.GE.AND UP0, UPT, UR4, UR6, UPT ;  /* 0x000000060400728c */ /* 0x000fe4000bf06270 */
[----:B------:R-:W-:Y:S02]  /*6ed0*/  UIMAD.WIDE.U32 UR6, UR4, UR16, URZ ;  /* 0x00000010040672a5 */ /* 0x000fe4000f8e00ff */
[----:B------:R-:W-:Y:S02]  /*6ee0*/  UISETP.GE.OR UP0, UPT, UR5, UR8, UP0 ;  /* 0x000000080500728c */ /* 0x000fe40008706670 */
[----:B------:R-:W-:-:S02]  /*6ef0*/  UIMAD.WIDE.U32 UR8, UR5, UR16, URZ ;  /* 0x00000010050872a5 */ /* 0x000fc4000f8e00ff */
[----:B------:R-:W-:Y:S01]  /*6f00*/  UIADD3 UR10, UPT, UPT, -UR4, URZ, URZ ;  /* 0x000000ff040a7290 */ /* 0x000fe2000fffe1ff */
[----:B------:R-:W-:Y:S02]  /*6f10*/  UMOV UR6, UR7 ;  /* 0x0000000700067c82 */ /* 0x000fe40008000000 */
[----:B------:R-:W-:Y:S02]  /*6f20*/  USHF.R.U32.HI UR6, URZ, UR17, UR6 ;  /* 0x00000011ff067299 */ /* 0x000fe40008011606 */
[----:B------:R-:W-:Y:S02]  /*6f30*/  UIMAD UR10, UR14, UR10, UR21 ;  /* 0x0000000a0e0a72a4 */ /* 0x000fe4000f8e0215 */
[----:B------:R-:W-:Y:S01]  /*6f40*/  USEL UR6, UR4, UR6, !UP3 ;  /* 0x0000000604067287 */ /* 0x000fe2000d800000 */
[----:B------:R-:W-:Y:S01]  /*6f50*/  @!UP0 UMOV UR7, UR9 ;  /* 0x0000000900078c82 */ /* 0x000fe20008000000 */
[----:B------:R-:W-:Y:S02]  /*6f60*/  UIADD3 UR9, UPT, UPT, -UR5, URZ, URZ ;  /* 0x000000ff05097290 */ /* 0x000fe4000fffe1ff */
[----:B------:R-:W-:-:S02]  /*6f70*/  @!UP0 USHF.R.U32.HI UR7, URZ, UR17, UR7 ;  /* 0x00000011ff078299 */ /* 0x000fc40008011607 */
[----:B------:R-:W-:Y:S02]  /*6f80*/  UIADD3 UR8, UPT, UPT, -UR6, URZ, URZ ;  /* 0x000000ff06087290 */ /* 0x000fe4000fffe1ff */
[----:B------:R-:W-:Y:S02]  /*6f90*/  @!UP0 USEL UR7, UR5, UR7, !UP3 ;  /* 0x0000000705078287 */ /* 0x000fe4000d800000 */
[----:B------:R-:W-:Y:S02]  /*6fa0*/  UIMAD UR8, UR54, UR8, UR4 ;  /* 0x00000008360872a4 */ /* 0x000fe4000f8e0204 */
[----:B------:R-:W-:Y:S02]  /*6fb0*/  @!UP0 UIADD3 UR6, UPT, UPT, UR6, -UR7, URZ ;  /* 0x8000000706068290 */ /* 0x000fe4000fffe0ff */
[----:B------:R-:W-:Y:S02]  /*6fc0*/  @!UP0 UIMAD UR7, UR8, UR12, UR7 ;  /* 0x0000000c080782a4 */ /* 0x000fe4000f8e0207 */
[----:B------:R-:W-:-:S02]  /*6fd0*/  @!UP0 UIMAD UR4, UR54, UR6, UR5 ;  /* 0x00000006360482a4 */ /* 0x000fc4000f8e0205 */
[----:B------:R-:W-:Y:S02]  /*6fe0*/  UIMAD UR6, UR18, UR9, UR20 ;  /* 0x00000009120672a4 */ /* 0x000fe4000f8e0214 */
[----:B------:R-:W-:Y:S01]  /*6ff0*/  UIMAD UR8, UR4, UR14, UR10 ;  /* 0x0000000e040872a4 */ /* 0x000fe2000f8e020a */
[----:B------:R-:W-:Y:S02]  /*7000*/  @!UP0 UMOV UR5, UR7 ;  /* 0x0000000700058c82 */ /* 0x000fe40008000000 */
[----:B------:R-:W-:-:S03]  /*7010*/  UIMAD UR4, UR5, UR18, UR6 ;  /* 0x00000012050472a4 */ /* 0x000fc6000f8e0206 */
[----:B------:R-:W-:-:S03]  /*7020*/  IMAD.U32 R55, RZ, RZ, UR8 ;  /* 0x00000008ff377e24 */ /* 0x000fc6000f8e00ff */
[----:B------:R-:W-:-:S07]  /*7030*/  IMAD.U32 R56, RZ, RZ, UR4 ;  /* 0x00000004ff387e24 */ /* 0x000fce000f8e00ff */
.L_x_37:
[----:B------:R-:W3:Y:S02]  /*7040*/  LDCU UR4, c[0x0][0xb30] ;  /* 0x00016600ff0477ac */ /* 0x000ee40008000800 */
[----:B---3--:R-:W-:-:S09]  /*7050*/  UISETP.NE.AND UP0, UPT, UR4, 0x1, UPT ;  /* 0x000000010400788c */ /* 0x008fd2000bf05270 */
[----:B------:R-:W-:Y:S05]  /*7060*/  BRA.U UP0, `(.L_x_38) ;  /* 0x0000000100547547 */ /* 0x000fea000b800000 */
[----:B------:R-:W3:Y:S01]  /*7070*/  LDCU.128 UR8, c[0x0][0xb10] ;  /* 0x00016200ff0877ac */ /* 0x000ee20008000c00 */
[----:B------:R-:W-:Y:S02]  /*7080*/  R2UR UR15, R55 ;  /* 0x00000000370f72ca */ /* 0x000fe400000e0000 */
[----:B------:R-:W-:Y:S01]  /*7090*/  R2UR UR14, R56 ;  /* 0x00000000380e72ca */ /* 0x000fe200000e0000 */
[----:B------:R-:W4:Y:S01]  /*70a0*/  LDCU UR12, c[0x0][0xb0c] ;  /* 0x00016180ff0c77ac */ /* 0x000f220008000800 */
[----:B------:R-:W1:Y:S11]  /*70b0*/  LDCU UR13, c[0x0][0xb20] ;  /* 0x00016400ff0d77ac */ /* 0x000e760008000800 */
[----:B---3--:R-:W-:-:S02]  /*70c0*/  UIMAD.WIDE.U32 UR6, UR14, UR8, URZ ;  /* 0x000000080e0672a5 */ /* 0x008fc4000f8e00ff */
[----:B------:R-:W-:Y:S02]  /*70d0*/  UIMAD.WIDE.U32 UR4, UR15, UR11, URZ ;  /* 0x0000000b0f0472a5 */ /* 0x000fe4000f8e00ff */
[----:B----4-:R-:W-:Y:S02]  /*70e0*/  UISETP.NE.AND UP2, UPT, UR12, 0x1, UPT ;  /* 0x000000010c00788c */ /* 0x010fe4000bf45270 */
[----:B------:R-:W-:Y:S01]  /*70f0*/  UISETP.NE.AND UP0, UPT, UR10, 0x1, UPT ;  /* 0x000000010a00788c */ /* 0x000fe2000bf05270 */
[----:B------:R-:W-:Y:S02]  /*7100*/  UMOV UR6, UR7 ;  /* 0x0000000700067c82 */ /* 0x000fe40008000000 */
[----:B------:R-:W-:Y:S01]  /*7110*/  UMOV UR4, UR5 ;  /* 0x0000000500047c82 */ /* 0x000fe20008000000 */
[----:B------:R-:W-:Y:S02]  /*7120*/  USHF.R.U32.HI UR6, URZ, UR9, UR6 ;  /* 0x00000009ff067299 */ /* 0x000fe40008011606 */
[----:B-1----:R-:W-:-:S02]  /*7130*/  USHF.R.U32.HI UR4, URZ, UR13, UR4 ;  /* 0x0000000dff047299 */ /* 0x002fc40008011604 */
[----:B------:R-:W-:Y:S02]  /*7140*/  USEL UR5, UR14, UR6, !UP2 ;  /* 0x000000060e057287 */ /* 0x000fe4000d000000 */
[----:B------:R-:W-:-:S04]  /*7150*/  USEL UR4, UR15, UR4, !UP0 ;  /* 0x000000040f047287 */ /* 0x000fc8000c000000 */
[----:B------:R-:W-:Y:S02]  /*7160*/  UIADD3 UR6, UPT, UPT, UR5, -UR4, URZ ;  /* 0x8000000405067290 */ /* 0x000fe4000fffe0ff */
[----:B------:R-:W-:Y:S02]  /*7170*/  UIADD3 UR4, UPT, UPT, -UR5, UR4, URZ ;  /* 0x0000000405047290 */ /* 0x000fe4000fffe1ff */
[----:B------:R-:W-:Y:S02]  /*7180*/  UIMAD UR15, UR6, UR10, UR15 ;  /* 0x0000000a060f72a4 */ /* 0x000fe4000f8e020f */
[----:B------:R-:W-:-:S04]  /*7190*/  UIMAD UR14, UR4, UR12, UR14 ;  /* 0x0000000c040e72a4 */ /* 0x000fc8000f8e020e */
[----:B------:R-:W-:Y:S02]  /*71a0*/  IMAD.U32 R55, RZ, RZ, UR15 ;  /* 0x0000000fff377e24 */ /* 0x000fe4000f8e00ff */
[----:B------:R-:W-:-:S07]  /*71b0*/  IMAD.U32 R56, RZ, RZ, UR14 ;  /* 0x0000000eff387e24 */ /* 0x000fce000f8e00ff */
.L_x_38:
[----:B------:R-:W-:Y:S01]  /*71c0*/  R2UR UR7, R78 ;  /* 0x000000004e0772ca */ /* 0x000fe200000e0000 */
[----:B------:R-:W-:Y:S01]  /*71d0*/  IMAD.MOV.U32 R12, RZ, RZ, R11 ;  /* 0x000000ffff0c7224 */ /* 0x000fe200078e000b */
[----:B------:R-:W-:Y:S02]  /*71e0*/  R2UR UR6, R56 ;  /* 0x00000000380672ca */ /* 0x000fe400000e0000 */
[----:B------:R-:W-:Y:S02]  /*71f0*/  R2UR UR5, R77 ;  /* 0x000000004d0572ca */ /* 0x000fe400000e0000 */
[----:B------:R-:W-:Y:S02]  /*7200*/  R2UR UR4, R55 ;  /* 0x00000000370472ca */ /* 0x000fe400000e0000 */
[----:B------:R-:W-:Y:S02]  /*7210*/  PLOP3.LUT P3, PT, PT, PT, PT, 0x80, 0x8 ;  /* 0x000000000008781c */ /* 0x000fe40003f6f070 */
[----:B------:R-:W-:-:S05]  /*7220*/  LOP3.LUT R13, R13, 0x1, RZ, 0x3c, !PT ;  /* 0x000000010d0d7812 */ /* 0x000fca00078e3cff */
[----:B------:R-:W-:-:S04]  /*7230*/  UIADD3 UR50, UPT, UPT, UR6, UR7, URZ ;  /* 0x0000000706327290 */ /* 0x000fc8000fffe0ff */
[----:B------:R-:W-:Y:S01]  /*7240*/  UIADD3 UR21, UPT, UPT, UR4, UR5, URZ ;  /* 0x0000000504157290 */ /* 0x000fe2000fffe0ff */
[----:B------:R-:W-:Y:S11]  /*7250*/  BRA.U UP1, `(.L_x_39) ;  /* 0xffffffa5015c7547 */ /* 0x000ff6000b83ffff */
[----:B------:R-:W-:Y:S01]  /*7260*/  VIADD R5, R5, 0x20 ;  /* 0x0000002005057836 */ /* 0x000fe20000000000 */
[----:B-1----:R-:W-:-:S03]  /*7270*/  SHF.L.U32 R2, R14, 0x1f, RZ ;  /* 0x0000001f0e027819 */ /* 0x002fc600000006ff */
[C---:B------:R-:W-:Y:S02]  /*7280*/  IMAD R3, R0.reuse, 0x8, R5 ;  /* 0x0000000800037824 */ /* 0x040fe400078e0205 */
[----:B------:R-:W-:Y:S02]  /*7290*/  VIADD R0, R0, 0x1 ;  /* 0x0000000100007836 */ /* 0x000fe40000000000 */
[----:B------:R-:W1:Y:S03]  /*72a0*/  SYNCS.PHASECHK.TRANS64.TRYWAIT P1, [R3+URZ], R2 ;  /* 0x00000002030075a7 */ /* 0x000e6600080211ff */
[----:B------:R-:W-:-:S04]  /*72b0*/  ISETP.NE.AND P0, PT, R0, 0x4, PT ;  /* 0x000000040000780c */ /* 0x000fc80003f05270 */
[----:B------:R-:W-:Y:S02]  /*72c0*/  SEL R7, RZ, 0x1, P0 ;  /* 0x00000001ff077807 */ /* 0x000fe40000000000 */
[----:B------:R-:W-:Y:S02]  /*72d0*/  SEL R0, R0, RZ, P0 ;  /* 0x000000ff00007207 */ /* 0x000fe40000000000 */
[----:B------:R-:W-:-:S03]  /*72e0*/  LOP3.LUT R14, R14, R7, RZ, 0x3c, !PT ;  /* 0x000000070e0e7212 */ /* 0x000fc600078e3cff */
[----:B------:R-:W-:Y:S01]  /*72f0*/  IMAD R4, R0, 0x8, R5 ;  /* 0x0000000800047824 */ /* 0x000fe200078e0205 */
[----:B------:R-:W-:Y:S01]  /*7300*/  SHF.L.U32 R7, R14, 0x1f, RZ ;  /* 0x0000001f0e077819 */ /* 0x000fe200000006ff */
[----:B-1----:R-:W-:Y:S06]  /*7310*/  @!P1 BRA `(.L_x_40) ;  /* 0x0000006400e89947 */ /* 0x002fec0003800000 */
.L_x_143:
[----:B------:R-:W3:Y:S01]  /*7320*/  SYNCS.PHASECHK.TRANS64.TRYWAIT P1, [R4+URZ], R7 ;  /* 0x00000007040075a7 */ /* 0x000ee200080211ff */
[----:B------:R-:W-:-:S05]  /*7330*/  VIADD R0, R0, 0x1 ;  /* 0x0000000100007836 */ /* 0x000fca0000000000 */
[----:B------:R-:W-:-:S04]  /*7340*/  ISETP.NE.AND P0, PT, R0, 0x4, PT ;  /* 0x000000040000780c */ /* 0x000fc80003f05270 */
[----:B-1----:R-:W-:Y:S02]  /*7350*/  SEL R3, RZ, 0x1, P0 ;  /* 0x00000001ff037807 */ /* 0x002fe40000000000 */
[----:B------:R-:W-:Y:S02]  /*7360*/  SEL R0, R0, RZ, P0 ;  /* 0x000000ff00007207 */ /* 0x000fe40000000000 */
[----:B------:R-:W-:-:S03]  /*7370*/  LOP3.LUT R14, R14, R3, RZ, 0x3c, !PT ;  /* 0x000000030e0e7212 */ /* 0x000fc600078e3cff */
[----:B------:R-:W-:Y:S01]  /*7380*/  IMAD R2, R0, 0x8, R5 ;  /* 0x0000000800027824 */ /* 0x000fe200078e0205 */
[----:B------:R-:W-:Y:S01]  /*7390*/  SHF.L.U32 R3, R14, 0x1f, RZ ;  /* 0x0000001f0e037819 */ /* 0x000fe200000006ff */
[----:B---3--:R-:W-:Y:S06]  /*73a0*/  @!P1 BRA `(.L_x_41) ;  /* 0x0000006400d89947 */ /* 0x008fec0003800000 */
.L_x_144:
[----:B------:R-:W3:Y:S01]  /*73b0*/  SYNCS.PHASECHK.TRANS64.TRYWAIT P1, [R2+URZ], R3 ;  /* 0x00000003020075a7 */ /* 0x000ee200080211ff */
[----:B------:R-:W-:-:S05]  /*73c0*/  VIADD R0, R0, 0x1 ;  /* 0x0000000100007836 */ /* 0x000fca0000000000 */
[----:B------:R-:W-:-:S04]  /*73d0*/  ISETP.NE.AND P0, PT, R0, 0x4, PT ;  /* 0x000000040000780c */ /* 0x000fc80003f05270 */
[----:B-1----:R-:W-:Y:S02]  /*73e0*/  SEL R7, RZ, 0x1, P0 ;  /* 0x00000001ff077807 */ /* 0x002fe40000000000 */
[----:B------:R-:W-:Y:S02]  /*73f0*/  SEL R0, R0, RZ, P0 ;  /* 0x000000ff00007207 */ /* 0x000fe40000000000 */
[----:B------:R-:W-:Y:S01]  /*7400*/  LOP3.LUT R7, R14, R7, RZ, 0x3c, !PT ;  /* 0x000000070e077212 */ /* 0x000fe200078e3cff */
[----:B---3--:R-:W-:Y:S06]  /*7410*/  @!P1 BRA `(.L_x_42) ;  /* 0x0000006400d09947 */ /* 0x008fec0003800000 */
.L_x_145:
[----:B------:R-:W-:Y:S02]  /*7420*/  LEA R0, R0, R5, 0x3 ;  /* 0x0000000500007211 */ /* 0x000fe400078e18ff */
[----:B------:R-:W-:-:S07]  /*7430*/  SHF.L.U32 R7, R7, 0x1f, RZ ;  /* 0x0000001f07077819 */ /* 0x000fce00000006ff */
.L_x_43:
[----:B---3--:R3:W4:Y:S02]  /*7440*/  SYNCS.PHASECHK.TRANS64.TRYWAIT P0, [R0+URZ], R7 ;  /* 0x00000007000075a7 */ /* 0x00872400080011ff */
[----:B----4-:R-:W-:Y:S05]  /*7450*/  @!P0 NANOSLEEP.SYNCS 0x989680 ;  /* 0x009896800000895d */ /* 0x010fea0003900000 */
[----:B------:R-:W4:Y:S02]  /*7460*/  @!P0 SYNCS.PHASECHK.TRANS64 P0, [R0+URZ], R7 ;  /* 0x00000007000085a7 */ /* 0x000f2400080010ff */
[----:B----4-:R-:W-:Y:S05]  /*7470*/  @P0 EXIT ;  /* 0x000000000000094d */ /* 0x010fea0003800000 */
[----:B------:R-:W-:Y:S05]  /*7480*/  BRA `(.L_x_43) ;  /* 0xfffffffc00ec7947 */ /* 0x000fea000383ffff */
.L_x_21:
[----:B------:R-:W2:Y:S02]  /*7490*/  S2UR UR4, SR_CgaCtaId ;  /* 0x00000000000479c3 */ /* 0x000ea40000008800 */
[----:B--2---:R-:W-:-:S04]  /*74a0*/  UISETP.NE.AND UP0, UPT, UR4, URZ, UPT ;  /* 0x000000ff0400728c */ /* 0x004fc8000bf05270 */
[----:B------:R-:W-:-:S09]  /*74b0*/  UISETP.NE.OR UP0, UPT, UR18, 0x1, UP0 ;  /* 0x000000011200788c */ /* 0x000fd20008705670 */
[----:B------:R-:W-:Y:S05]  /*74c0*/  BRA.U UP0, `(.L_x_44) ;  /* 0x0000000100b47547 */ /* 0x000fea000b800000 */
[----:B------:R-:W2:Y:S01]  /*74d0*/  S2UR UR5, SR_CgaCtaId ;  /* 0x00000000000579c3 */ /* 0x000ea20000008800 */
[----:B------:R-:W-:Y:S01]  /*74e0*/  UMOV UR4, 0x400 ;  /* 0x0000040000047882 */ /* 0x000fe20000000000 */
[----:B------:R-:W-:Y:S01]  /*74f0*/  HFMA2 R3, -RZ, RZ, 0, 5.9604644775390625e-08 ;  /* 0x00000001ff037431 */ /* 0x000fe200000001ff */
[----:B------:R-:W-:Y:S01]  /*7500*/  ISETP.GE.U32.AND P0, PT, R0, 0x2, PT ;  /* 0x000000020000780c */ /* 0x000fe20003f06070 */
[----:B------:R-:W-:Y:S01]  /*7510*/  IMAD.MOV.U32 R8, RZ, RZ, RZ ;  /* 0x000000ffff087224 */ /* 0x000fe200078e00ff */
[----:B--2---:R-:W-:-:S04]  /*7520*/  ULEA UR4, UR5, UR4, 0x18 ;  /* 0x0000000405047291 */ /* 0x004fc8000f8ec0ff */
[----:B------:R-:W-:Y:S02]  /*7530*/  UIADD3 UR5, UPT, UPT, UR4, 0x98, URZ ;  /* 0x0000009804057890 */ /* 0x000fe4000fffe0ff */
[----:B------:R-:W-:Y:S02]  /*7540*/  UIADD3 UR8, UPT, UPT, UR4, 0x90, URZ ;  /* 0x0000009004087890 */ /* 0x000fe4000fffe0ff */
[----:B------:R-:W-:-:S12]  /*7550*/  UPRMT UR5, URZ, 0x654, UR5 ;  /* 0x00000654ff057896 */ /* 0x000fd80008000005 */
.L_x_47:
[----:B------:R-:W-:Y:S01]  /*7560*/  SHF.L.U32 R7, R3, 0x1f, RZ ;  /* 0x0000001f03077819 */ /* 0x000fe200000006ff */
[----:B------:R-:W-:Y:S02]  /*7570*/  IMAD.U32 R9, RZ, RZ, UR8 ;  /* 0x00000008ff097e24 */ /* 0x000fe4000f8e00ff */
[----:B------:R-:W-:Y:S01]  /*7580*/  @!P0 IMAD.MOV.U32 R5, RZ, RZ, 0x10 ;  /* 0x00000010ff058424 */ /* 0x000fe200078e00ff */
[----:B------:R-:W2:Y:S02]  /*7590*/  SYNCS.PHASECHK.TRANS64.TRYWAIT P1, [UR4+0x98], R7 ;  /* 0x00009807ff0075a7 */ /* 0x000ea40008021104 */
[----:B------:R-:W-:-:S04]  /*75a0*/  PRMT R9, R0, 0x654, R9 ;  /* 0x0000065400097816 */ /* 0x000fc80000000009 */
[----:B------:R-:W-:Y:S01]  /*75b0*/  SEL R2, R9, R2, !P0 ;  /* 0x0000000209027207 */ /* 0x000fe20004000000 */
[----:B--2---:R-:W-:Y:S06]  /*75c0*/  @!P1 BRA `(.L_x_45) ;  /* 0x0000006400789947 */ /* 0x004fec0003800000 */
.L_x_147:
[----:B------:R-:W-:Y:S01]  /*75d0*/  UIADD3 UR6, UPT, UPT, UR4, 0xd0, URZ ;  /* 0x000000d004067890 */ /* 0x000fe2000fffe0ff */
[----:B------:R3:W-:Y:S01]  /*75e0*/  @!P0 SYNCS.ARRIVE.TRANS64.RED RZ, [R2+URZ], R5 ;  /* 0x0000000502ff89a7 */ /* 0x0007e200080004ff */
[----:B------:R-:W-:Y:S01]  /*75f0*/  UIADD3 UR7, UPT, UPT, UR4, 0x90, URZ ;  /* 0x0000009004077890 */ /* 0x000fe2000fffe0ff */
[----:B------:R-:W-:-:S08]  /*7600*/  LOP3.LUT R3, R3, 0x1, RZ, 0x3c, !PT ;  /* 0x0000000103037812 */ /* 0x000fd000078e3cff */
[----:B------:R-:W-:Y:S06]  /*7610*/  UGETNEXTWORKID.BROADCAST [UR6], [UR7] ;  /* 0x00000000060073ca */ /* 0x000fec0008000100 */
[----:B---3--:R-:W-:-:S04]  /*7620*/  SHF.L.U32 R5, R8, 0x1f, RZ ;  /* 0x0000001f08057819 */ /* 0x008fc800000006ff */
[----:B------:R-:W3:Y:S02]  /*7630*/  SYNCS.PHASECHK.TRANS64.TRYWAIT P1, [UR4+0x90], R5 ;  /* 0x00009005ff0075a7 */ /* 0x000ee40008021104 */
[----:B---3--:R-:W-:Y:S05]  /*7640*/  @!P1 BRA `(.L_x_46) ;  /* 0x0000006400709947 */ /* 0x008fea0003800000 */
.L_x_149:
[----:B--2---:R-:W2:Y:S01]  /*7650*/  LDS.128 R4, [UR4+0xd0] ;  /* 0x0000d004ff047984 */ /* 0x004ea20008000c00 */
[----:B------:R-:W-:Y:S01]  /*7660*/  LOP3.LUT R8, R8, 0x1, RZ, 0x3c, !PT ;  /* 0x0000000108087812 */ /* 0x000fe200078e3cff */
[----:B------:R-:W-:Y:S01]  /*7670*/  @!PT LDS RZ, [RZ] ;  /* 0x00000000fffff984 */ /* 0x000fe20000000800 */
[----:B------:R-:W-:Y:S01]  /*7680*/  @!PT LDS RZ, [RZ] ;  /* 0x00000000fffff984 */ /* 0x000fe20000000800 */
[----:B------:R-:W-:Y:S01]  /*7690*/  @!PT LDS RZ, [RZ] ;  /* 0x00000000fffff984 */ /* 0x000fe20000000800 */
[----:B------:R-:W-:Y:S01]  /*76a0*/  @!PT LDS RZ, [RZ] ;  /* 0x00000000fffff984 */ /* 0x000fe20000000800 */
[----:B------:R3:W-:Y:S06]  /*76b0*/  MEMBAR.ALL.CTA ;  /* 0x0000000000007992 */ /* 0x0007ec0000008000 */
[----:B---3--:R-:W3:Y:S02]  /*76c0*/  FENCE.VIEW.ASYNC.S ;  /* 0x00000000000073c6 */ /* 0x008ee40000000000 */
[----:B---3--:R-:W-:Y:S01]  /*76d0*/  SYNCS.ARRIVE.TRANS64.RED.A1T0 RZ, [UR5], RZ ;  /* 0x000000ffffff79a7 */ /* 0x008fe20008100405 */
[----:B--2---:R-:W-:-:S13]  /*76e0*/  LOP3.LUT P1, RZ, R6, 0x1, RZ, 0xc0, !PT ;  /* 0x0000000106ff7812 */ /* 0x004fda000782c0ff */
[----:B------:R-:W-:Y:S05]  /*76f0*/  @P1 BRA `(.L_x_47) ;  /* 0xfffffffc00981947 */ /* 0x000fea000383ffff */
[----:B------:R-:W-:-:S04]  /*7700*/  SHF.L.U32 R0, R3, 0x1f, RZ ;  /* 0x0000001f03007819 */ /* 0x000fc800000006ff */
[----:B------:R-:W2:Y:S02]  /*7710*/  SYNCS.PHASECHK.TRANS64 P0, [UR4+0x98], R0 ;  /* 0x00009800ff0075a7 */ /* 0x000ea40008001004 */
[----:B-12---:R-:W-:Y:S05]  /*7720*/  @P0 EXIT ;  /* 0x000000000000094d */ /* 0x006fea0003800000 */
[----:B------:R-:W-:-:S07]  /*7730*/  MOV R0, UR4 ;  /* 0x0000000400007c02 */ /* 0x000fce0008000f00 */
.L_x_48:
[----:B-1----:R-:W-:-:S04]  /*7740*/  SHF.L.U32 R5, R3, 0x1f, RZ ;  /* 0x0000001f03057819 */ /* 0x002fc800000006ff */
[----:B------:R1:W2:Y:S03]  /*7750*/  SYNCS.PHASECHK.TRANS64.TRYWAIT P0, [R0+URZ+0x98], R5 ;  /* 0x00009805000075a7 */ /* 0x0002a600080011ff */
[----:B--2---:R-:W-:Y:S05]  /*7760*/  @!P0 NANOSLEEP.SYNCS 0x989680 ;  /* 0x009896800000895d */ /* 0x004fea0003900000 */
[----:B------:R-:W2:Y:S02]  /*7770*/  @!P0 SYNCS.PHASECHK.TRANS64 P0, [R0+URZ+0x98], R5 ;  /* 0x00009805000085a7 */ /* 0x000ea400080010ff */
[----:B--2---:R-:W-:Y:S05]  /*7780*/  @P0 EXIT ;  /* 0x000000000000094d */ /* 0x004fea0003800000 */
[----:B------:R-:W-:Y:S05]  /*7790*/  BRA `(.L_x_48) ;  /* 0xfffffffc00e87947 */ /* 0x000fea000383ffff */
.L_x_44:
[----:B------:R-:W-:Y:S05]  /*77a0*/  BRA.U UP4, `(.L_x_49) ;  /* 0x0000001504207547 */ /* 0x000fea000b800000 */
[----:B------:R-:W2:Y:S01]  /*77b0*/  S2UR UR4, SR_CgaCtaId ;  /* 0x00000000000479c3 */ /* 0x000ea20000008800 */
[----:B------:R-:W-:Y:S01]  /*77c0*/  UMOV UR5, 0x40 ;  /* 0x0000004000057882 */ /* 0x000fe20000000000 */
[----:B------:R-:W-:Y:S01]  /*77d0*/  NOP ;  /* 0x0000000000007918 */ /* 0x000fe20000000000 */
[----:B------:R-:W-:Y:S01]  /*77e0*/  UMOV UR6, 0x400 ;  /* 0x0000040000067882 */ /* 0x000fe20000000000 */
[----:B--2---:R-:W-:Y:S02]  /*77f0*/  ULEA UR5, UR4, UR5, 0x18 ;  /* 0x0000000504057291 */ /* 0x004fe4000f8ec0ff */
[----:B------:R-:W-:-:S07]  /*7800*/  ULEA UR6, UR4, UR6, 0x18 ;  /* 0x0000000604067291 */ /* 0x000fce000f8ec0ff */
[----:B------:R-:W2:Y:S02]  /*7810*/  LDS.U8 R0, [UR5+0x1c] ;  /* 0x00001c05ff007984 */ /* 0x000ea40008000000 */
[----:B--2---:R-:W-:-:S13]  /*7820*/  ISETP.NE.AND P0, PT, R0, RZ, PT ;  /* 0x000000ff0000720c */ /* 0x004fda0003f05270 */
[----:B------:R-:W-:Y:S05]  /*7830*/  @P0 BRA `(.L_x_50) ;  /* 0x0000000400080947 */ /* 0x000fea0003800000 */
[----:B------:R-:W-:Y:S02]  /*7840*/  UISETP.NE.U32.AND UP1, UPT, UR49, 0x1, UPT ;  /* 0x000000013100788c */ /* 0x000fe4000bf25070 */
[----:B------:R-:W-:-:S07]  /*7850*/  UIADD3 UR7, UPT, UPT, UR5, 0x8, URZ ;  /* 0x0000000805077890 */ /* 0x000fce000fffe0ff */
[----:B------:R-:W-:Y:S05]  /*7860*/  BRA.U !UP1, `(.L_x_51) ;  /* 0x00000001099c7547 */ /* 0x000fea000b800000 */
[----:B------:R-:W-:Y:S01]  /*7870*/  ELECT P0, URZ, PT ;  /* 0x0000000000ff782f */ /* 0x000fe20003800000 */
[----:B------:R-:W-:-:S12]  /*7880*/  BSSY B0, `(.L_x_51) ;  /* 0x0000025000007945 */ /* 0x000fd80003800000 */
[----:B------:R-:W-:Y:S05]  /*7890*/  @!P0 BRA `(.L_x_52) ;  /* 0x00000000008c8947 */ /* 0x000fea0003800000 */
[----:B------:R-:W-:-:S05]  /*78a0*/  UMOV UR4, 0x10 ;  /* 0x0000001000047882 */ /* 0x000fca0000000000 */
[----:B------:R-:W-:Y:S04]  /*78b0*/  DEPBAR.LE SB2, 0x36 ;  /* 0x0000ad800000791a */ /* 0x000fe80000000000 */
[----:B------:R-:W2:Y:S02]  /*78c0*/  UTCATOMSWS.2CTA.FIND_AND_SET.ALIGN UP0, UR4, UR4 ;  /* 0x00000004000475e3 */ /* 0x000ea40008200800 */
[----:B--2---:R-:W-:Y:S01]  /*78d0*/  MOV R11, UR4 ;  /* 0x00000004000b7c02 */ /* 0x004fe20008000f00 */
[----:B------:R-:W-:Y:S06]  /*78e0*/  BRA.U UP0, `(.L_x_53) ;  /* 0x0000000100187547 */ /* 0x000fec000b800000 */
.L_x_54:
[----:B------:R-:W-:Y:S05]  /*78f0*/  NANOSLEEP 0x64 ;  /* 0x000000640000795d */ /* 0x000fea0003800000 */
[----:B------:R-:W-:-:S05]  /*7900*/  UMOV UR4, 0x10 ;  /* 0x0000001000047882 */ /* 0x000fca0000000000 */
[----:B------:R-:W-:Y:S04]  /*7910*/  DEPBAR.LE SB2, 0x36 ;  /* 0x0000ad800000791a */ /* 0x000fe80000000000 */
[----:B------:R-:W2:Y:S02]  /*7920*/  UTCATOMSWS.2CTA.FIND_AND_SET.ALIGN UP0, UR4, UR4 ;  /* 0x00000004000475e3 */ /* 0x000ea40008200800 */
[----:B--2---:R-:W-:Y:S01]  /*7930*/  MOV R11, UR4 ;  /* 0x00000004000b7c02 */ /* 0x004fe20008000f00 */
[----:B------:R-:W-:Y:S05]  /*7940*/  BRA.U !UP0, `(.L_x_54) ;  /* 0xfffffffd08e87547 */ /* 0x000fea000b83ffff */
.L_x_53:
[----:B------:R-:W2:Y:S01]  /*7950*/  LDS R7, [UR5+0x10] ;  /* 0x00001005ff077984 */ /* 0x000ea20008000800 */
[----:B------:R-:W-:Y:S01]  /*7960*/  IMAD.U32 R5, RZ, RZ, UR6 ;  /* 0x00000006ff057e24 */ /* 0x000fe2000f8e00ff */
[----:B------:R-:W-:-:S03]  /*7970*/  MOV R4, UR48 ;  /* 0x0000003000047c02 */ /* 0x000fc60008000f00 */
[----:B------:R-:W-:Y:S01]  /*7980*/  VIADD R5, R5, 0xe0 ;  /* 0x000000e005057836 */ /* 0x000fe20000000000 */
[----:B--2---:R-:W-:-:S04]  /*7990*/  SHF.L.U32 R7, R7, 0x1f, RZ ;  /* 0x0000001f07077819 */ /* 0x004fc800000006ff */
[----:B------:R-:W2:Y:S02]  /*79a0*/  SYNCS.PHASECHK.TRANS64.TRYWAIT P0, [UR5+0x8], R7 ;  /* 0x00000807ff0075a7 */ /* 0x000ea40008001105 */
[----:B--2---:R-:W-:Y:S05]  /*79b0*/  @P0 BRA `(.L_x_55) ;  /* 0x0000000000080947 */ /* 0x004fea0003800000 */
[----:B------:R-:W2:Y:S02]  /*79c0*/  SYNCS.PHASECHK.TRANS64.TRYWAIT P0, [UR5+0x8], R7 ;  /* 0x00000807ff0075a7 */ /* 0x000ea40008001105 */
[----:B--2---:R-:W-:Y:S05]  /*79d0*/  @!P0 BRA `(.L_x_56) ;  /* 0x0000006000a48947 */ /* 0x004fea0003800000 */
.L_x_55:
[----:B--2---:R-:W-:Y:S01]  /*79e0*/  HFMA2 R0, -RZ, RZ, 0, 5.9604644775390625e-08 ;  /* 0x00000001ff007431 */ /* 0x004fe200000001ff */
[----:B------:R-:W-:Y:S01]  /*79f0*/  UPRMT UR4, UR48, 0x654, UR7 ;  /* 0x0000065430047896 */ /* 0x000fe20008000007 */
[----:B------:R-:W-:Y:S01]  /*7a00*/  IMAD.MOV.U32 R8, RZ, RZ, 0xffff ;  /* 0x0000ffffff087424 */ /* 0x000fe200078e00ff */
[----:B------:R-:W-:Y:S01]  /*7a10*/  PRMT R4, R4, 0x654, R5 ;  /* 0x0000065404047816 */ /* 0x000fe20000000005 */
[----:B------:R-:W-:Y:S02]  /*7a20*/  IMAD.MOV.U32 R6, RZ, RZ, 0x4 ;  /* 0x00000004ff067424 */ /* 0x000fe400078e00ff */
[----:B------:R-:W-:Y:S01]  /*7a30*/  IMAD.SHL.U32 R9, R11, 0x20, RZ ;  /* 0x000000200b097824 */ /* 0x000fe200078e00ff */
[----:B------:R-:W-:Y:S02]  /*7a40*/  MOV R5, UR4 ;  /* 0x0000000400057c02 */ /* 0x000fe40008000f00 */
[-C--:B------:R-:W-:Y:S01]  /*7a50*/  SHF.L.U32 R8, R8, R11.reuse, RZ ;  /* 0x0000000b08087219 */ /* 0x080fe200000006ff */
[----:B------:R2:W-:Y:S01]  /*7a60*/  SYNCS.ARRIVE.TRANS64.RED RZ, [UR4], R6 ;  /* 0x00000006ffff79a7 */ /* 0x0005e20008000404 */
[----:B------:R-:W-:Y:S01]  /*7a70*/  SHF.L.U32 R7, R0, R11, RZ ;  /* 0x0000000b00077219 */ /* 0x000fe200000006ff */
[----:B------:R2:W-:Y:S04]  /*7a80*/  STS [UR6+0xe0], R9 ;  /* 0x0000e009ff007988 */ /* 0x0005e80008000806 */
[----:B------:R2:W-:Y:S04]  /*7a90*/  STAS [R4.64], R11 ;  /* 0x0000000b04007dbd */ /* 0x0005e8000c0008ff */
[----:B------:R2:W-:Y:S04]  /*7aa0*/  ATOMS.OR RZ, [UR5+0x14], R8 ;  /* 0x00001408ffff798c */ /* 0x0005e8000b000005 */
[----:B------:R2:W-:Y:S04]  /*7ab0*/  ATOMS.OR RZ, [UR5+0x18], R7 ;  /* 0x00001807ffff798c */ /* 0x0005e8000b000005 */
[----:B------:R2:W-:Y:S02]  /*7ac0*/  ATOMS.XOR RZ, [UR5+0x10], R0 ;  /* 0x00001000ffff798c */ /* 0x0005e4000b800005 */
.L_x_52:
[----:B-1----:R-:W-:Y:S05]  /*7ad0*/  BSYNC B0 ;  /* 0x0000000000007941 */ /* 0x002fea0003800000 */
.L_x_51:
[----:B------:R-:W-:Y:S05]  /*7ae0*/  BRA.U UP1, `(.L_x_57) ;  /* 0x00000001016c7547 */ /* 0x000fea000b800000 */
[----:B------:R-:W-:-:S03]  /*7af0*/  UMOV UR4, 0xffffffff ;  /* 0xffffffff00047882 */ /* 0x000fc60000000000 */
[----:B------:R-:W-:Y:S05]  /*7b00*/  BRA.DIV UR4, `(.L_x_58) ;  /* 0x0000006204707947 */ /* 0x000fea000b800000 */
[----:B------:R-:W-:-:S13]  /*7b10*/  ELECT P6, URZ, PT ;  /* 0x0000000000ff782f */ /* 0x000fda00038c0000 */
.L_x_152:
[----:B------:R-:W-:Y:S05]  /*7b20*/  @!P6 BRA `(.L_x_57) ;  /* 0x00000000005ce947 */ /* 0x000fea0003800000 */
[----:B--2---:R-:W2:Y:S02]  /*7b30*/  LDS R5, [UR5+0x10] ;  /* 0x00001005ff057984 */ /* 0x004ea40008000800 */
[----:B--2---:R-:W-:-:S04]  /*7b40*/  SHF.L.U32 R5, R5, 0x1f, RZ ;  /* 0x0000001f05057819 */ /* 0x004fc800000006ff */
[----:B------:R-:W2:Y:S02]  /*7b50*/  SYNCS.PHASECHK.TRANS64.TRYWAIT P0, [UR5+0x8], R5 ;  /* 0x00000805ff0075a7 */ /* 0x000ea40008001105 */
[----:B--2---:R-:W-:Y:S05]  /*7b60*/  @P0 BRA `(.L_x_59) ;  /* 0x0000000000080947 */ /* 0x004fea0003800000 */
[----:B------:R-:W2:Y:S02]  /*7b70*/  SYNCS.PHASECHK.TRANS64.TRYWAIT P0, [UR5+0x8], R5 ;  /* 0x00000805ff0075a7 */ /* 0x000ea40008001105 */
[----:B--2---:R-:W-:Y:S05]  /*7b80*/  @!P0 BRA `(.L_x_60) ;  /* 0x0000006000708947 */ /* 0x004fea0003800000 */
.L_x_59:
[----:B------:R-:W3:Y:S01]  /*7b90*/  LDS R7, [UR6+0xe0] ;  /* 0x0000e006ff077984 */ /* 0x000ee20008000800 */
[----:B--2---:R-:W-:Y:S02]  /*7ba0*/  HFMA2 R0, -RZ, RZ, 0, 5.9604644775390625e-08 ;  /* 0x00000001ff007431 */ /* 0x004fe400000001ff */
[----:B------:R-:W-:Y:S01]  /*7bb0*/  IMAD.MOV.U32 R4, RZ, RZ, 0xffff ;  /* 0x0000ffffff047424 */ /* 0x000fe200078e00ff */
[----:B------:R-:W-:Y:S01]  /*7bc0*/  UPRMT UR4, UR48, 0x654, UR7 ;  /* 0x0000065430047896 */ /* 0x000fe20008000007 */
[----:B---3--:R-:W-:-:S03]  /*7bd0*/  IMAD.SHL.U32 R5, R7, 0x20, RZ ;  /* 0x0000002007057824 */ /* 0x008fc600078e00ff */
[-C--:B------:R-:W-:Y:S02]  /*7be0*/  SHF.L.U32 R4, R4, R7.reuse, RZ ;  /* 0x0000000704047219 */ /* 0x080fe400000006ff */
[----:B------:R-:W-:Y:S01]  /*7bf0*/  SHF.L.U32 R7, R0, R7, RZ ;  /* 0x0000000700077219 */ /* 0x000fe200000006ff */
[----:B------:R3:W-:Y:S04]  /*7c00*/  STS [UR6+0xe0], R5 ;  /* 0x0000e005ff007988 */ /* 0x0007e80008000806 */
[----:B------:R3:W-:Y:S04]  /*7c10*/  ATOMS.OR RZ, [UR5+0x14], R4 ;  /* 0x00001404ffff798c */ /* 0x0007e8000b000005 */
[----:B------:R3:W-:Y:S01]  /*7c20*/  ATOMS.OR RZ, [UR5+0x18], R7 ;  /* 0x00001807ffff798c */ /* 0x0007e2000b000005 */
[----:B------:R-:W-:Y:S03]  /*7c30*/  SYNCS.ARRIVE.TRANS64.RED.A1T0 RZ, [UR4], RZ ;  /* 0x000000ffffff79a7 */ /* 0x000fe60008100404 */
[----:B------:R3:W-:Y:S01]  /*7c40*/  ATOMS.XOR RZ, [UR5+0x10], R0 ;  /* 0x00001000ffff798c */ /* 0x0007e2000b800005 */
[----:B------:R-:W-:Y:S05]  /*7c50*/  BRA `(.L_x_57) ;  /* 0x0000000000107947 */ /* 0x000fea0003800000 */
.L_x_50:
[----:B------:R-:W-:Y:S02]  /*7c60*/  MOV R0, 0xffffffff ;  /* 0xffffffff00007802 */ /* 0x000fe40000000f00 */
[----:B------:R-:W-:-:S03]  /*7c70*/  MOV R4, 0x7ca0 ;  /* 0x00007ca000047802 */ /* 0x000fc60000000f00 */
[----:B------:R2:W-:Y:S04]  /*7c80*/  STS [UR6+0xe0], R0 ;  /* 0x0000e000ff007988 */ /* 0x0005e80008000806 */
[----:B-12--5:R-:W-:Y:S05]  /*7c90*/  CALL.REL.NOINC `($__internal_1_$__cuda_sm10x_tcgen05_guardrail_trap_phase_invalid_during_alloc) ;  /* 0x0000006800207944 */ /* 0x026fea0003c00000 */
.L_x_57:
[----:B------:R-:W-:Y:S05]  /*7ca0*/  WARPSYNC.ALL ;  /* 0x0000000000007948 */ /* 0x000fea0003800000 */
[----:B------:R-:W4:Y:S01]  /*7cb0*/  S2UR UR22, SR_CgaCtaId ;  /* 0x00000000001679c3 */ /* 0x000f220000008800 */
[----:B------:R-:W-:Y:S01]  /*7cc0*/  UMOV UR4, 0x400 ;  /* 0x0000040000047882 */ /* 0x000fe20000000000 */
[----:B------:R-:W-:-:S06]  /*7cd0*/  NOP ;  /* 0x0000000000007918 */ /* 0x000fcc0000000000 */
[----:B------:R-:W-:Y:S06]  /*7ce0*/  BAR.ARV 0x6, 0xa0 ;  /* 0x0182800000007b1d */ /* 0x000fec0000002000 */
[----:B------:R-:W1:Y:S01]  /*7cf0*/  LDCU.64 UR6, c[0x0][0x388] ;  /* 0x00007100ff0677ac */ /* 0x000e620008000a00 */
[----:B------:R-:W-:Y:S01]  /*7d00*/  LOP3.LUT R3, R3, 0xffff, RZ, 0xc0, !PT ;  /* 0x0000ffff03037812 */ /* 0x000fe200078ec0ff */
[----:B--2---:R-:W-:Y:S01]  /*7d10*/  IMAD.MOV.U32 R8, RZ, RZ, 0x1 ;  /* 0x00000001ff087424 */ /* 0x004fe200078e00ff */
[----:B------:R-:W-:Y:S01]  /*7d20*/  LOP3.LUT R2, R2, 0xffff, RZ, 0xc0, !PT ;  /* 0x0000ffff02027812 */ /* 0x000fe200078ec0ff */
[----:B------:R-:W-:Y:S01]  /*7d30*/  UMOV UR26, URZ ;  /* 0x000000ff001a7c82 */ /* 0x000fe20008000000 */
[----:B------:R-:W-:Y:S01]  /*7d40*/  R2UR UR23, R3 ;  /* 0x00000000031772ca */ /* 0x000fe200000e0000 */
[----:B------:R-:W-:Y:S01]  /*7d50*/  UMOV UR21, URZ ;  /* 0x000000ff00157c82 */ /* 0x000fe20008000000 */
[----:B------:R-:W-:-:S02]  /*7d60*/  R2UR UR46, R2 ;  /* 0x00000000022e72ca */ /* 0x000fc400000e0000 */
[----:B------:R-:W-:Y:S01]  /*7d70*/  CS2R R2, SRZ ;  /* 0x0000000000027805 */ /* 0x000fe2000001ff00 */
[----:B------:R-:W-:Y:S02]  /*7d80*/  UISETP.NE.AND UP3, UPT, UR49, URZ, UPT ;  /* 0x000000ff3100728c */ /* 0x000fe4000bf65270 */
[----:B----4-:R-:W-:Y:S01]  /*7d90*/  ULEA UR22, UR22, UR4, 0x18 ;  /* 0x0000000416167291 */ /* 0x010fe2000f8ec0ff */
[----:B------:R-:W-:Y:S01]  /*7da0*/  UMOV UR42, 0x0 ;  /* 0x00000000002a7882 */ /* 0x000fe20000000000 */
[----:B------:R-:W-:Y:S02]  /*7db0*/  UMOV UR43, 0x10100910 ;  /* 0x10100910002b7882 */ /* 0x000fe40000000000 */
[----:B------:R-:W-:Y:S01]  /*7dc0*/  UIADD3 UR44, UPT, UPT, UR22, 0x98, URZ ;  /* 0x00000098162c7890 */ /* 0x000fe2000fffe0ff */
[----:B------:R-:W-:Y:S01]  /*7dd0*/  UMOV UR40, 0x0 ;  /* 0x0000000000287882 */ /* 0x000fe20000000000 */
[----:B-1----:R-:W-:-:S03]  /*7de0*/  UIADD3 UR4, UPT, UPT, UR6, 0x3f, URZ ;  /* 0x0000003f06047890 */ /* 0x002fc6000fffe0ff */
[----:B---3--:R-:W1:Y:S01]  /*7df0*/  LDS R0, [UR22+0xe0] ;  /* 0x0000e016ff007984 */ /* 0x008e620008000800 */
[----:B------:R-:W2:Y:S01]  /*7e00*/  LDCU UR6, c[0x0][0x390] ;  /* 0x00007200ff0677ac */ /* 0x000ea20008000800 */
[----:B------:R-:W-:Y:S01]  /*7e10*/  USHF.R.S32.HI UR5, URZ, 0x1f, UR4 ;  /* 0x0000001fff057899 */ /* 0x000fe20008011404 */
[----:B------:R-:W-:Y:S01]  /*7e20*/  UMOV UR41, 0x10100910 ;  /* 0x1010091000297882 */ /* 0x000fe20000000000 */
[----:B------:R-:W-:Y:S02]  /*7e30*/  UMOV UR38, 0x0 ;  /* 0x0000000000267882 */ /* 0x000fe40000000000 */
[----:B------:R-:W-:Y:S02]  /*7e40*/  ULEA.HI UR4, UR5, UR4, URZ, 0x6 ;  /* 0x0000000405047291 */ /* 0x000fe4000f8f30ff */
[----:B------:R-:W-:Y:S02]  /*7e50*/  UIADD3 UR5, UPT, UPT, UR22, 0x8400, URZ ;  /* 0x0000840016057890 */ /* 0x000fe4000fffe0ff */
[----:B------:R-:W-:-:S02]  /*7e60*/  USHF.R.S32.HI UR4, URZ, 0x6, UR4 ;  /* 0x00000006ff047899 */ /* 0x000fc40008011404 */
[----:B------:R-:W-:Y:S02]  /*7e70*/  USHF.R.U32.HI UR5, URZ, 0x4, UR5 ;  /* 0x00000004ff057899 */ /* 0x000fe40008011605 */
[----:B------:R-:W-:Y:S02]  /*7e80*/  UIMAD UR7, UR4, UR7, URZ ;  /* 0x00000007040772a4 */ /* 0x000fe4000f8e02ff */
[----:B------:R-:W-:Y:S02]  /*7e90*/  UIADD3 UR4, UPT, UPT, UR22, 0x28400, URZ ;  /* 0x0002840016047890 */ /* 0x000fe4000fffe0ff */
[----:B------:R-:W-:Y:S02]  /*7ea0*/  ULOP3.LUT UR5, UR5, 0x3fff, URZ, 0xc0, !UPT ;  /* 0x00003fff05057892 */ /* 0x000fe4000f8ec0ff */
[----:B------:R-:W-:Y:S01]  /*7eb0*/  USHF.R.U32.HI UR4, URZ, 0x4, UR4 ;  /* 0x00000004ff047899 */ /* 0x000fe20008011604 */
[----:B------:R-:W-:Y:S01]  /*7ec0*/  UMOV UR39, 0x10100910 ;  /* 0x1010091000277882 */ /* 0x000fe20000000000 */
[----:B------:R-:W-:-:S02]  /*7ed0*/  UMOV UR36, 0x0 ;  /* 0x0000000000247882 */ /* 0x000fc40000000000 */
[----:B------:R-:W-:Y:S02]  /*7ee0*/  ULOP3.LUT UR25, UR4, 0x3fff, URZ, 0xc0, !UPT ;  /* 0x00003fff04197892 */ /* 0x000fe4000f8ec0ff */
[----:B--2---:R-:W-:Y:S01]  /*7ef0*/  UIMAD UR4, UR7, UR6, URZ ;  /* 0x00000006070472a4 */ /* 0x004fe2000f8e02ff */
[----:B------:R-:W-:Y:S01]  /*7f00*/  UMOV UR37, 0x10100910 ;  /* 0x1010091000257882 */ /* 0x000fe20000000000 */
[----:B------:R-:W-:Y:S01]  /*7f10*/  UMOV UR34, 0x0 ;  /* 0x0000000000227882 */ /* 0x000fe20000000000 */
[----:B------:R-:W-:Y:S01]  /*7f20*/  UMOV UR35, 0x10100910 ;  /* 0x1010091000237882 */ /* 0x000fe20000000000 */
[----:B------:R-:W-:Y:S02]  /*7f30*/  UPRMT UR44, URZ, 0x654, UR44 ;  /* 0x00000654ff2c7896 */ /* 0x000fe4000800002c */
[----:B------:R-:W-:Y:S02]  /*7f40*/  ULOP3.LUT UR24, UR5, 0x10000, URZ, 0xfc, !UPT ;  /* 0x0001000005187892 */ /* 0x000fe4000f8efcff */
[----:B------:R-:W-:Y:S01]  /*7f50*/  ULOP3.LUT UR25, UR25, 0x10000, URZ, 0xfc, !UPT ;  /* 0x0001000019197892 */ /* 0x000fe2000f8efcff */
[C---:B-1----:R-:W-:Y:S01]  /*7f60*/  VIADD R5, R0.reuse, 0x40 ;  /* 0x0000004000057836 */ /* 0x042fe20000000000 */
[----:B------:R-:W-:Y:S01]  /*7f70*/  LOP3.LUT R4, R0, 0xffff, RZ, 0xc0, !PT ;  /* 0x0000ffff00047812 */ /* 0x000fe200078ec0ff */
[----:B------:R-:W-:-:S02]  /*7f80*/  UIADD3 UR47, UPT, UPT, UR4, -0x1, URZ ;  /* 0xffffffff042f7890 */ /* 0x000fc4000fffe0ff */
[----:B------:R-:W-:Y:S01]  /*7f90*/  UISETP.GE.AND UP4, UPT, UR4, 0x1, UPT ;  /* 0x000000010400788c */ /* 0x000fe2000bf86270 */
[----:B------:R-:W-:Y:S01]  /*7fa0*/  LOP3.LUT R5, R5, 0xffff, RZ, 0xc0, !PT ;  /* 0x0000ffff05057812 */ /* 0x000fe200078ec0ff */
[----:B------:R-:W-:Y:S01]  /*7fb0*/  UMOV UR32, 0x0 ;  /* 0x0000000000207882 */ /* 0x000fe20000000000 */
[----:B------:R-:W-:Y:S01]  /*7fc0*/  UMOV UR33, 0x10100910 ;  /* 0x1010091000217882 */ /* 0x000fe20000000000 */
[----:B------:R-:W-:Y:S01]  /*7fd0*/  UMOV UR30, 0x0 ;  /* 0x00000000001e7882 */ /* 0x000fe20000000000 */
[----:B------:R-:W-:Y:S01]  /*7fe0*/  UMOV UR31, 0x10100910 ;  /* 0x10100910001f7882 */ /* 0x000fe20000000000 */
[----:B------:R1:W-:Y:S01]  /*7ff0*/  STL.64 [R1], R4 ;  /* 0x0000000401007387 */ /* 0x0003e20000100a00 */
[----:B------:R-:W-:Y:S01]  /*8000*/  UMOV UR28, 0x0 ;  /* 0x00000000001c7882 */ /* 0x000fe20000000000 */
[----:B------:R-:W-:-:S05]  /*8010*/  UMOV UR29, 0x10100910 ;  /* 0x10100910001d7882 */ /* 0x000fca0000000000 */
.L_x_69:
[----:B-1----:R-:W-:-:S04]  /*8020*/  SHF.L.U32 R5, R3, 0x1f, RZ ;  /* 0x0000001f03057819 */ /* 0x002fc800000006ff */
[----:B------:R-:W1:Y:S02]  /*8030*/  SYNCS.PHASECHK.TRANS64.TRYWAIT P0, [UR22+0x90], R5 ;  /* 0x00009005ff0075a7 */ /* 0x000e640008001116 */
[----:B-1-3--:R-:W-:Y:S05]  /*8040*/  @!P0 BRA `(.L_x_61) ;  /* 0x0000005c00588947 */ /* 0x00afea0003800000 */
.L_x_154:
[----:B-1----:R-:W1:Y:S01]  /*8050*/  LDS.128 R4, [UR22+0xd0] ;  /* 0x0000d016ff047984 */ /* 0x002e620008000c00 */
[----:B------:R-:W-:Y:S01]  /*8060*/  ULEA UR27, UR26, UR22, 0x3 ;  /* 0x000000161a1b7291 */ /* 0x000fe2000f8e18ff */
[----:B------:R-:W-:Y:S01]  /*8070*/  @!PT LDS RZ, [RZ] ;  /* 0x00000000fffff984 */ /* 0x000fe20000000800 */
[----:B------:R-:W-:Y:S01]  /*8080*/  @!PT LDS RZ, [RZ] ;  /* 0x00000000fffff984 */ /* 0x000fe20000000800 */
[----:B------:R-:W-:Y:S01]  /*8090*/  @!PT LDS RZ, [RZ] ;  /* 0x00000000fffff984 */ /* 0x000fe20000000800 */
[----:B------:R-:W-:Y:S01]  /*80a0*/  @!PT LDS RZ, [RZ] ;  /* 0x00000000fffff984 */ /* 0x000fe20000000800 */
[----:B------:R2:W-:Y:S06]  /*80b0*/  MEMBAR.ALL.CTA ;  /* 0x0000000000007992 */ /* 0x0005ec0000008000 */
[----:B--2---:R-:W2:Y:S02]  /*80c0*/  FENCE.VIEW.ASYNC.S ;  /* 0x00000000000073c6 */ /* 0x004ea40000000000 */
[----:B--2---:R-:W-:Y:S01]  /*80d0*/  SYNCS.ARRIVE.TRANS64.RED.A1T0 RZ, [UR44], RZ ;  /* 0x000000ffffff79a7 */ /* 0x004fe2000810042c */
[----:B-1----:R-:W-:Y:S01]  /*80e0*/  LOP3.LUT P3, RZ, R6, 0x1, RZ, 0xc0, !PT ;  /* 0x0000000106ff7812 */ /* 0x002fe2000786c0ff */
[----:B------:R-:W-:-:S12]  /*80f0*/  BRA.U UP3, `(.L_x_62) ;  /* 0x00000001030c7547 */ /* 0x000fd8000b800000 */
[----:B------:R-:W-:-:S04]  /*8100*/  SHF.L.U32 R5, R8, 0x1f, RZ ;  /* 0x0000001f08057819 */ /* 0x000fc800000006ff */
[----:B------:R-:W1:Y:S02]  /*8110*/  SYNCS.PHASECHK.TRANS64.TRYWAIT P0, [UR27+0xb0], R5 ;  /* 0x0000b005ff0075a7 */ /* 0x000e64000800111b */
[----:B-1----:R-:W-:Y:S05]  /*8120*/  @!P0 BRA `(.L_x_63) ;  /* 0x0000005c00388947 */ /* 0x002fea0003800000 */
.L_x_62:
[----:B------:R-:W-:Y:S05]  /*8130*/  BRA.U UP3, `(.L_x_64) ;  /* 0x0000000503647547 */ /* 0x000fea000b800000 */
[----:B------:R-:W-:Y:S05]  /*8140*/  BRA.U !UP4, `(.L_x_65) ;  /* 0x000000050c547547 */ /* 0x000fea000b800000 */
[----:B------:R-:W-:Y:S01]  /*8150*/  ULEA UR4, UR26, UR45, 0x2 ;  /* 0x0000002d1a047291 */ /* 0x000fe2000f8e10ff */
[----:B-1----:R-:W-:-:S08]  /*8160*/  SHF.L.U32 R4, R2, 0x1f, RZ ;  /* 0x0000001f02047819 */ /* 0x002fd000000006ff */
[----:B------:R-:W5:Y:S01]  /*8170*/  LDL R5, [UR4] ;  /* 0x00000004ff057983 */ /* 0x000f620008100800 */
[----:B------:R-:W-:Y:S02]  /*8180*/  ULEA UR4, UR21, UR22, 0x3 ;  /* 0x0000001615047291 */ /* 0x000fe4000f8e18ff */
[----:B------:R-:W-:Y:S01]  /*8190*/  UPLOP3.LUT UP2, UPT, UPT, UPT, UPT, 0x40, 0x4 ;  /* 0x000000000004789c */ /* 0x000fe20003f4e870 */
[----:B------:R-:W-:-:S06]  /*81a0*/  UMOV UR19, UR47 ;  /* 0x0000002f00137c82 */ /* 0x000fcc0008000000 */
[----:B------:R1:W2:Y:S01]  /*81b0*/  SYNCS.PHASECHK.TRANS64.TRYWAIT P2, [UR4], R4 ;  /* 0x00000004ff0075a7 */ /* 0x0002a20008041104 */
[----:B------:R-:W-:-:S05]  /*81c0*/  UMOV UR4, UR21 ;  /* 0x0000001500047c82 */ /* 0x000fca0008000000 */
.L_x_68:
[----:B------:R-:W-:Y:S01]  /*81d0*/  ULEA UR20, UR4, UR22, 0x3 ;  /* 0x0000001604147291 */ /* 0x000fe2000f8e18ff */
[----:B--23--:R-:W-:Y:S11]  /*81e0*/  @P2 BRA `(.L_x_66) ;  /* 0x00000000000c2947 */ /* 0x00cff60003800000 */
[----:B------:R-:W-:Y:S04]  /*81f0*/  SHF.L.U32 R7, R2, 0x1f, RZ ;  /* 0x0000001f02077819 */ /* 0x000fe800000006ff */
[----:B------:R-:W2:Y:S02]  /*8200*/  SYNCS.PHASECHK.TRANS64.TRYWAIT P0, [UR20], R7 ;  /* 0x00000007ff0075a7 */ /* 0x000ea40008001114 */
[----:B--2---:R-:W-:Y:S05]  /*8210*/  @!P0 BRA `(.L_x_67) ;  /* 0x0000005c00148947 */ /* 0x004fea0003800000 */
.L_x_66:
[----:B------:R-:W-:Y:S01]  /*8220*/  UISETP.NE.AND UP0, UPT, UR19, URZ, UPT ;  /* 0x000000ff1300728c */ /* 0x000fe2000bf05270 */
[----:B------:R-:W-:Y:S01]  /*8230*/  PLOP3.LUT P2, PT, PT, PT, PT, 0x80, 0x8 ;  /* 0x000000000008781c */ /* 0x000fe20003f4f070 */
[----:B------:R-:W-:Y:S02]  /*8240*/  UIADD3 UR5, UPT, UPT, UR4, 0x1, URZ ;  /* 0x0000000104057890 */ /* 0x000fe4000fffe0ff */
[----:B------:R-:W-:Y:S02]  /*8250*/  ULEA UR16, UR4, UR25, 0x9 ;  /* 0x0000001904107291 */ /* 0x000fe4000f8e48ff */
[----:B------:R-:W-:Y:S01]  /*8260*/  UISETP.NE.AND UP1, UPT, UR5, 0x4, UPT ;  /* 0x000000040500788c */ /* 0x000fe2000bf25270 */
[----:B------:R-:W-:Y:S01]  /*8270*/  PLOP3.LUT P0, PT, PT, PT, UP0, 0x80, 0x8 ;  /* 0x000000000008781c */ /* 0x000fe20003f0f008 */
[----:B------:R-:W-:Y:S02]  /*8280*/  ULEA UR14, UR4, UR24, 0xb ;  /* 0x00000018040e7291 */ /* 0x000fe4000f8e58ff */
[----:B------:R-:W-:Y:S02]  /*8290*/  USEL UR6, URZ, 0x1, UP1 ;  /* 0x00000001ff067887 */ /* 0x000fe40008800000 */
[----:B------:R-:W-:Y:S01]  /*82a0*/  USEL UR21, UR5, URZ, UP1 ;  /* 0x000000ff05157287 */ /* 0x000fe20008800000 */
[----:B------:R-:W-:Y:S11]  /*82b0*/  ELECT P1, URZ, PT ;  /* 0x0000000000ff782f */ /* 0x000ff60003820000 */
[----:B------:R-:W-:Y:S02]  /*82c0*/  @!UPT UIADD3 URZ, UPT, UPT, URZ, URZ, URZ ;  /* 0x000000fffffff290 */ /* 0x000fe4000fffe0ff */
[C---:B-----5:R-:W-:Y:S01]  /*82d0*/  @P1 R2UR.BROADCAST UR4, R5.reuse ;  /* 0x00000000050412ca */ /* 0x060fe200008e0000 */
[----:B------:R-:W-:Y:S01]  /*82e0*/  @UP0 ULEA UR5, UR21, UR22, 0x3 ;  /* 0x0000001615050291 */ /* 0x000fe2000f8e18ff */
[----:B------:R-:W-:Y:S01]  /*82f0*/  LOP3.LUT R2, R2, UR6, RZ, 0x3c, !PT ;  /* 0x0000000602027c12 */ /* 0x000fe2000f8e3cff */
[----:B------:R-:W-:Y:S02]  /*8300*/  UIADD3 UR10, UPT, UPT, UR16, 0x2, URZ ;  /* 0x00000002100a7890 */ /* 0x000fe4000fffe0ff */
[----:B------:R-:W-:Y:S01]  /*8310*/  UIADD3 UR6, UPT, UPT, UR14, 0x2, URZ ;  /* 0x000000020e067890 */ /* 0x000fe2000fffe0ff */
[----:B-1----:R-:W-:Y:S01]  /*8320*/  @P0 SHF.L.U32 R4, R2, 0x1f, RZ ;  /* 0x0000001f02040819 */ /* 0x002fe200000006ff */
[----:B------:R-:W-:Y:S02]  /*8330*/  UIADD3 UR8, UPT, UPT, UR16, 0x4, URZ ;  /* 0x0000000410087890 */ /* 0x000fe4000fffe0ff */
[----:B------:R-:W-:Y:S01]  /*8340*/  UIADD3 UR12, UPT, UPT, UR16, 0x6, URZ ;  /* 0x00000006100c7890 */ /* 0x000fe2000fffe0ff */
[----:B------:R3:W4:Y:S01]  /*8350*/  @P0 SYNCS.PHASECHK.TRANS64.TRYWAIT P2, [UR5], R4 ;  /* 0x00000004ff0005a7 */ /* 0x0007220008041105 */
[----:B------:R-:W-:Y:S11]  /*8360*/  ELECT P0, URZ, PT ;  /* 0x0000000000ff782f */ /* 0x000ff60003800000 */
[----:B------:R-:W-:Y:S02]  /*8370*/  @!UPT UIADD3 URZ, UPT, UPT, URZ, URZ, URZ ;  /* 0x000000fffffff290 */ /* 0x000fe4000fffe0ff */
[C---:B------:R-:W-:Y:S02]  /*8380*/  @P0 R2UR.BROADCAST UR18, R5.reuse ;  /* 0x00000000051202ca */ /* 0x040fe400008e0000 */
[----:B------:R-:W-:Y:S01]  /*8390*/  ELECT P0, URZ, PT ;  /* 0x0000000000ff782f */ /* 0x000fe20003800000 */
[----:B------:R-:W-:Y:S01]  /*83a0*/  UMOV UR17, 0x40004080 ;  /* 0x4000408000117882 */ /* 0x000fe20000000000 */
[----:B------:R-:W-:Y:S01]  /*83b0*/  UMOV UR15, 0x40004080 ;  /* 0x40004080000f7882 */ /* 0x000fe20000000000 */
[----:B------:R-:W-:Y:S01]  /*83c0*/  UMOV UR11, 0x40004080 ;  /* 0x40004080000b7882 */ /* 0x000fe20000000000 */
[----:B------:R1:W-:Y:S01]  /*83d0*/  UTCHMMA.2CTA gdesc[UR14], gdesc[UR16], tmem[UR4], tmem[UR42], idesc[UR43], UP2 ;  /* 0x00ff2a100e0075ea */ /* 0x0003e20009200004 */
[----:B------:R-:W-:Y:S01]  /*83e0*/  UPLOP3.LUT UP2, UPT, UPT, UPT, UPT, 0x80, 0x8 ;  /* 0x000000000008789c */ /* 0x000fe20003f4f070 */
[----:B------:R-:W-:Y:S01]  /*83f0*/  UMOV UR7, 0x40004080 ;  /* 0x4000408000077882 */ /* 0x000fe20000000000 */
[----:B------:R-:W-:Y:S01]  /*8400*/  UMOV UR9, 0x40004080 ;  /* 0x4000408000097882 */ /* 0x000fe20000000000 */
[----:B------:R-:W-:Y:S01]  /*8410*/  UMOV UR5, 0x40004080 ;  /* 0x4000408000057882 */ /* 0x000fe20000000000 */
[----:B------:R-:W-:Y:S02]  /*8420*/  UMOV UR13, 0x40004080 ;  /* 0x40004080000d7882 */ /* 0x000fe40000000000 */
[----:B------:R2:W-:Y:S01]  /*8430*/  UTCHMMA.2CTA gdesc[UR6], gdesc[UR10], tmem[UR18], tmem[UR40], idesc[UR41], UPT ;  /* 0x00ff280a060075ea */ /* 0x0005e2000ba00012 */
[----:B-1----:R-:W-:Y:S01]  /*8440*/  UIADD3 UR4, UPT, UPT, UR14, 0x4, URZ ;  /* 0x000000040e047890 */ /* 0x002fe2000fffe0ff */
[C---:B------:R-:W-:Y:S02]  /*8450*/  @P0 R2UR.BROADCAST UR15, R5.reuse ;  /* 0x00000000050f02ca */ /* 0x040fe400008e0000 */
[----:B------:R-:W-:Y:S11]  /*8460*/  ELECT P0, URZ, PT ;  /* 0x0000000000ff782f */ /* 0x000ff60003800000 */
[----:B------:R-:W-:Y:S02]  /*8470*/  @!UPT UIADD3 URZ, UPT, UPT, URZ, URZ, URZ ;  /* 0x000000fffffff290 */ /* 0x000fe4000fffe0ff */
[C---:B------:R-:W-:Y:S02]  /*8480*/  @P0 R2UR.BROADCAST UR17, R5.reuse ;  /* 0x00000000051102ca */ /* 0x040fe400008e0000 */
[----:B------:R-:W-:Y:S01]  /*8490*/  ELECT P0, URZ, PT ;  /* 0x0000000000ff782f */ /* 0x000fe20003800000 */
[----:B--2---:R-:W-:Y:S02]  /*84a0*/  UIADD3 UR6, UPT, UPT, UR14, 0x6, URZ ;  /* 0x000000060e067890 */ /* 0x004fe4000fffe0ff */
[----:B------:R-:W-:Y:S01]  /*84b0*/  UIADD3 UR10, UPT, UPT, UR16, 0x40, URZ ;  /* 0x00000040100a7890 */ /* 0x000fe2000fffe0ff */
[----:B------:R1:W-:Y:S07]  /*84c0*/  UTCHMMA.2CTA gdesc[UR4], gdesc[UR8], tmem[UR15], tmem[UR38], idesc[UR39], UPT ;  /* 0x00ff2608040075ea */ /* 0x0003ee000ba0000f */
[----:B------:R2:W-:Y:S01]  /*84d0*/  UTCHMMA.2CTA gdesc[UR6], gdesc[UR12], tmem[UR17], tmem[UR36], idesc[UR37], UPT ;  /* 0x00ff240c060075ea */ /* 0x0005e2000ba00011 */
[----:B-1----:R-:W-:Y:S01]  /*84e0*/  UIADD3 UR4, UPT, UPT, UR14, 0x40, URZ ;  /* 0x000000400e047890 */ /* 0x002fe2000fffe0ff */
[C---:B------:R-:W-:Y:S02]  /*84f0*/  @P0 R2UR.BROADCAST UR15, R5.reuse ;  /* 0x00000000050f02ca */ /* 0x040fe400008e0000 */
[----:B------:R-:W-:Y:S11]  /*8500*/  ELECT P0, URZ, PT ;  /* 0x0000000000ff782f */ /* 0x000ff60003800000 */
[----:B------:R-:W-:Y:S02]  /*8510*/  @!UPT UIADD3 URZ, UPT, UPT, URZ, URZ, URZ ;  /* 0x000000fffffff290 */ /* 0x000fe4000fffe0ff */
[C---:B--2---:R-:W-:Y:S01]  /*8520*/  @P0 R2UR.BROADCAST UR17, R5.reuse ;  /* 0x00000000051102ca */ /* 0x044fe200008e0000 */
[----:B------:R-:W-:Y:S02]  /*8530*/  UIADD3 UR8, UPT, UPT, UR16, 0x42, URZ ;  /* 0x0000004210087890 */ /* 0x000fe4000fffe0ff */
[----:B------:R-:W-:Y:S01]  /*8540*/  UIADD3 UR6, UPT, UPT, UR14, 0x42, URZ ;  /* 0x000000420e067890 */ /* 0x000fe2000fffe0ff */
[----:B------:R-:W-:Y:S01]  /*8550*/  ELECT P0, URZ, PT ;  /* 0x0000000000ff782f */ /* 0x000fe20003800000 */
[----:B------:R-:W-:Y:S01]  /*8560*/  UIADD3 UR12, UPT, UPT, UR16, 0x44, URZ ;  /* 0x00000044100c7890 */ /* 0x000fe2000fffe0ff */
[----:B------:R1:W-:Y:S07]  /*8570*/  UTCHMMA.2CTA gdesc[UR4], gdesc[UR10], tmem[UR15], tmem[UR34], idesc[UR35], UPT ;  /* 0x00ff220a040075ea */ /* 0x0003ee000ba0000f */
[----:B------:R2:W-:Y:S01]  /*8580*/  UTCHMMA.2CTA gdesc[UR6], gdesc[UR8], tmem[UR17], tmem[UR32], idesc[UR33], UPT ;  /* 0x00ff2008060075ea */ /* 0x0005e2000ba00011 */
[----:B-1----:R-:W-:Y:S03]  /*8590*/  UIADD3 UR4, UPT, UPT, UR14, 0x44, URZ ;  /* 0x000000440e047890 */ /* 0x002fe6000fffe0ff */
[C---:B------:R-:W-:Y:S02]  /*85a0*/  @P0 R2UR.BROADCAST UR15, R5.reuse ;  /* 0x00000000050f02ca */ /* 0x040fe400008e0000 */
[----:B------:R-:W-:Y:S11]  /*85b0*/  ELECT P0, URZ, PT ;  /* 0x0000000000ff782f */ /* 0x000ff60003800000 */
[----:B------:R-:W-:Y:S02]  /*85c0*/  @!UPT UIADD3 URZ, UPT, UPT, URZ, URZ, URZ ;  /* 0x000000fffffff290 */ /* 0x000fe4000fffe0ff */
[----:B--2---:R-:W-:Y:S01]  /*85d0*/  @P0 R2UR.BROADCAST UR9, R5 ;  /* 0x00000000050902ca */ /* 0x004fe200008e0000 */
[----:B------:R-:W-:Y:S02]  /*85e0*/  UIADD3 UR10, UPT, UPT, UR16, 0x46, URZ ;  /* 0x00000046100a7890 */ /* 0x000fe4000fffe0ff */
[----:B------:R-:W-:Y:S02]  /*85f0*/  UIADD3 UR6, UPT, UPT, UR14, 0x46, URZ ;  /* 0x000000460e067890 */ /* 0x000fe4000fffe0ff */
[----:B------:R-:W-:Y:S01]  /*8600*/  UIADD3 UR8, UPT, UPT, UR20, 0x20, URZ ;  /* 0x0000002014087890 */ /* 0x000fe2000fffe0ff */
[----:B------:R1:W-:Y:S07]  /*8610*/  UTCHMMA.2CTA gdesc[UR4], gdesc[UR12], tmem[UR15], tmem[UR30], idesc[UR31], UPT ;  /* 0x00ff1e0c040075ea */ /* 0x0003ee000ba0000f */
[----:B------:R3:W-:Y:S01]  /*8620*/  UTCHMMA.2CTA gdesc[UR6], gdesc[UR10], tmem[UR9], tmem[UR28], idesc[UR29], UPT ;  /* 0x00ff1c0a060075ea */ /* 0x0007e2000ba00009 */
[----:B------:R3:W-:Y:S01]  /*8630*/  UTCBAR.2CTA.MULTICAST [UR8], URZ, UR23 ;  /* 0x000000ff080073e9 */ /* 0x0007e20008200817 */
[----:B-1----:R-:W-:Y:S02]  /*8640*/  UIADD3 UR4, UPT, UPT, UR19, 0x1, URZ ;  /* 0x0000000113047890 */ /* 0x002fe4000fffe0ff */
[----:B------:R-:W-:Y:S02]  /*8650*/  UIADD3 UR5, UPT, UPT, UR19, -0x1, URZ ;  /* 0xffffffff13057890 */ /* 0x000fe4000fffe0ff */
[----:B------:R-:W-:Y:S03]  /*8660*/  UISETP.GT.U32.AND UP0, UPT, UR4, 0x1, UPT ;  /* 0x000000010400788c */ /* 0x000fe6000bf04070 */
[----:B------:R-:W-:Y:S02]  /*8670*/  UMOV UR4, UR21 ;  /* 0x0000001500047c82 */ /* 0x000fe40008000000 */
[----:B------:R-:W-:Y:S04]  /*8680*/  UMOV UR19, UR5 ;  /* 0x0000000500137c82 */ /* 0x000fe80008000000 */
[----:B----4-:R-:W-:Y:S05]  /*8690*/  BRA.U UP0, `(.L_x_68) ;  /* 0xfffffff900cc7547 */ /* 0x010fea000b83ffff */
.L_x_65:
[----:B------:R-:W-:-:S09]  /*86a0*/  UIADD3 UR4, UPT, UPT, UR27, 0xa0, URZ ;  /* 0x000000a01b047890 */ /* 0x000fd2000fffe0ff */
[----:B------:R2:W-:Y:S01]  /*86b0*/  UTCBAR.2CTA.MULTICAST [UR4], URZ, UR46 ;  /* 0x000000ff040073e9 */ /* 0x0005e2000820082e */
[----:B------:R-:W-:Y:S02]  /*86c0*/  NOP ;  /* 0x0000000000007918 */ /* 0x000fe40000000000 */
.L_x_64:
[----:B--2---:R-:W-:Y:S01]  /*86d0*/  UIADD3 UR4, UPT, UPT, UR26, 0x1, URZ ;  /* 0x000000011a047890 */ /* 0x004fe2000fffe0ff */
[----:B------:R-:W-:-:S03]  /*86e0*/  LOP3.LUT R3, R3, 0x1, RZ, 0x3c, !PT ;  /* 0x0000000103037812 */ /* 0x000fc600078e3cff */
[----:B------:R-:W-:-:S04]  /*86f0*/  UISETP.NE.AND UP0, UPT, UR4, 0x2, UPT ;  /* 0x000000020400788c */ /* 0x000fc8000bf05270 */
[----:B------:R-:W-:Y:S02]  /*8700*/  USEL UR5, URZ, 0x1, UP0 ;  /* 0x00000001ff057887 */ /* 0x000fe40008000000 */
[----:B------:R-:W-:-:S04]  /*8710*/  USEL UR26, UR4, URZ, UP0 ;  /* 0x000000ff041a7287 */ /* 0x000fc80008000000 */
[----:B------:R-:W-:Y:S01]  /*8720*/  LOP3.LUT R8, R8, UR5, RZ, 0x3c, !PT ;  /* 0x0000000508087c12 */ /* 0x000fe2000f8e3cff */
[----:B------:R-:W-:Y:S07]  /*8730*/  @P3 BRA `(.L_x_69) ;  /* 0xfffffff800383947 */ /* 0x000fee000383ffff */
[----:B---3--:R-:W2:Y:S01]  /*8740*/  S2UR UR8, SR_CgaCtaId ;  /* 0x00000000000879c3 */ /* 0x008ea20000008800 */
[----:B------:R-:W-:Y:S01]  /*8750*/  ELECT P0, URZ, PT ;  /* 0x0000000000ff782f */ /* 0x000fe20003800000 */
[----:B------:R-:W-:Y:S01]  /*8760*/  HFMA2 R2, -RZ, RZ, 0, 5.9604644775390625e-08 ;  /* 0x00000001ff027431 */ /* 0x000fe200000001ff */
[----:B------:R-:W-:-:S05]  /*8770*/  UMOV UR4, 0x40 ;  /* 0x0000004000047882 */ /* 0x000fca0000000000 */
[----:B------:R-:W-:Y:S01]  /*8780*/  UVIRTCOUNT.DEALLOC.SMPOOL 0x80 ;  /* 0x000000800000784c */ /* 0x000fe20000000000 */
[----:B------:R-:W-:Y:S02]  /*8790*/  UISETP.NE.AND UP0, UPT, UR49, URZ, UPT ;  /* 0x000000ff3100728c */ /* 0x000fe4000bf05270 */
[----:B--2---:R-:W-:-:S09]  /*87a0*/  ULEA UR8, UR8, UR4, 0x18 ;  /* 0x0000000408087291 */ /* 0x004fd2000f8ec0ff */
[----:B------:R2:W-:Y:S01]  /*87b0*/  @P0 STS.U8 [UR8+0x1c], R2 ;  /* 0x00001c02ff000988 */ /* 0x0005e20008000008 */
[----:B------:R-:W-:Y:S05]  /*87c0*/  BRA.U UP0, `(.L_x_70) ;  /* 0x0000000100587547 */ /* 0x000fea000b800000 */
[----:B------:R-:W-:Y:S01]  /*87d0*/  UIADD3 UR5, UPT, UPT, UR22, 0xb0, URZ ;  /* 0x000000b016057890 */ /* 0x000fe2000fffe0ff */
[----:B------:R-:W-:-:S03]  /*87e0*/  SHF.L.U32 R3, R8, 0x1f, RZ ;  /* 0x0000001f08037819 */ /* 0x000fc600000006ff */
[----:B------:R-:W-:-:S09]  /*87f0*/  ULEA UR4, UR26, UR5, 0x3 ;  /* 0x000000051a047291 */ /* 0x000fd2000f8e18ff */
[----:B------:R-:W3:Y:S02]  /*8800*/  SYNCS.PHASECHK.TRANS64.TRYWAIT P0, [UR4], R3 ;  /* 0x00000003ff0075a7 */ /* 0x000ee40008001104 */
[----:B---3--:R-:W-:Y:S05]  /*8810*/  @!P0 BRA `(.L_x_71) ;  /* 0x0000005400ac8947 */ /* 0x008fea0003800000 */
.L_x_158:
[----:B------:R-:W-:-:S04]  /*8820*/  UIADD3 UR4, UPT, UPT, UR26, 0x1, URZ ;  /* 0x000000011a047890 */ /* 0x000fc8000fffe0ff */
[----:B------:R-:W-:-:S04]  /*8830*/  UISETP.NE.AND UP1, UPT, UR4, 0x2, UPT ;  /* 0x000000020400788c */ /* 0x000fc8000bf25270 */
[----:B------:R-:W-:Y:S02]  /*8840*/  USEL UR6, URZ, 0x1, UP1 ;  /* 0x00000001ff067887 */ /* 0x000fe40008800000 */
[----:B------:R-:W-:-:S04]  /*8850*/  USEL UR4, UR4, URZ, UP1 ;  /* 0x000000ff04047287 */ /* 0x000fc80008800000 */
[----:B------:R-:W-:Y:S01]  /*8860*/  ULEA UR4, UR4, UR5, 0x3 ;  /* 0x0000000504047291 */ /* 0x000fe2000f8e18ff */
[----:B--2---:R-:W-:-:S04]  /*8870*/  LOP3.LUT R3, R8, UR6, RZ, 0x3c, !PT ;  /* 0x0000000608037c12 */ /* 0x004fc8000f8e3cff */
[----:B------:R-:W-:Y:S01]  /*8880*/  SHF.L.U32 R3, R3, 0x1f, RZ ;  /* 0x0000001f03037819 */ /* 0x000fe200000006ff */
[----:B------:R-:W-:-:S04]  /*8890*/  IMAD.U32 R2, RZ, RZ, UR4 ;  /* 0x00000004ff027e24 */ /* 0x000fc8000f8e00ff */
[----:B------:R2:W3:Y:S03]  /*88a0*/  SYNCS.PHASECHK.TRANS64.TRYWAIT P0, [R2+URZ], R3 ;  /* 0x00000003020075a7 */ /* 0x0004e600080011ff */
[----:B---3--:R-:W-:Y:S05]  /*88b0*/  @!P0 NANOSLEEP.SYNCS 0x989680 ;  /* 0x009896800000895d */ /* 0x008fea0003900000 */
[----:B------:R-:W3:Y:S02]  /*88c0*/  @!P0 SYNCS.PHASECHK.TRANS64 P0, [R2+URZ], R3 ;  /* 0x00000003020085a7 */ /* 0x000ee400080010ff */
[----:B---3--:R-:W-:Y:S05]  /*88d0*/  @P0 BRA `(.L_x_72) ;  /* 0x0000000000200947 */ /* 0x008fea0003800000 */
.L_x_73:
[----:B---3--:R3:W4:Y:S02]  /*88e0*/  SYNCS.PHASECHK.TRANS64.TRYWAIT P0, [R2+URZ], R3 ;  /* 0x00000003020075a7 */ /* 0x00872400080011ff */
[----:B----4-:R-:W-:Y:S05]  /*88f0*/  @!P0 NANOSLEEP.SYNCS 0x989680 ;  /* 0x009896800000895d */ /* 0x010fea0003900000 */
[----:B------:R-:W4:Y:S02]  /*8900*/  @!P0 SYNCS.PHASECHK.TRANS64 P0, [R2+URZ], R3 ;  /* 0x00000003020085a7 */ /* 0x000f2400080010ff */
[----:B----4-:R-:W-:Y:S05]  /*8910*/  @!P0 BRA `(.L_x_73) ;  /* 0xfffffffc00f08947 */ /* 0x010fea000383ffff */
[----:B------:R-:W-:Y:S05]  /*8920*/  BRA `(.L_x_72) ;  /* 0x00000000000c7947 */ /* 0x000fea0003800000 */
.L_x_70:
[----:B------:R-:W-:-:S04]  /*8930*/  UIADD3 UR4, UPT, UPT, UR22, 0xc0, URZ ;  /* 0x000000c016047890 */ /* 0x000fc8000fffe0ff */
[----:B------:R-:W-:-:S09]  /*8940*/  UPRMT UR4, UR48, 0x654, UR4 ;  /* 0x0000065430047896 */ /* 0x000fd20008000004 */
[----:B------:R-:W-:Y:S03]  /*8950*/  SYNCS.ARRIVE.TRANS64.RED.A1T0 RZ, [UR4], RZ ;  /* 0x000000ffffff79a7 */ /* 0x000fe60008100404 */
.L_x_72:
[----:B--23--:R-:W-:Y:S01]  /*8960*/  SHF.L.U32 R3, RZ, 0x1f, RZ ;  /* 0x0000001fff037819 */ /* 0x00cfe200000006ff */
[----:B------:R-:W-:Y:S01]  /*8970*/  UIADD3 UR4, UPT, UPT, UR22, 0xc0, URZ ;  /* 0x000000c016047890 */ /* 0x000fe2000fffe0ff */
[----:B------:R-:W-:Y:S02]  /*8980*/  PLOP3.LUT P0, PT, PT, PT, UP0, 0x80, 0x8 ;  /* 0x000000000008781c */ /* 0x000fe40003f0f008 */
[----:B------:R-:W2:Y:S02]  /*8990*/  SYNCS.PHASECHK.TRANS64.TRYWAIT P1, [UR22+0xc0], R3 ;  /* 0x0000c003ff0075a7 */ /* 0x000ea40008021116 */
[----:B--2---:R-:W-:Y:S09]  /*89a0*/  @!P1 BRA `(.L_x_74) ;  /* 0x0000005400609947 */ /* 0x004ff20003800000 */
.L_x_160:
[----:B------:R-:W-:Y:S01]  /*89b0*/  @!UP0 UPRMT UR4, UR48, 0x654, UR4 ;  /* 0x0000065430048896 */ /* 0x000fe20008000004 */
[----:B------:R-:W-:Y:S01]  /*89c0*/  LOP3.LUT R0, R0, 0xffff, RZ, 0xc0, !PT ;  /* 0x0000ffff00007812 */ /* 0x000fe200078ec0ff */
[----:B--2---:R-:W-:Y:S02]  /*89d0*/  IMAD.MOV.U32 R3, RZ, RZ, 0xffff ;  /* 0x0000ffffff037424 */ /* 0x004fe400078e00ff */
[----:B-1----:R-:W-:Y:S01]  /*89e0*/  IMAD.MOV.U32 R5, RZ, RZ, 0x1 ;  /* 0x00000001ff057424 */ /* 0x002fe200078e00ff */
[----:B------:R-:W-:-:S04]  /*89f0*/  SHF.R.U32.HI R0, RZ, 0x5, R0 ;  /* 0x00000005ff007819 */ /* 0x000fc80000011600 */
[----:B------:R-:W-:Y:S01]  /*8a00*/  @!P0 SYNCS.ARRIVE.TRANS64.RED.A1T0 RZ, [UR4], RZ ;  /* 0x000000ffffff89a7 */ /* 0x000fe20008100404 */
[----:B------:R-:W-:Y:S01]  /*8a10*/  NOP ;  /* 0x0000000000007918 */ /* 0x000fe20000000000 */
[----:B------:R-:W1:Y:S01]  /*8a20*/  LDS R2, [UR8+0x14] ;  /* 0x00001408ff027984 */ /* 0x000e620008000800 */
[-C--:B------:R-:W-:Y:S02]  /*8a30*/  SHF.L.U32 R3, R3, R0.reuse, RZ ;  /* 0x0000000003037219 */ /* 0x080fe400000006ff */
[----:B------:R-:W-:Y:S02]  /*8a40*/  SHF.L.U32 R5, R5, R0, RZ ;  /* 0x0000000005057219 */ /* 0x000fe400000006ff */
[----:B-1----:R-:W-:-:S04]  /*8a50*/  LOP3.LUT R2, R2, R3, RZ, 0xc0, !PT ;  /* 0x0000000302027212 */ /* 0x002fc800078ec0ff */
[----:B------:R-:W-:-:S13]  /*8a60*/  ISETP.NE.AND P0, PT, R2, R3, PT ;  /* 0x000000030200720c */ /* 0x000fda0003f05270 */
[----:B------:R-:W-:Y:S05]  /*8a70*/  @P0 BRA `(.L_x_75) ;  /* 0x00000000005c0947 */ /* 0x000fea0003800000 */
[----:B------:R-:W1:Y:S02]  /*8a80*/  LDS R0, [UR8+0x18] ;  /* 0x00001808ff007984 */ /* 0x000e640008000800 */
[----:B-1----:R-:W-:-:S04]  /*8a90*/  LOP3.LUT R0, R0, R5, RZ, 0xc0, !PT ;  /* 0x0000000500007212 */ /* 0x002fc800078ec0ff */
[----:B------:R-:W-:-:S13]  /*8aa0*/  ISETP.NE.AND P0, PT, R0, R5, PT ;  /* 0x000000050000720c */ /* 0x000fda0003f05270 */
[----:B------:R-:W-:Y:S05]  /*8ab0*/  @P0 BRA `(.L_x_76) ;  /* 0x0000000000400947 */ /* 0x000fea0003800000 */
[----:B------:R-:W-:Y:S01]  /*8ac0*/  R2UR UR4, R3 ;  /* 0x00000000030472ca */ /* 0x000fe200000e0000 */
[----:B------:R-:W1:Y:S01]  /*8ad0*/  S2R R2, SR_LANEID ;  /* 0x0000000000027919 */ /* 0x000e620000000000 */
[----:B------:R-:W-:-:S04]  /*8ae0*/  LOP3.LUT R5, RZ, R5, RZ, 0x33, !PT ;  /* 0x00000005ff057212 */ /* 0x000fc800078e33ff */
[----:B------:R-:W2:Y:S07]  /*8af0*/  REDUX UR6, R5 ;  /* 0x00000000050673c4 */ /* 0x000eae0000000000 */
[----:B------:R-:W-:-:S03]  /*8b00*/  ULOP3.LUT UR5, URZ, UR4, URZ, 0x33, !UPT ;  /* 0x00000004ff057292 */ /* 0x000fc6000f8e33ff */
[----:B------:R-:W-:Y:S02]  /*8b10*/  VOTEU.ANY UR4, UPT, PT ;  /* 0x0000000000047886 */ /* 0x000fe400038e0100 */
[----:B------:R-:W-:Y:S01]  /*8b20*/  UFLO.U32 UR4, UR4 ;  /* 0x00000004000472bd */ /* 0x000fe200080e0000 */
[----:B------:R-:W-:-:S04]  /*8b30*/  IMAD.U32 R0, RZ, RZ, UR5 ;  /* 0x00000005ff007e24 */ /* 0x000fc8000f8e00ff */
[----:B------:R-:W3:Y:S02]  /*8b40*/  REDUX UR7, R0 ;  /* 0x00000000000773c4 */ /* 0x000ee40000000000 */
[----:B------:R4:W-:Y:S01]  /*8b50*/  UTCATOMSWS.AND URZ, UR5 ;  /* 0x0000000500ff79e3 */ /* 0x0009e20008000000 */
[----:B-1----:R-:W-:Y:S01]  /*8b60*/  ISETP.EQ.U32.AND P0, PT, R2, UR4, PT ;  /* 0x0000000402007c0c */ /* 0x002fe2000bf02070 */
[----:B--2---:R-:W-:Y:S02]  /*8b70*/  IMAD.U32 R2, RZ, RZ, UR6 ;  /* 0x00000006ff027e24 */ /* 0x004fe4000f8e00ff */
[----:B---3--:R-:W-:-:S10]  /*8b80*/  IMAD.U32 R3, RZ, RZ, UR7 ;  /* 0x00000007ff037e24 */ /* 0x008fd4000f8e00ff */
[----:B------:R4:W-:Y:S04]  /*8b90*/  @P0 ATOMS.AND RZ, [UR8+0x14], R3 ;  /* 0x00001403ffff098c */ /* 0x0009e8000a800008 */
[----:B------:R4:W-:Y:S01]  /*8ba0*/  @P0 ATOMS.AND RZ, [UR8+0x18], R2 ;  /* 0x00001802ffff098c */ /* 0x0009e2000a800008 */
[----:B------:R-:W-:Y:S05]  /*8bb0*/  BRA `(.L_x_77) ;  /* 0x0000000000147947 */ /* 0x000fea0003800000 */
.L_x_76:
[----:B------:R-:W-:Y:S02]  /*8bc0*/  MOV R2, 0x8be0 ;  /* 0x00008be000027802 */ /* 0x000fe40000000f00 */
[----:B-----5:R-:W-:Y:S05]  /*8bd0*/  CALL.REL.NOINC `($__internal_0_$__cuda_sm10x_tcgen05_guardrail_trap_col_being_dealloced_not_returned_by_alloc) ;  /* 0x0000005800447944 */ /* 0x020fea0003c00000 */
[----:B------:R-:W-:Y:S05]  /*8be0*/  BRA `(.L_x_77) ;  /* 0x0000000000087947 */ /* 0x000fea0003800000 */
.L_x_75:
[----:B------:R-:W-:Y:S02]  /*8bf0*/  MOV R2, 0x8c10 ;  /* 0x00008c1000027802 */ /* 0x000fe40000000f00 */
[----:B-----5:R-:W-:Y:S05]  /*8c00*/  CALL.REL.NOINC `($__internal_2_$__cuda_sm10x_tcgen05_guardrail_trap_unallocated_columns_being_dealloced) ;  /* 0x0000005800507944 */ /* 0x020fea0003c00000 */
.L_x_77:
[----:B------:R-:W-:Y:S01]  /*8c10*/  NOP ;  /* 0x0000000000007918 */ /* 0x000fe20000000000 */
[----:B----4-:R-:W-:Y:S05]  /*8c20*/  EXIT ;  /* 0x000000000000794d */ /* 0x010fea0003800000 */
.L_x_49:
[----:B------:R-:W-:-:S09]  /*8c30*/  UISETP.NE.OR UP0, UPT, UR18, 0x3, !UP3 ;  /* 0x000000031200788c */ /* 0x000fd2000df05670 */
[----:B------:R-:W-:Y:S05]  /*8c40*/  BRA.U UP0, `(.L_x_78) ;  /* 0x0000001100b07547 */ /* 0x000fea000b800000 */
[----:B------:R-:W2:Y:S01]  /*8c50*/  LDCU.64 UR4, c[0x0][0x888] ;  /* 0x00011100ff0477ac */ /* 0x000ea20008000a00 */
[----:B------:R-:W3:Y:S01]  /*8c60*/  S2UR UR10, SR_CgaCtaId ;  /* 0x00000000000a79c3 */ /* 0x000ee20000008800 */
[----:B------:R-:W-:Y:S01]  /*8c70*/  HFMA2 R10, -RZ, RZ, 0, 5.9604644775390625e-08 ;  /* 0x00000001ff0a7431 */ /* 0x000fe200000001ff */
[----:B------:R-:W-:Y:S01]  /*8c80*/  MOV R9, RZ ;  /* 0x000000ff00097202 */ /* 0x000fe20000000f00 */
[----:B------:R-:W4:Y:S01]  /*8c90*/  LDCU UR53, c[0x0][0x370] ;  /* 0x00006e00ff3577ac */ /* 0x000f220008000800 */
[----:B------:R-:W-:Y:S01]  /*8ca0*/  HFMA2 R0, -RZ, RZ, 0, 0.0078125 ;  /* 0x00002000ff007431 */ /* 0x000fe200000001ff */
[----:B------:R-:W4:Y:S03]  /*8cb0*/  LDCU.128 UR40, c[0x0][0xb10] ;  /* 0x00016200ff2877ac */ /* 0x000f260008000c00 */
[----:B------:R-:W1:Y:S01]  /*8cc0*/  LDC.64 R12, c[0x0][0x348] ;  /* 0x0000d200ff0c7b82 */ /* 0x000e620000000a00 */
[----:B------:R-:W3:Y:S01]  /*8cd0*/  LDCU UR52, c[0x0][0x374] ;  /* 0x00006e80ff3477ac */ /* 0x000ee20008000800 */
[----:B------:R-:W3:Y:S01]  /*8ce0*/  LDCU.64 UR38, c[0x0][0x890] ;  /* 0x00011200ff2677ac */ /* 0x000ee20008000a00 */
[----:B------:R-:W3:Y:S01]  /*8cf0*/  LDCU UR30, c[0x0][0xb0c] ;  /* 0x00016180ff1e77ac */ /* 0x000ee20008000800 */
[----:B--2---:R-:W-:Y:S01]  /*8d00*/  UISETP.NE.U32.AND UP0, UPT, UR4, URZ, UPT ;  /* 0x000000ff0400728c */ /* 0x004fe2000bf05070 */
[----:B------:R-:W2:Y:S01]  /*8d10*/  LDCU UR63, c[0x0][0xb20] ;  /* 0x00016400ff3f77ac */ /* 0x000ea20008000800 */
[----:B------:R-:W2:Y:S01]  /*8d20*/  LDCU UR4, c[0x0][0xb30] ;  /* 0x00016600ff0477ac */ /* 0x000ea20008000800 */
[----:B------:R-:W2:Y:S01]  /*8d30*/  LDCU.128 UR44, c[0x0][0x980] ;  /* 0x00013000ff2c77ac */ /* 0x000ea20008000c00 */
[----:B------:R-:W-:Y:S01]  /*8d40*/  UMOV UR31, 0x400 ;  /* 0x00000400001f7882 */ /* 0x000fe20000000000 */
[----:B----4-:R-:W-:-:S02]  /*8d50*/  UIMAD.WIDE.U32 UR6, UR53, UR40, URZ ;  /* 0x00000028350672a5 */ /* 0x010fc4000f8e00ff */
[----:B---3--:R-:W-:Y:S02]  /*8d60*/  UIMAD.WIDE.U32 UR8, UR52, UR43, URZ ;  /* 0x0000002b340872a5 */ /* 0x008fe4000f8e00ff */
[----:B------:R-:W-:Y:S02]  /*8d70*/  ULEA UR31, UR10, UR31, 0x18 ;  /* 0x0000001f0a1f7291 */ /* 0x000fe4000f8ec0ff */
[----:B------:R-:W-:Y:S02]  /*8d80*/  UISETP.NE.AND.EX UP5, UPT, UR5, URZ, UPT, UP0 ;  /* 0x000000ff0500728c */ /* 0x000fe4000bfa5300 */
[----:B------:R-:W-:Y:S02]  /*8d90*/  UISETP.NE.U32.AND UP6, UPT, UR38, URZ, UPT ;  /* 0x000000ff2600728c */ /* 0x000fe4000bfc5070 */
[----:B------:R-:W-:Y:S02]  /*8da0*/  UIADD3 UR56, UPT, UPT, UR31, 0x58, URZ ;  /* 0x000000581f387890 */ /* 0x000fe4000fffe0ff */
[----:B------:R-:W-:-:S02]  /*8db0*/  UIADD3 UR55, UPT, UPT, UR31, 0x98, URZ ;  /* 0x000000981f377890 */ /* 0x000fc4000fffe0ff */
[----:B------:R-:W-:Y:S02]  /*8dc0*/  UIADD3 UR33, UPT, UPT, UR31, 0x40, URZ ;  /* 0x000000401f217890 */ /* 0x000fe4000fffe0ff */
[----:B------:R-:W-:Y:S02]  /*8dd0*/  UIADD3 UR25, UPT, UPT, UR31, 0x48, URZ ;  /* 0x000000481f197890 */ /* 0x000fe4000fffe0ff */
[----:B------:R-:W-:Y:S02]  /*8de0*/  UIADD3 UR17, UPT, UPT, UR31, 0x50, URZ ;  /* 0x000000501f117890 */ /* 0x000fe4000fffe0ff */
[----:B------:R-:W-:Y:S02]  /*8df0*/  UISETP.NE.AND UP0, UPT, UR54, 0x1, UPT ;  /* 0x000000013600788c */ /* 0x000fe4000bf05270 */
[----:B------:R-:W-:Y:S01]  /*8e00*/  UISETP.NE.AND UP0, UPT, UR30, 0x1, UPT ;  /* 0x000000011e00788c */ /* 0x000fe2000bf05270 */
[----:B------:R-:W-:Y:S01]  /*8e10*/  UMOV UR61, UR7 ;  /* 0x00000007003d7c82 */ /* 0x000fe20008000000 */
[----:B------:R-:W-:Y:S01]  /*8e20*/  UMOV UR60, UR9 ;  /* 0x00000009003c7c82 */ /* 0x000fe20008000000 */
[----:B------:R-:W-:-:S02]  /*8e30*/  UISETP.GE.AND UP2, UPT, UR54, 0x1, UPT ;  /* 0x000000013600788c */ /* 0x000fc4000bf46270 */
[----:B------:R-:W-:Y:S02]  /*8e40*/  UISETP.NE.AND UP0, UPT, UR42, 0x1, UPT ;  /* 0x000000012a00788c */ /* 0x000fe4000bf05270 */
[----:B------:R-:W-:Y:S01]  /*8e50*/  UPLOP3.LUT UP4, UPT, UPT, UPT, UPT, 0x40, 0x4 ;  /* 0x000000000004789c */ /* 0x000fe20003f8e870 */
[----:B------:R-:W3:Y:S01]  /*8e60*/  LDCU.64 UR22, c[0x0][0xb28] ;  /* 0x00016500ff1677ac */ /* 0x000ee20008000a00 */
[----:B------:R-:W4:Y:S01]  /*8e70*/  LDCU.64 UR48, c[0x0][0x990] ;  /* 0x00013200ff3077ac */ /* 0x000f220008000a00 */
[----:B------:R-:W-:Y:S02]  /*8e80*/  UISETP.NE.AND.EX UP6, UPT, UR39, URZ, UPT, UP6 ;  /* 0x000000ff2700728c */ /* 0x000fe4000bfc5360 */
[----:B------:R-:W-:Y:S02]  /*8e90*/  UPRMT UR56, UR10, 0x654, UR56 ;  /* 0x000006540a387896 */ /* 0x000fe40008000038 */
[----:B------:R-:W-:Y:S02]  /*8ea0*/  UPRMT UR55, URZ, 0x654, UR55 ;  /* 0x00000654ff377896 */ /* 0x000fe40008000037 */
[----:B------:R-:W-:-:S02]  /*8eb0*/  UPRMT UR59, UR10, 0x654, UR33 ;  /* 0x000006540a3b7896 */ /* 0x000fc40008000021 */
[----:B------:R-:W-:Y:S02]  /*8ec0*/  UPRMT UR58, UR10, 0x654, UR25 ;  /* 0x000006540a3a7896 */ /* 0x000fe40008000019 */
[----:B------:R-:W-:Y:S02]  /*8ed0*/  UPRMT UR57, UR10, 0x654, UR17 ;  /* 0x000006540a397896 */ /* 0x000fe40008000011 */
[----:B------:R-:W-:Y:S02]  /*8ee0*/  USHF.R.U32.HI UR61, URZ, UR41, UR61 ;  /* 0x00000029ff3d7299 */ /* 0x000fe4000801163d */
[----:B--2---:R-:W-:Y:S02]  /*8ef0*/  USHF.R.U32.HI UR60, URZ, UR63, UR60 ;  /* 0x0000003fff3c7299 */ /* 0x004fe4000801163c */
[----:B------:R-:W-:Y:S02]  /*8f00*/  UISETP.NE.AND UP3, UPT, UR4, 0x1, UPT ;  /* 0x000000010400788c */ /* 0x000fe4000bf65270 */
[----:B------:R-:W-:-:S02]  /*8f10*/  UISETP.NE.AND UP2, UPT, UR44, 0x1, UPT ;  /* 0x000000012c00788c */ /* 0x000fc4000bf45270 */
[----:B-1-34-:R-:W-:-:S11]  /*8f20*/  UISETP.NE.AND UP0, UPT, UR47, 0x1, UPT ;  /* 0x000000012f00788c */ /* 0x01afd6000bf05270 */
.L_x_89:
[----:B------:R-:W-:Y:S04]  /*8f30*/  SHF.L.U32 R3, R9, 0x1f, RZ ;  /* 0x0000001f09037819 */ /* 0x000fe800000006ff */
[----:B-1----:R-:W1:Y:S02]  /*8f40*/  SYNCS.PHASECHK.TRANS64.TRYWAIT P0, [UR31+0x90], R3 ;  /* 0x00009003ff0075a7 */ /* 0x002e64000800111f */
[----:B-1----:R-:W-:Y:S05]  /*8f50*/  @!P0 BRA `(.L_x_79) ;  /* 0x00000050000c8947 */ /* 0x002fea0003800000 */
.L_x_162:
[----:B------:R-:W2:Y:S01]  /*8f60*/  LDS.128 R4, [UR31+0xd0] ;  /* 0x0000d01fff047984 */ /* 0x000ea20008000c00 */
[----:B------:R-:W-:Y:S01]  /*8f70*/  UISETP.GE.AND UP0, UPT, UR54, 0x1, UPT ;  /* 0x000000013600788c */ /* 0x000fe2000bf06270 */
[----:B------:R-:W-:Y:S01]  /*8f80*/  @!PT LDS RZ, [RZ] ;  /* 0x00000000fffff984 */ /* 0x000fe20000000800 */
[----:B------:R-:W-:Y:S01]  /*8f90*/  @!PT LDS RZ, [RZ] ;  /* 0x00000000fffff984 */ /* 0x000fe20000000800 */
[----:B------:R-:W-:Y:S01]  /*8fa0*/  @!PT LDS RZ, [RZ] ;  /* 0x00000000fffff984 */ /* 0x000fe20000000800 */
[----:B------:R-:W-:Y:S01]  /*8fb0*/  @!PT LDS RZ, [RZ] ;  /* 0x00000000fffff984 */ /* 0x000fe20000000800 */
[----:B------:R3:W-:Y:S06]  /*8fc0*/  MEMBAR.ALL.CTA ;  /* 0x0000000000007992 */ /* 0x0007ec0000008000 */
[----:B---3--:R-:W3:Y:S02]  /*8fd0*/  FENCE.VIEW.ASYNC.S ;  /* 0x00000000000073c6 */ /* 0x008ee40000000000 */
[----:B---3--:R-:W-:Y:S01]  /*8fe0*/  SYNCS.ARRIVE.TRANS64.RED.A1T0 RZ, [UR55], RZ ;  /* 0x000000ffffff79a7 */ /* 0x008fe20008100437 */
[----:B--2---:R-:W-:Y:S11]  /*8ff0*/  LOP3.LUT P0, RZ, R6, 0x1, RZ, 0xc0, !PT ;  /* 0x0000000106ff7812 */ /* 0x004ff6000780c0ff */
[----:B------:R-:W-:Y:S02]  /*9000*/  @!UPT UIADD3 URZ, UPT, UPT, URZ, URZ, URZ ;  /* 0x000000fffffff290 */ /* 0x000fe4000fffe0ff */
[----:B------:R-:W-:Y:S01]  /*9010*/  VOTEU.ANY UP2, P0 ;  /* 0x0000000000ff7886 */ /* 0x000fe20000040100 */
[----:B------:R-:W-:Y:S11]  /*9020*/  PLOP3.LUT P0, PT, PT, PT, UP2, 0x80, 0x8 ;  /* 0x000000000008781c */ /* 0x000ff60003f0f028 */
[----:B------:R-:W-:Y:S02]  /*9030*/  @!UPT UIADD3 URZ, UPT, UPT, URZ, URZ, URZ ;  /* 0x000000fffffff290 */ /* 0x000fe4000fffe0ff */
[----:B-1----:R-:W-:Y:S02]  /*9040*/  @P0 MOV R3, R4 ;  /* 0x0000000400030202 */ /* 0x002fe40000000f00 */
[----:B------:R-:W-:Y:S02]  /*9050*/  @P0 LOP3.LUT R2, R5, 0xffff, RZ, 0xc0, !PT ;  /* 0x0000ffff05020812 */ /* 0x000fe400078ec0ff */
[----:B------:R-:W-:Y:S02]  /*9060*/  @P0 R2UR UR5, R3 ;  /* 0x00000000030502ca */ /* 0x000fe400000e0000 */
[----:B------:R-:W-:Y:S11]  /*9070*/  @P0 R2UR UR4, R2 ;  /* 0x00000000020402ca */ /* 0x000ff600000e0000 */
[----:B------:R-:W-:Y:S02]  /*9080*/  @UP2 UMOV UR15, UR5 ;  /* 0x00000005000f2c82 */ /* 0x000fe40008000000 */
[----:B------:R-:W-:Y:S01]  /*9090*/  @UP2 UMOV UR14, UR4 ;  /* 0x00000004000e2c82 */ /* 0x000fe20008000000 */
[----:B------:R-:W-:Y:S05]  /*90a0*/  BRA.U !UP0, `(.L_x_80) ;  /* 0x0000000108c07547 */ /* 0x000fea000b800000 */
[----:B------:R-:W-:Y:S02]  /*90b0*/  UIMAD.WIDE.U32 UR8, UR14, UR43, URZ ;  /* 0x0000002b0e0872a5 */ /* 0x000fe4000f8e00ff */
[----:B------:R-:W-:Y:S02]  /*90c0*/  UP2UR UR16, UPR, URZ, 0x4 ;  /* 0x00000004ff107883 */ /* 0x000fe40008000000 */
[----:B------:R-:W-:Y:S02]  /*90d0*/  UISETP.NE.AND UP2, UPT, UR42, 0x1, UPT ;  /* 0x000000012a00788c */ /* 0x000fe4000bf45270 */
[----:B------:R-:W-:Y:S02]  /*90e0*/  UIMAD.WIDE.U32 UR10, UR15, UR40, URZ ;  /* 0x000000280f0a72a5 */ /* 0x000fe4000f8e00ff */
[----:B------:R-:W-:Y:S02]  /*90f0*/  USEL UR4, UR52, UR60, !UP2 ;  /* 0x0000003c34047287 */ /* 0x000fe4000d000000 */
[----:B------:R-:W-:Y:S02]  /*9100*/  UISETP.NE.AND UP0, UPT, UR30, 0x1, UPT ;  /* 0x000000011e00788c */ /* 0x000fe4000bf05270 */
[----:B------:R-:W-:Y:S02]  /*9110*/  UP2UR UR20, UPR, URZ, 0x2 ;  /* 0x00000002ff147883 */ /* 0x000fe40008000000 */
[----:B------:R-:W-:Y:S02]  /*9120*/  UISETP.NE.AND UP1, UPT, UR54, 0x1, UPT ;  /* 0x000000013600788c */ /* 0x000fe4000bf25270 */
[----:B------:R-:W-:Y:S02]  /*9130*/  UIMAD.WIDE.U32 UR12, UR4, UR22, URZ ;  /* 0x00000016040c72a5 */ /* 0x000fe4000f8e00ff */
[----:B------:R-:W-:Y:S01]  /*9140*/  USEL UR7, UR53, UR61, !UP0 ;  /* 0x0000003d35077287 */ /* 0x000fe2000c000000 */
[----:B------:R-:W-:Y:S02]  /*9150*/  UMOV UR5, UR9 ;  /* 0x0000000900057c82 */ /* 0x000fe40008000000 */
[----:B------:R-:W-:Y:S02]  /*9160*/  USHF.R.U32.HI UR6, URZ, UR63, UR5 ;  /* 0x0000003fff067299 */ /* 0x000fe40008011605 */
[----:B------:R-:W-:Y:S02]  /*9170*/  UIMAD.WIDE.U32 UR18, UR7, UR22, URZ ;  /* 0x00000016071272a5 */ /* 0x000fe4000f8e00ff */
[----:B------:R-:W-:Y:S02]  /*9180*/  USEL UR6, UR14, UR6, !UP2 ;  /* 0x000000060e067287 */ /* 0x000fe4000d000000 */
[----:B------:R-:W-:Y:S01]  /*9190*/  UISETP.NE.AND UP2, UPT, UR16, URZ, UPT ;  /* 0x000000ff1000728c */ /* 0x000fe2000bf45270 */
[----:B------:R-:W-:Y:S01]  /*91a0*/  UMOV UR5, UR11 ;  /* 0x0000000b00057c82 */ /* 0x000fe20008000000 */
[----:B------:R-:W-:Y:S02]  /*91b0*/  UIMAD.WIDE.U32 UR10, UR6, UR22, URZ ;  /* 0x00000016060a72a5 */ /* 0x000fe4000f8e00ff */
[----:B------:R-:W-:Y:S03]  /*91c0*/  USHF.R.U32.HI UR8, URZ, UR41, UR5 ;  /* 0x00000029ff087299 */ /* 0x000fe60008011605 */
[----:B------:R-:W-:Y:S02]  /*91d0*/  UMOV UR5, UR13 ;  /* 0x0000000d00057c82 */ /* 0x000fe40008000000 */
[----:B------:R-:W-:Y:S03]  /*91e0*/  @UP1 USHF.R.U32.HI UR4, URZ, UR23, UR5 ;  /* 0x00000017ff041299 */ /* 0x000fe60008011605 */
[----:B------:R-:W-:Y:S01]  /*91f0*/  UMOV UR5, UR19 ;  /* 0x0000001300057c82 */ /* 0x000fe20008000000 */
[----:B------:R-:W-:Y:S02]  /*9200*/  UIMAD UR4, UR54, UR4, URZ ;  /* 0x00000004360472a4 */ /* 0x000fe4000f8e02ff */
[----:B------:R-:W-:Y:S02]  /*9210*/  @UP1 USHF.R.U32.HI UR7, URZ, UR23, UR5 ;  /* 0x00000017ff071299 */ /* 0x000fe40008011605 */
[----:B------:R-:W-:Y:S02]  /*9220*/  USEL UR5, UR15, UR8, !UP0 ;  /* 0x000000080f057287 */ /* 0x000fe4000c000000 */
[----:B------:R-:W-:Y:S02]  /*9230*/  UIMAD UR8, UR54, UR7, URZ ;  /* 0x00000007360872a4 */ /* 0x000fe4000f8e02ff */
[----:B------:R-:W-:Y:S03]  /*9240*/  UISETP.GE.AND UP0, UPT, UR6, UR4, UPT ;  /* 0x000000040600728c */ /* 0x000fe6000bf06270 */
[----:B------:R-:W-:Y:S01]  /*9250*/  UMOV UR4, UR11 ;  /* 0x0000000b00047c82 */ /* 0x000fe20008000000 */
[----:B------:R-:W-:Y:S02]  /*9260*/  UISETP.GE.OR UP0, UPT, UR5, UR8, UP0 ;  /* 0x000000080500728c */ /* 0x000fe40008706670 */
[----:B------:R-:W-:Y:S02]  /*9270*/  USHF.R.U32.HI UR4, URZ, UR23, UR4 ;  /* 0x00000017ff047299 */ /* 0x000fe40008011604 */
[----:B------:R-:W-:Y:S02]  /*9280*/  UIMAD.WIDE.U32 UR8, UR5, UR22, URZ ;  /* 0x00000016050872a5 */ /* 0x000fe4000f8e00ff */
[----:B------:R-:W-:Y:S04]  /*9290*/  USEL UR10, UR6, UR4, !UP1 ;  /* 0x00000004060a7287 */ /* 0x000fe8000c800000 */
[----:B------:R-:W-:Y:S01]  /*92a0*/  UIADD3 UR11, UPT, UPT, -UR10, URZ, URZ ;  /* 0x000000ff0a0b7290 */ /* 0x000fe2000fffe1ff */
[----:B------:R-:W-:Y:S02]  /*92b0*/  @!UP0 UMOV UR4, UR9 ;  /* 0x0000000900048c82 */ /* 0x000fe40008000000 */
[----:B------:R-:W-:Y:S02]  /*92c0*/  @!UP0 USHF.R.U32.HI UR4, URZ, UR23, UR4 ;  /* 0x00000017ff048299 */ /* 0x000fe40008011604 */
[----:B------:R-:W-:Y:S02]  /*92d0*/  UIMAD UR8, UR54, UR11, UR6 ;  /* 0x0000000b360872a4 */ /* 0x000fe4000f8e0206 */
[----:B------:R-:W-:Y:S02]  /*92e0*/  @!UP0 USEL UR4, UR5, UR4, !UP1 ;  /* 0x0000000405048287 */ /* 0x000fe4000c800000 */
[----:B------:R-:W-:Y:S02]  /*92f0*/  UISETP.NE.AND UP1, UPT, UR20, URZ, UPT ;  /* 0x000000ff1400728c */ /* 0x000fe4000bf25270 */
[----:B------:R-:W-:Y:S02]  /*9300*/  @!UP0 UIMAD UR8, UR7, UR8, UR4 ;  /* 0x00000008070882a4 */ /* 0x000fe4000f8e0204 */
[----:B------:R-:W-:Y:S02]  /*9310*/  @!UP0 UIADD3 UR9, UPT, UPT, UR10, -UR4, URZ ;  /* 0x800000040a098290 */ /* 0x000fe4000fffe0ff */
[----:B------:R-:W-:Y:S02]  /*9320*/  UIADD3 UR4, UPT, UPT, -UR5, URZ, URZ ;  /* 0x000000ff05047290 */ /* 0x000fe4000fffe1ff */
[----:B------:R-:W-:Y:S02]  /*9330*/  UIADD3 UR7, UPT, UPT, -UR6, URZ, URZ ;  /* 0x000000ff06077290 */ /* 0x000fe4000fffe1ff */
[----:B------:R-:W-:Y:S02]  /*9340*/  @!UP0 UIMAD UR6, UR9, UR54, UR5 ;  /* 0x00000036090682a4 */ /* 0x000fe4000f8e0205 */
[----:B------:R-:W-:Y:S02]  /*9350*/  UIMAD UR15, UR30, UR4, UR15 ;  /* 0x000000041e0f72a4 */ /* 0x000fe4000f8e020f */
[----:B------:R-:W-:Y:S01]  /*9360*/  UIMAD UR4, UR42, UR7, UR14 ;  /* 0x000000072a0472a4 */ /* 0x000fe2000f8e020e */
[----:B------:R-:W-:Y:S02]  /*9370*/  @!UP0 UMOV UR5, UR8 ;  /* 0x0000000800058c82 */ /* 0x000fe40008000000 */
[----:B------:R-:W-:Y:S02]  /*9380*/  UIMAD UR15, UR5, UR30, UR15 ;  /* 0x0000001e050f72a4 */ /* 0x000fe4000f8e020f */
[----:B------:R-:W-:Y:S11]  /*9390*/  UIMAD UR14, UR6, UR42, UR4 ;  /* 0x0000002a060e72a4 */ /* 0x000ff6000f8e0204 */
[----:B------:R-:W-:Y:S01]  /*93a0*/  @!UPT UIADD3 URZ, UPT, UPT, URZ, URZ, URZ ;  /* 0x000000fffffff290 */ /* 0x000fe2000fffe0ff */
.L_x_80:
[----:B------:R-:W1:Y:S01]  /*93b0*/  @!UP3 LDCU.128 UR8, c[0x0][0xb10] ;  /* 0x00016200ff08b7ac */ /* 0x000e620008000c00 */
[----:B------:R-:W-:Y:S02]  /*93c0*/  ISETP.NE.U32.AND P1, PT, RZ, UR38, PT ;  /* 0x00000026ff007c0c */ /* 0x000fe4000bf25070 */
[----:B------:R-:W-:Y:S02]  /*93d0*/  SHF.L.U32 R8, R10, 0x1f, RZ ;  /* 0x0000001f0a087819 */ /* 0x000fe400000006ff */
[----:B------:R-:W-:Y:S01]  /*93e0*/  ISETP.NE.AND.EX P1, PT, RZ, UR39, PT, P1 ;  /* 0x00000027ff007c0c */ /* 0x000fe2000bf25310 */
[----:B------:R-:W2:Y:S01]  /*93f0*/  @!UP3 LDCU UR5, c[0x0][0xb0c] ;  /* 0x00016180ff05b7ac */ /* 0x000ea20008000800 */
[----:B------:R-:W-:Y:S02]  /*9400*/  USHF.L.U32 UR34, UR21, 0x6, URZ ;  /* 0x0000000615227899 */ /* 0x000fe400080006ff */
[----:B-1----:R-:W-:Y:S07]  /*9410*/  UIMAD.WIDE.U32 UR6, UR15, UR8, URZ ;  /* 0x000000080f0672a5 */ /* 0x002fee000f8e00ff */
[----:B------:R-:W-:Y:S01]  /*9420*/  @!UP3 UMOV UR4, UR7 ;  /* 0x000000070004bc82 */ /* 0x000fe20008000000 */
[----:B--2---:R-:W-:Y:S02]  /*9430*/  @!UP3 UISETP.NE.AND UP0, UPT, UR5, 0x1, UPT ;  /* 0x000000010500b88c */ /* 0x004fe4000bf05270 */
[----:B------:R-:W-:Y:S02]  /*9440*/  @!UP3 USHF.R.U32.HI UR4, URZ, UR9, UR4 ;  /* 0x00000009ff04b299 */ /* 0x000fe40008011604 */
[----:B------:R-:W-:Y:S02]  /*9450*/  UIMAD.WIDE.U32 UR6, UR14, UR11, URZ ;  /* 0x0000000b0e0672a5 */ /* 0x000fe4000f8e00ff */
[----:B------:R-:W-:Y:S02]  /*9460*/  @!UP3 USEL UR8, UR15, UR4, !UP0 ;  /* 0x000000040f08b287 */ /* 0x000fe4000c000000 */
[----:B------:R-:W-:Y:S03]  /*9470*/  @!UP3 UISETP.NE.AND UP0, UPT, UR10, 0x1, UPT ;  /* 0x000000010a00b88c */ /* 0x000fe6000bf05270 */
[----:B------:R-:W-:Y:S02]  /*9480*/  @!UP3 UMOV UR6, UR7 ;  /* 0x000000070006bc82 */ /* 0x000fe40008000000 */
[----:B------:R-:W1:Y:S02]  /*9490*/  @!UP3 LDCU UR4, c[0x0][0xb20] ;  /* 0x00016400ff04b7ac */ /* 0x000e640008000800 */
[----:B-1----:R-:W-:Y:S04]  /*94a0*/  @!UP3 USHF.R.U32.HI UR6, URZ, UR4, UR6 ;  /* 0x00000004ff06b299 */ /* 0x002fe80008011606 */
[----:B------:R-:W-:Y:S04]  /*94b0*/  @!UP3 USEL UR6, UR14, UR6, !UP0 ;  /* 0x000000060e06b287 */ /* 0x000fe8000c000000 */
[----:B------:R-:W-:Y:S02]  /*94c0*/  @!UP3 UIADD3 UR4, UPT, UPT, -UR8, UR6, URZ ;  /* 0x000000060804b290 */ /* 0x000fe4000fffe1ff */
[----:B------:R-:W-:Y:S02]  /*94d0*/  @!UP3 UIADD3 UR6, UPT, UPT, UR8, -UR6, URZ ;  /* 0x800000060806b290 */ /* 0x000fe4000fffe0ff */
[----:B------:R-:W-:Y:S02]  /*94e0*/  @!UP3 UIMAD UR15, UR4, UR5, UR15 ;  /* 0x00000005040fb2a4 */ /* 0x000fe4000f8e020f */
[----:B------:R-:W-:Y:S01]  /*94f0*/  @!UP3 UIMAD UR14, UR6, UR10, UR14 ;  /* 0x0000000a060eb2a4 */ /* 0x000fe2000f8e020e */
[----:B------:R-:W-:Y:S11]  /*9500*/  BRA.U UP4, `(.L_x_81) ;  /* 0x0000000104107547 */ /* 0x000ff6000b800000 */
[----:B------:R-:W-:Y:S04]  /*9510*/  MOV R2, UR62 ;  /* 0x0000003e00027c02 */ /* 0x000fe80008000f00 */
[----:B------:R-:W-:Y:S04]  /*9520*/  SHF.L.U32 R3, R2, 0x1f, RZ ;  /* 0x0000001f02037819 */ /* 0x000fe800000006ff */
[----:B------:R-:W1:Y:S02]  /*9530*/  SYNCS.PHASECHK.TRANS64.TRYWAIT P2, [UR31+0x88], R3 ;  /* 0x00008803ff0075a7 */ /* 0x000e64000804111f */
[----:B-1----:R-:W-:Y:S05]  /*9540*/  @!P2 BRA `(.L_x_82) ;  /* 0x0000004800a8a947 */ /* 0x002fea0003800000 */
.L_x_81:
[----:B------:R-:W-:Y:S05]  /*9550*/  BRA.U !UP6, `(.L_x_83) ;  /* 0x000000010e387547 */ /* 0x000fea000b800000 */
[----:B------:R-:W-:Y:S01]  /*9560*/  UPLOP3.LUT UP1, UPT, UPT, UPT, UP5, 0x80, 0x8 ;  /* 0x000000000008789c */ /* 0x000fe20003f2f050 */
[----:B-1----:R-:W-:Y:S01]  /*9570*/  HFMA2 R2, -RZ, RZ, 0, 5.9604644775390625e-08 ;  /* 0x00000001ff027431 */ /* 0x002fe200000001ff */
[----:B------:R-:W1:Y:S01]  /*9580*/  LDCU.64 UR8, c[0x0][0x358] ;  /* 0x00006b00ff0877ac */ /* 0x000e620008000a00 */
[----:B------:R-:W-:Y:S03]  /*9590*/  IMAD.MOV.U32 R69, RZ, RZ, 0x1 ;  /* 0x00000001ff457424 */ /* 0x000fe600078e00ff */
[----:B------:R-:W-:Y:S05]  /*95a0*/  PLOP3.LUT P2, PT, PT, PT, UP1, 0x80, 0x8 ;  /* 0x000000000008781c */ /* 0x000fea0003f4f018 */
[----:B------:R-:W2:Y:S01]  /*95b0*/  @UP1 LDCU.64 UR4, c[0x0][0x888] ;  /* 0x00011100ff0417ac */ /* 0x000ea20008000a00 */
[----:B------:R-:W-:Y:S07]  /*95c0*/  @UP1 UIMAD UR6, UR51, UR38, URZ ;  /* 0x00000026330612a4 */ /* 0x000fee000f8e02ff */
[----:B------:R-:W-:Y:S01]  /*95d0*/  @!P2 PRMT R69, R2, 0x7610, R69 ;  /* 0x000076100245a816 */ /* 0x000fe20000000045 */
[----:B--2---:R-:W-:Y:S06]  /*95e0*/  @UP1 UIMAD.WIDE UR4, UR6, 0x4, UR4 ;  /* 0x00000004060418a5 */ /* 0x004fec000f8e0204 */
[----:B------:R-:W-:Y:S01]  /*95f0*/  IMAD.U32 R14, RZ, RZ, UR4 ;  /* 0x00000004ff0e7e24 */ /* 0x000fe2000f8e00ff */
[----:B------:R-:W-:Y:S04]  /*9600*/  MOV R15, UR5 ;  /* 0x00000005000f7c02 */ /* 0x000fe80008000f00 */
[----:B------:R-:W2:Y:S01]  /*9610*/  @!UP1 LDCU UR4, c[0x0][0x880] ;  /* 0x00011000ff0497ac */ /* 0x000ea20008000800 */
[----:B-1---5:R3:W5:Y:S02]  /*9620*/  @P2 LDG.E R27, desc[UR8][R14.64] ;  /* 0x000000080e1b2981 */ /* 0x022764000c1e1900 */
[----:B--23--:R-:W-:Y:S07]  /*9630*/  @!P2 IMAD.U32 R27, RZ, RZ, UR4 ;  /* 0x00000004ff1bae24 */ /* 0x00cfee000f8e00ff */
.L_x_83:
[----:B-----5:R-:W-:Y:S01]  /*9640*/  @!P1 FSETP.EQ.AND P3, PT, R27, RZ, PT ;  /* 0x000000ff1b00920b */ /* 0x020fe20003f62000 */
[----:B------:R-:W-:Y:S01]  /*9650*/  @!UPT UIADD3 URZ, UPT, UPT, URZ, URZ, URZ ;  /* 0x000000fffffff290 */ /* 0x000fe2000fffe0ff */
[----:B------:R-:W-:Y:S11]  /*9660*/  @!P1 BRA `(.L_x_84) ;  /* 0x0000000000149947 */ /* 0x000ff60003800000 */
[----:B------:R-:W-:Y:S02]  /*9670*/  LOP3.LUT P1, RZ, R69, 0xff, RZ, 0xc0, !PT ;  /* 0x000000ff45ff7812 */ /* 0x000fe4000782c0ff */
[----:B------:R-:W-:Y:S04]  /*9680*/  PLOP3.LUT P3, PT, PT, PT, UP1, 0x80, 0x8 ;  /* 0x000000000008781c */ /* 0x000fe80003f6f018 */
[----:B------:R-:W-:Y:S07]  /*9690*/  PLOP3.LUT P3, PT, P3, PT, PT, 0x8, 0x80 ;  /* 0x000000000080781c */ /* 0x000fee0001f6e170 */
[----:B------:R-:W-:Y:S11]  /*96a0*/  @P1 FSETP.EQ.AND P3, PT, R27, RZ, PT ;  /* 0x000000ff1b00120b */ /* 0x000ff60003f62000 */
[----:B------:R-:W-:Y:S02]  /*96b0*/  @!UPT UIADD3 URZ, UPT, UPT, URZ, URZ, URZ ;  /* 0x000000fffffff290 */ /* 0x000fe4000fffe0ff */
.L_x_84:
[----:B------:R-:W-:Y:S01]  /*96c0*/  USHF.L.U32 UR35, UR50, 0x7, URZ ;  /* 0x0000000732237899 */ /* 0x000fe200080006ff */
[----:B------:R-:W2:Y:S01]  /*96d0*/  SYNCS.PHASECHK.TRANS64.TRYWAIT P1, [UR31+0x60], R8 ;  /* 0x00006008ff0075a7 */ /* 0x000ea2000802111f */
[----:B------:R-:W-:Y:S02]  /*96e0*/  UISETP.NE.AND UP0, UPT, UR44, 0x1, UPT ;  /* 0x000000012c00788c */ /* 0x000fe4000bf05270 */
[----:B------:R-:W-:Y:S01]  /*96f0*/  UIMAD.WIDE.U32 UR4, UR35, UR45, URZ ;  /* 0x0000002d230472a5 */ /* 0x000fe2000f8e00ff */
[----:B------:R-:W-:Y:S04]  /*9700*/  ELECT P2, URZ, PT ;  /* 0x0000000000ff782f */ /* 0x000fe80003840000 */
[----:B------:R-:W-:Y:S02]  /*9710*/  PLOP3.LUT P2, PT, P3, P2, PT, 0xf2, 0x2f ;  /* 0x00000000002f781c */ /* 0x000fe40001f45e72 */
[----:B------:R-:W-:Y:S02]  /*9720*/  UMOV UR4, UR5 ;  /* 0x0000000500047c82 */ /* 0x000fe40008000000 */
[----:B------:R-:W-:Y:S04]  /*9730*/  USHF.R.U32.HI UR4, URZ, UR46, UR4 ;  /* 0x0000002eff047299 */ /* 0x000fe80008011604 */
[----:B------:R-:W-:Y:S02]  /*9740*/  USEL UR36, UR35, UR4, !UP0 ;  /* 0x0000000423247287 */ /* 0x000fe4000c000000 */
[----:B------:R-:W-:Y:S02]  /*9750*/  UISETP.NE.AND UP0, UPT, UR47, 0x1, UPT ;  /* 0x000000012f00788c */ /* 0x000fe4000bf05270 */
[----:B------:R-:W-:Y:S07]  /*9760*/  UIMAD.WIDE.U32 UR4, UR36, UR48, URZ ;  /* 0x00000030240472a5 */ /* 0x000fee000f8e00ff */
[----:B------:R-:W-:Y:S02]  /*9770*/  UMOV UR4, UR5 ;  /* 0x0000000500047c82 */ /* 0x000fe40008000000 */
[----:B------:R-:W-:Y:S04]  /*9780*/  USHF.R.U32.HI UR4, URZ, UR49, UR4 ;  /* 0x00000031ff047299 */ /* 0x000fe80008011604 */
[----:B------:R-:W-:Y:S02]  /*9790*/  USEL UR37, UR36, UR4, !UP0 ;  /* 0x0000000424257287 */ /* 0x000fe4000c000000 */
[----:B------:R-:W-:Y:S02]  /*97a0*/  UIADD3 UR4, UPT, UPT, -UR36, URZ, URZ ;  /* 0x000000ff24047290 */ /* 0x000fe4000fffe1ff */
[----:B------:R-:W-:Y:S02]  /*97b0*/  UIADD3 UR5, UPT, UPT, -UR37, URZ, URZ ;  /* 0x000000ff25057290 */ /* 0x000fe4000fffe1ff */
[----:B------:R-:W-:Y:S02]  /*97c0*/  UIMAD UR35, UR44, UR4, UR35 ;  /* 0x000000042c2372a4 */ /* 0x000fe4000f8e0223 */
[----:B------:R-:W-:Y:S01]  /*97d0*/  UIMAD UR36, UR47, UR5, UR36 ;  /* 0x000000052f2472a4 */ /* 0x000fe2000f8e0224 */
[----:B--2---:R-:W-:Y:S11]  /*97e0*/  @!P1 BRA `(.L_x_85) ;  /* 0x0000004800189947 */ /* 0x004ff60003800000 */
.L_x_165:
[----:B------:R-:W-:Y:S01]  /*97f0*/  VOTEU.ALL UP0, P2 ;  /* 0x0000000000ff7886 */ /* 0x000fe20001000000 */
[----:B-1----:R-:W-:Y:S04]  /*9800*/  @!P2 IADD3 R3, P1, PT, R12, 0x580, RZ ;  /* 0x000005800c03a810 */ /* 0x002fe80007f3e0ff */
[----:B------:R-:W-:Y:S01]  /*9810*/  @!UP0 UPRMT UR4, URZ, 0x40, URZ ;  /* 0x00000040ff048896 */ /* 0x000fe200080000ff */
[----:B------:R-:W-:Y:S01]  /*9820*/  @!P2 IMAD.X R2, RZ, RZ, R13, P1 ;  /* 0x000000ffff02a224 */ /* 0x000fe200008e060d */
[----:B------:R-:W-:Y:S01]  /*9830*/  @!P2 R2UR UR5, R3 ;  /* 0x000000000305a2ca */ /* 0x000fe200000e0000 */
[----:B------:R-:W-:Y:S02]  /*9840*/  @!UP0 UIADD3 UR32, UPT, UPT, UR31, 0x200, URZ ;  /* 0x000002001f208890 */ /* 0x000fe4000fffe0ff */
[----:B------:R-:W-:Y:S02]  /*9850*/  @!UP0 UPRMT UR6, UR4, 0x5410, URZ ;  /* 0x0000541004068896 */ /* 0x000fe400080000ff */
[----:B------:R-:W-:Y:S01]  /*9860*/  @!P2 R2UR UR4, R2 ;  /* 0x000000000204a2ca */ /* 0x000fe200000e0000 */
[----:B------:R-:W-:Y:S07]  /*9870*/  VOTEU.ALL UP0, P2 ;  /* 0x0000000000ff7886 */ /* 0x000fee0001000000 */
[----:B------:R-:W-:Y:S05]  /*9880*/  IMAD.U32 R2, RZ, RZ, UR5 ;  /* 0x00000005ff027e24 */ /* 0x000fea000f8e00ff */
[----:B------:R-:W-:Y:S01]  /*9890*/  IMAD.U32 R3, RZ, RZ, UR4 ;  /* 0x00000004ff037e24 */ /* 0x000fe2000f8e00ff */
[----:B------:R-:W-:Y:S01]  /*98a0*/  @!P2 R2UR UR4, R2 ;  /* 0x000000000204a2ca */ /* 0x000fe200000e0000 */
[----:B------:R-:W-:Y:S03]  /*98b0*/  @!P2 IMAD.MOV.U32 R2, RZ, RZ, 0x2000 ;  /* 0x00002000ff02a424 */ /* 0x000fe600078e00ff */
[----:B------:R-:W-:Y:S11]  /*98c0*/  @!P2 R2UR UR5, R3 ;  /* 0x000000000305a2ca */ /* 0x000ff600000e0000 */
[----:B------:R-:W-:Y:S02]  /*98d0*/  @!UPT UIADD3 URZ, UPT, UPT, URZ, URZ, URZ ;  /* 0x000000fffffff290 */ /* 0x000fe4000fffe0ff */
[----:B------:R1:W-:Y:S01]  /*98e0*/  @!UP0 UTMALDG.4D.IM2COL [UR32], [UR4], UR6 ;  /* 0x00000020040083b4 */ /* 0x0003e20008058006 */
[----:B------:R1:W-:Y:S01]  /*98f0*/  @!P2 SYNCS.ARRIVE.TRANS64.RED.A0TR RZ, [UR31+0x40], R2 ;  /* 0x00004002ffffa9a7 */ /* 0x0003e2000830041f */
[----:B------:R-:W-:Y:S01]  /*9900*/  SYNCS.ARRIVE.TRANS64.RED.A1T0 RZ, [UR59], RZ ;  /* 0x000000ffffff79a7 */ /* 0x000fe2000810043b */
[----:B------:R-:W2:Y:S02]  /*9910*/  SYNCS.PHASECHK.TRANS64.TRYWAIT P1, [UR31+0x68], R8 ;  /* 0x00006808ff0075a7 */ /* 0x000ea4000802111f */
[----:B-12---:R-:W-:Y:S05]  /*9920*/  @!P1 BRA `(.L_x_86) ;  /* 0x0000004400e09947 */ /* 0x006fea0003800000 */
.L_x_167:
[----:B------:R-:W-:Y:S01]  /*9930*/  VOTEU.ALL UP0, P2 ;  /* 0x0000000000ff7886 */ /* 0x000fe20001000000 */
[----:B-1----:R-:W-:Y:S01]  /*9940*/  @!P2 IADD3 R3, P1, PT, R12, 0x580, RZ ;  /* 0x000005800c03a810 */ /* 0x002fe20007f3e0ff */
[----:B------:R-:W-:Y:S01]  /*9950*/  UMOV UR27, UR35 ;  /* 0x00000023001b7c82 */ /* 0x000fe20008000000 */
[----:B------:R-:W-:Y:S01]  /*9960*/  UMOV UR28, UR36 ;  /* 0x00000024001c7c82 */ /* 0x000fe20008000000 */
[----:B------:R-:W-:Y:S01]  /*9970*/  UMOV UR29, UR37 ;  /* 0x00000025001d7c82 */ /* 0x000fe20008000000 */
[----:B------:R-:W-:Y:S01]  /*9980*/  @!UP0 UPRMT UR4, URZ, 0x40, URZ ;  /* 0x00000040ff048896 */ /* 0x000fe200080000ff */
[----:B------:R-:W-:Y:S01]  /*9990*/  @!P2 IMAD.X R2, RZ, RZ, R13, P1 ;  /* 0x000000ffff02a224 */ /* 0x000fe200008e060d */
[----:B------:R-:W-:Y:S01]  /*99a0*/  @!P2 R2UR UR5, R3 ;  /* 0x000000000305a2ca */ /* 0x000fe200000e0000 */
[----:B------:R-:W-:Y:S02]  /*99b0*/  @!UP0 UIADD3 UR26, UPT, UPT, UR34, 0x10, URZ ;  /* 0x00000010221a8890 */ /* 0x000fe4000fffe0ff */
[----:B------:R-:W-:Y:S02]  /*99c0*/  @!UP0 UPRMT UR6, UR4, 0x5410, URZ ;  /* 0x0000541004068896 */ /* 0x000fe400080000ff */
[----:B------:R-:W-:Y:S01]  /*99d0*/  @!P2 R2UR UR4, R2 ;  /* 0x000000000204a2ca */ /* 0x000fe200000e0000 */
[----:B------:R-:W-:Y:S01]  /*99e0*/  @!UP0 UIADD3 UR24, UPT, UPT, UR31, 0x2200, URZ ;  /* 0x000022001f188890 */ /* 0x000fe2000fffe0ff */
[----:B------:R-:W-:Y:S06]  /*99f0*/  VOTEU.ALL UP0, P2 ;  /* 0x0000000000ff7886 */ /* 0x000fec0001000000 */
        /* <DEDUP_REMOVED lines=11> */
.L_x_169:
        /* <DEDUP_REMOVED lines=8> */
[----:B------:R-:W-:Y:S01]  /*9b30*/  @!UP0 UIADD3 UR18, UPT, UPT, UR34, 0x20, URZ ;  /* 0x0000002022128890 */ /* 0x000fe2000fffe0ff */
[----:B------:R-:W-:Y:S01]  /*9b40*/  @P0 SHF.R.U32.HI R4, RZ, 0x10, R5 ;  /* 0x00000010ff040819 */ /* 0x000fe20000011605 */
[----:B------:R-:W-:Y:S02]  /*9b50*/  @!UP0 UPRMT UR6, UR4, 0x5410, URZ ;  /* 0x0000541004068896 */ /* 0x000fe400080000ff */
[----:B------:R-:W-:Y:S01]  /*9b60*/  @!P2 R2UR UR4, R2 ;  /* 0x000000000204a2ca */ /* 0x000fe200000e0000 */
[----:B------:R-:W-:Y:S01]  /*9b70*/  @!UP0 UIADD3 UR16, UPT, UPT, UR31, 0x4200, URZ ;  /* 0x000042001f108890 */ /* 0x000fe2000fffe0ff */
[----:B------:R-:W-:Y:S01]  /*9b80*/  @P0 R2UR UR51, R4 ;  /* 0x00000000043302ca */ /* 0x000fe200000e0000 */
[----:B------:R-:W-:Y:S05]  /*9b90*/  VOTEU.ALL UP0, P2 ;  /* 0x0000000000ff7886 */ /* 0x000fea0001000000 */
        /* <DEDUP_REMOVED lines=11> */
.L_x_171:
        /* <DEDUP_REMOVED lines=9> */
[----:B------:R-:W-:Y:S01]  /*9ce0*/  R2UR UR16, R77 ;  /* 0x000000004d1072ca */ /* 0x000fe200000e0000 */
[----:B------:R-:W-:Y:S01]  /*9cf0*/  @!UP0 UPRMT UR6, UR4, 0x5410, URZ ;  /* 0x0000541004068896 */ /* 0x000fe200080000ff */
[----:B------:R-:W-:Y:S01]  /*9d00*/  R2UR UR7, R78 ;  /* 0x000000004e0772ca */ /* 0x000fe200000e0000 */
[----:B------:R-:W-:Y:S01]  /*9d10*/  @!UP0 UIADD3 UR8, UPT, UPT, UR31, 0x6200, URZ ;  /* 0x000062001f088890 */ /* 0x000fe2000fffe0ff */
[----:B------:R-:W-:Y:S01]  /*9d20*/  @!P2 R2UR UR4, R2 ;  /* 0x000000000204a2ca */ /* 0x000fe200000e0000 */
[----:B------:R-:W-:Y:S01]  /*9d30*/  @!UP0 UIADD3 UR9, UPT, UPT, UR31, 0x58, URZ ;  /* 0x000000581f098890 */ /* 0x000fe2000fffe0ff */
[----:B------:R-:W-:Y:S01]  /*9d40*/  LOP3.LUT R10, R10, 0x1, RZ, 0x3c, !PT ;  /* 0x000000010a0a7812 */ /* 0x000fe200078e3cff */
[----:B------:R-:W-:Y:S01]  /*9d50*/  VOTEU.ALL UP0, P2 ;  /* 0x0000000000ff7886 */ /* 0x000fe20001000000 */
[----:B------:R-:W-:Y:S01]  /*9d60*/  LOP3.LUT R9, R9, 0x1, RZ, 0x3c, !PT ;  /* 0x0000000109097812 */ /* 0x000fe200078e3cff */
[----:B------:R-:W-:Y:S02]  /*9d70*/  UPLOP3.LUT UP4, UPT, UPT, UPT, UPT, 0x80, 0x8 ;  /* 0x000000000008789c */ /* 0x000fe40003f8f070 */
[----:B------:R-:W-:Y:S02]  /*9d80*/  IMAD.U32 R2, RZ, RZ, UR5 ;  /* 0x00000005ff027e24 */ /* 0x000fe4000f8e00ff */
[----:B------:R-:W-:Y:S02]  /*9d90*/  UIADD3 UR21, UPT, UPT, UR14, UR16, URZ ;  /* 0x000000100e157290 */ /* 0x000fe4000fffe0ff */
[----:B------:R-:W-:Y:S02]  /*9da0*/  UIADD3 UR50, UPT, UPT, UR15, UR7, URZ ;  /* 0x000000070f327290 */ /* 0x000fe4000fffe0ff */
[----:B------:R-:W-:Y:S01]  /*9db0*/  IMAD.U32 R3, RZ, RZ, UR4 ;  /* 0x00000004ff037e24 */ /* 0x000fe2000f8e00ff */
[----:B------:R-:W-:Y:S04]  /*9dc0*/  @!P2 R2UR UR4, R2 ;  /* 0x000000000204a2ca */ /* 0x000fe800000e0000 */
[----:B------:R-:W-:Y:S11]  /*9dd0*/  @!P2 R2UR UR5, R3 ;  /* 0x000000000305a2ca */ /* 0x000ff600000e0000 */
[----:B------:R-:W-:Y:S02]  /*9de0*/  @!UPT UIADD3 URZ, UPT, UPT, URZ, URZ, URZ ;  /* 0x000000fffffff290 */ /* 0x000fe4000fffe0ff */
[----:B------:R1:W-:Y:S01]  /*9df0*/  @!UP0 UTMALDG.4D.IM2COL [UR8], [UR4], UR6 ;  /* 0x00000008040083b4 */ /* 0x0003e20008058006 */
[----:B------:R1:W-:Y:S01]  /*9e00*/  @!P2 SYNCS.ARRIVE.TRANS64.RED.A0TR RZ, [UR31+0x58], R0 ;  /* 0x00005800ffffa9a7 */ /* 0x0003e2000830041f */
[----:B------:R-:W-:Y:S01]  /*9e10*/  SYNCS.ARRIVE.TRANS64.RED.A1T0 RZ, [UR56], RZ ;  /* 0x000000ffffff79a7 */ /* 0x000fe20008100438 */
[----:B------:R-:W-:Y:S05]  /*9e20*/  BRA.U UP2, `(.L_x_89) ;  /* 0xfffffff102407547 */ /* 0x000fea000b83ffff */
[----:B------:R-:W-:-:S04]  /*9e30*/  SHF.L.U32 R3, R10, 0x1f, RZ ;  /* 0x0000001f0a037819 */ /* 0x000fc800000006ff */
[----:B------:R-:W2:Y:S02]  /*9e40*/  SYNCS.PHASECHK.TRANS64.TRYWAIT P0, [UR31+0x60], R3 ;  /* 0x00006003ff0075a7 */ /* 0x000ea4000800111f */
[----:B--2---:R-:W-:Y:S05]  /*9e50*/  @!P0 BRA `(.L_x_90) ;  /* 0x0000004000dc8947 */ /* 0x004fea0003800000 */
.L_x_173:
[----:B------:R-:W2:Y:S02]  /*9e60*/  SYNCS.PHASECHK.TRANS64.TRYWAIT P0, [UR31+0x68], R3 ;  /* 0x00006803ff0075a7 */ /* 0x000ea4000800111f */
[----:B--2---:R-:W-:Y:S05]  /*9e70*/  @!P0 BRA `(.L_x_91) ;  /* 0x0000004000ec8947 */ /* 0x004fea0003800000 */
.L_x_175:
[----:B------:R-:W2:Y:S02]  /*9e80*/  SYNCS.PHASECHK.TRANS64.TRYWAIT P0, [UR31+0x70], R3 ;  /* 0x00007003ff0075a7 */ /* 0x000ea4000800111f */
[----:B--2---:R-:W-:Y:S05]  /*9e90*/  @!P0 BRA `(.L_x_92) ;  /* 0x0000004000fc8947 */ /* 0x004fea0003800000 */
.L_x_177:
[----:B-1----:R-:W-:-:S07]  /*9ea0*/  MOV R0, UR31 ;  /* 0x0000001f00007c02 */ /* 0x002fce0008000f00 */
.L_x_93:
[----:B-1----:R-:W-:-:S04]  /*9eb0*/  SHF.L.U32 R3, R10, 0x1f, RZ ;  /* 0x0000001f0a037819 */ /* 0x002fc800000006ff */
[----:B------:R1:W2:Y:S03]  /*9ec0*/  SYNCS.PHASECHK.TRANS64.TRYWAIT P0, [R0+URZ+0x78], R3 ;  /* 0x00007803000075a7 */ /* 0x0002a600080011ff */
[----:B--2---:R-:W-:Y:S05]  /*9ed0*/  @!P0 NANOSLEEP.SYNCS 0x989680 ;  /* 0x009896800000895d */ /* 0x004fea0003900000 */
[----:B------:R-:W2:Y:S02]  /*9ee0*/  @!P0 SYNCS.PHASECHK.TRANS64 P0, [R0+URZ+0x78], R3 ;  /* 0x00007803000085a7 */ /* 0x000ea400080010ff */
[----:B--2---:R-:W-:Y:S05]  /*9ef0*/  @P0 EXIT ;  /* 0x000000000000094d */ /* 0x004fea0003800000 */
[----:B------:R-:W-:Y:S05]  /*9f00*/  BRA `(.L_x_93) ;  /* 0xfffffffc00e87947 */ /* 0x000fea000383ffff */
.L_x_78:
[----:B------:R-:W-:-:S06]  /*9f10*/  UISETP.GE.AND UP0, UPT, UR18, 0x4, UPT ;  /* 0x000000041200788c */ /* 0x000fcc000bf06270 */
[----:B------:R-:W-:-:S13]  /*9f20*/  PLOP3.LUT P0, PT, PT, PT, UP0, 0x80, 0x8 ;  /* 0x000000000008781c */ /* 0x000fda0003f0f008 */
[----:B-1----:R-:W-:Y:S05]  /*9f30*/  @!P0 EXIT ;  /* 0x000000000000894d */ /* 0x002fea0003800000 */
[----:B------:R-:W1:Y:S08]  /*9f40*/  S2UR UR4, SR_CgaCtaId ;  /* 0x00000000000479c3 */ /* 0x000e700000008800 */
[----:B------:R-:W-:Y:S01]  /*9f50*/  BAR.SYNC.DEFER_BLOCKING 0x6, 0xa0 ;  /* 0x0182800000007b1d */ /* 0x000fe20000010000 */
[C---:B------:R-:W-:Y:S01]  /*9f60*/  IMAD.SHL.U32 R0, R67.reuse, 0x10, RZ ;  /* 0x0000001043007824 */ /* 0x040fe200078e00ff */
[C---:B------:R-:W-:Y:S01]  /*9f70*/  SHF.L.U32 R23, R67.reuse, 0x10, RZ ;  /* 0x0000001043177819 */ /* 0x040fe200000006ff */
[C---:B------:R-:W-:Y:S01]  /*9f80*/  IMAD.SHL.U32 R5, R67.reuse, 0x2, RZ ;  /* 0x0000000243057824 */ /* 0x040fe200078e00ff */
[----:B------:R-:W-:Y:S01]  /*9f90*/  LOP3.LUT R68, R67, 0x60, RZ, 0xc0, !PT ;  /* 0x0000006043447812 */ /* 0x000fe200078ec0ff */
[----:B------:R-:W-:Y:S01]  /*9fa0*/  HFMA2 R65, -RZ, RZ, 0, 5.9604644775390625e-08 ;  /* 0x00000001ff417431 */ /* 0x000fe200000001ff */
[----:B------:R-:W-:-:S02]  /*9fb0*/  UMOV UR48, 0x400 ;  /* 0x0000040000307882 */ /* 0x000fc40000000000 */
[----:B------:R-:W2:Y:S01]  /*9fc0*/  LDC.64 R60, c[0x0][0x8b0] ;  /* 0x00022c00ff3c7b82 */ /* 0x000ea20000000a00 */
[----:B------:R-:W3:Y:S01]  /*9fd0*/  LDCU.128 UR8, c[0x0][0xa80] ;  /* 0x00015000ff0877ac */ /* 0x000ee20008000c00 */
[----:B------:R-:W-:Y:S01]  /*9fe0*/  LOP3.LUT R4, R0, 0x60, RZ, 0xc0, !PT ;  /* 0x0000006000047812 */ /* 0x000fe200078ec0ff */
[----:B------:R-:W-:Y:S01]  /*9ff0*/  HFMA2 R63, -RZ, RZ, 0, 0 ;  /* 0x00000000ff3f7431 */ /* 0x000fe200000001ff */
[----:B------:R-:W-:Y:S01]  /*a000*/  MOV R22, RZ ;  /* 0x000000ff00167202 */ /* 0x000fe20000000f00 */
[----:B------:R-:W-:Y:S01]  /*a010*/  IMAD.MOV.U32 R64, RZ, RZ, RZ ;  /* 0x000000ffff407224 */ /* 0x000fe200078e00ff */
[----:B------:R-:W-:Y:S01]  /*a020*/  LOP3.LUT R5, R4, 0xc, R5, 0xf8, !PT ;  /* 0x0000000c04057812 */ /* 0x000fe200078ef805 */
[----:B------:R-:W4:Y:S01]  /*a030*/  LDCU UR55, c[0x0][0x370] ;  /* 0x00006e00ff3777ac */ /* 0x000f220008000800 */
[----:B------:R-:W2:Y:S01]  /*a040*/  LDC.64 R42, c[0x0][0x8a8] ;  /* 0x00022a00ff2a7b82 */ /* 0x000ea20000000a00 */
[----:B------:R-:W-:Y:S02]  /*a050*/  LOP3.LUT R23, R23, 0x600000, RZ, 0xc0, !PT ;  /* 0x0060000017177812 */ /* 0x000fe400078ec0ff */
[----:B------:R-:W-:Y:S01]  /*a060*/  LOP3.LUT R5, R5, 0x790, R0, 0xf8, !PT ;  /* 0x0000079005057812 */ /* 0x000fe200078ef800 */
[----:B------:R-:W2:Y:S01]  /*a070*/  LDCU UR39, c[0x0][0xb0c] ;  /* 0x00016180ff2777ac */ /* 0x000ea20008000800 */
[----:B-1----:R-:W-:Y:S01]  /*a080*/  ULEA UR48, UR4, UR48, 0x18 ;  /* 0x0000003004307291 */ /* 0x002fe2000f8ec0ff */
[----:B------:R-:W1:Y:S01]  /*a090*/  LDCU.64 UR4, c[0x0][0x890] ;  /* 0x00011200ff0477ac */ /* 0x000e620008000a00 */
[----:B---3--:R-:W-:Y:S01]  /*a0a0*/  IMAD.U32 R76, RZ, RZ, UR8 ;  /* 0x00000008ff4c7e24 */ /* 0x008fe2000f8e00ff */
[----:B------:R-:W-:Y:S01]  /*a0b0*/  MOV R74, UR10 ;  /* 0x0000000a004a7c02 */ /* 0x000fe20008000f00 */
[----:B------:R-:W-:Y:S01]  /*a0c0*/  IMAD.U32 R75, RZ, RZ, UR9 ;  /* 0x00000009ff4b7e24 */ /* 0x000fe2000f8e00ff */
[----:B------:R-:W3:Y:S01]  /*a0d0*/  LDCU UR38, c[0x0][0xb30] ;  /* 0x00016600ff2677ac */ /* 0x000ee20008000800 */
[----:B------:R-:W-:-:S03]  /*a0e0*/  IMAD.U32 R73, RZ, RZ, UR11 ;  /* 0x0000000bff497e24 */ /* 0x000fc6000f8e00ff */
[----:B------:R-:W4:Y:S01]  /*a0f0*/  LDS R2, [UR48+0xe0] ;  /* 0x0000e030ff027984 */ /* 0x000f220008000800 */
[----:B------:R-:W2:Y:S01]  /*a100*/  LDCU.64 UR60, c[0x0][0x888] ;  /* 0x00011100ff3c77ac */ /* 0x000ea20008000a00 */
[----:B------:R-:W2:Y:S01]  /*a110*/  LDCU.64 UR46, c[0x0][0xb28] ;  /* 0x00016500ff2e77ac */ /* 0x000ea20008000a00 */
[----:B------:R-:W2:Y:S01]  /*a120*/  LDCU.128 UR56, c[0x0][0xb10] ;  /* 0x00016200ff3877ac */ /* 0x000ea20008000c00 */
[----:B-1----:R-:W-:Y:S01]  /*a130*/  IMAD.U32 R72, RZ, RZ, UR4 ;  /* 0x00000004ff487e24 */ /* 0x002fe2000f8e00ff */
[----:B------:R-:W-:Y:S01]  /*a140*/  UIADD3 UR4, UPT, UPT, UR48, 0x200, URZ ;  /* 0x0000020030047890 */ /* 0x000fe2000fffe0ff */
[----:B------:R-:W-:Y:S01]  /*a150*/  IMAD.U32 R71, RZ, RZ, UR5 ;  /* 0x00000005ff477e24 */ /* 0x000fe2000f8e00ff */
[----:B------:R-:W1:Y:S04]  /*a160*/  LDCU UR53, c[0x0][0x374] ;  /* 0x00006e80ff3577ac */ /* 0x000e680008000800 */
[----:B------:R-:W-:Y:S01]  /*a170*/  IMAD.U32 R62, RZ, RZ, UR4 ;  /* 0x00000004ff3e7e24 */ /* 0x000fe2000f8e00ff */
[----:B------:R-:W-:Y:S01]  /*a180*/  UMOV UR52, URZ ;  /* 0x000000ff00347c82 */ /* 0x000fe20008000000 */
[----:B------:R-:W-:-:S02]  /*a190*/  UMOV UR49, URZ ;  /* 0x000000ff00317c82 */ /* 0x000fc40008000000 */
[----:B------:R-:W-:Y:S01]  /*a1a0*/  IMAD R66, R5, 0x4, R62 ;  /* 0x0000000405427824 */ /* 0x000fe200078e023e */
[C---:B----4-:R-:W-:Y:S02]  /*a1b0*/  IADD3 R3, PT, PT, R2.reuse, 0x40, RZ ;  /* 0x0000004002037810 */ /* 0x050fe40007ffe0ff */
[----:B------:R-:W-:Y:S02]  /*a1c0*/  LOP3.LUT R2, R2, 0xffff, RZ, 0xc0, !PT ;  /* 0x0000ffff02027812 */ /* 0x000fe400078ec0ff */
[----:B------:R-:W-:-:S05]  /*a1d0*/  LOP3.LUT R3, R3, 0xffff, RZ, 0xc0, !PT ;  /* 0x0000ffff03037812 */ /* 0x000fca00078ec0ff */
[----:B------:R4:W-:Y:S02]  /*a1e0*/  STL.64 [R1], R2 ;  /* 0x0000000201007387 */ /* 0x0009e40000100a00 */
[C---:B----4-:R-:W-:Y:S02]  /*a1f0*/  LOP3.LUT R3, R67.reuse, 0x2, RZ, 0xc0, !PT ;  /* 0x0000000243037812 */ /* 0x050fe400078ec0ff */
[----:B------:R-:W-:-:S03]  /*a200*/  LOP3.LUT R67, R67, 0x4, RZ, 0xc0, !PT ;  /* 0x0000000443437812 */ /* 0x000fc600078ec0ff */
[--C-:B------:R-:W-:Y:S02]  /*a210*/  IMAD R82, R3, -0x10, R66.reuse ;  /* 0xfffffff003527824 */ /* 0x100fe400078e0242 */
[----:B-123--:R-:W-:-:S07]  /*a220*/  IMAD R80, R67, -0x10, R66 ;  /* 0xfffffff043507824 */ /* 0x00efce00078e0242 */
.L_x_137:
[----:B------:R-:W-:Y:S04]  /*a230*/  SHF.L.U32 R3, R63, 0x1f, RZ ;  /* 0x0000001f3f037819 */ /* 0x000fe800000006ff */
[----:B-1----:R-:W1:Y:S02]  /*a240*/  SYNCS.PHASECHK.TRANS64.TRYWAIT P0, [UR48+0x90], R3 ;  /* 0x00009003ff0075a7 */ /* 0x002e640008001130 */
[----:B-12---:R-:W-:Y:S05]  /*a250*/  @!P0 BRA `(.L_x_94) ;  /* 0x0000004000248947 */ /* 0x006fea0003800000 */
.L_x_179:
[----:B------:R-:W-:Y:S01]  /*a260*/  LEA R2, R22, UR45, 0x2 ;  /* 0x0000002d16027c11 */ /* 0x000fe2000f8e10ff */
[----:B------:R-:W2:Y:S01]  /*a270*/  LDS.128 R4, [UR48+0xd0] ;  /* 0x0000d030ff047984 */ /* 0x000ea20008000c00 */
[----:B------:R-:W-:Y:S02]  /*a280*/  UIADD3 UR4, UPT, UPT, UR48, 0x98, URZ ;  /* 0x0000009830047890 */ /* 0x000fe4000fffe0ff */
[----:B------:R-:W-:Y:S01]  /*a290*/  UISETP.GE.AND UP0, UPT, UR54, 0x1, UPT ;  /* 0x000000013600788c */ /* 0x000fe2000bf06270 */
[----:B------:R-:W-:Y:S01]  /*a2a0*/  @!PT LDS RZ, [RZ] ;  /* 0x00000000fffff984 */ /* 0x000fe20000000800 */
[----:B------:R-:W-:Y:S01]  /*a2b0*/  @!PT LDS RZ, [RZ] ;  /* 0x00000000fffff984 */ /* 0x000fe20000000800 */
[----:B------:R-:W-:Y:S01]  /*a2c0*/  @!PT LDS RZ, [RZ] ;  /* 0x00000000fffff984 */ /* 0x000fe20000000800 */
[----:B------:R-:W-:Y:S01]  /*a2d0*/  @!PT LDS RZ, [RZ] ;  /* 0x00000000fffff984 */ /* 0x000fe20000000800 */
[----:B------:R3:W-:Y:S06]  /*a2e0*/  MEMBAR.ALL.CTA ;  /* 0x0000000000007992 */ /* 0x0007ec0000008000 */
[----:B---3--:R-:W3:Y:S01]  /*a2f0*/  FENCE.VIEW.ASYNC.S ;  /* 0x00000000000073c6 */ /* 0x008ee20000000000 */
[----:B------:R-:W-:Y:S09]  /*a300*/  UPRMT UR4, URZ, 0x654, UR4 ;  /* 0x00000654ff047896 */ /* 0x000ff20008000004 */
[----:B---3--:R-:W-:Y:S01]  /*a310*/  SYNCS.ARRIVE.TRANS64.RED.A1T0 RZ, [UR4], RZ ;  /* 0x000000ffffff79a7 */ /* 0x008fe20008100404 */
[----:B------:R-:W5:Y:S01]  /*a320*/  LDL R2, [R2] ;  /* 0x0000000002027983 */ /* 0x000f620000100800 */
[----:B--2---:R-:W-:Y:S11]  /*a330*/  LOP3.LUT P0, RZ, R6, 0x1, RZ, 0xc0, !PT ;  /* 0x0000000106ff7812 */ /* 0x004ff6000780c0ff */
[----:B------:R-:W-:Y:S02]  /*a340*/  @!UPT UIADD3 URZ, UPT, UPT, URZ, URZ, URZ ;  /* 0x000000fffffff290 */ /* 0x000fe4000fffe0ff */
[----:B------:R-:W-:Y:S01]  /*a350*/  VOTEU.ANY UP1, P0 ;  /* 0x0000000000ff7886 */ /* 0x000fe20000020100 */
[----:B------:R-:W-:Y:S01]  /*a360*/  PLOP3.LUT P0, PT, PT, PT, UP1, 0x80, 0x8 ;  /* 0x000000000008781c */ /* 0x000fe20003f0f018 */
[----:B------:R-:W-:Y:S11]  /*a370*/  UP2UR UR62, UPR, URZ, 0x2 ;  /* 0x00000002ff3e7883 */ /* 0x000ff60008000000 */
[----:B------:R-:W-:Y:S01]  /*a380*/  @!UPT UIADD3 URZ, UPT, UPT, URZ, URZ, URZ ;  /* 0x000000fffffff290 */ /* 0x000fe2000fffe0ff */
[----:B-1----:R-:W-:Y:S02]  /*a390*/  @P0 MOV R3, R4 ;  /* 0x0000000400030202 */ /* 0x002fe40000000f00 */
[----:B------:R-:W-:Y:S02]  /*a3a0*/  @P0 LOP3.LUT R0, R5, 0xffff, RZ, 0xc0, !PT ;  /* 0x0000ffff05000812 */ /* 0x000fe400078ec0ff */
[----:B------:R-:W-:Y:S02]  /*a3b0*/  @P0 R2UR UR5, R3 ;  /* 0x00000000030502ca */ /* 0x000fe400000e0000 */
[----:B------:R-:W-:Y:S11]  /*a3c0*/  @P0 R2UR UR4, R0 ;  /* 0x00000000000402ca */ /* 0x000ff600000e0000 */
[----:B------:R-:W-:Y:S02]  /*a3d0*/  @UP1 UMOV UR37, UR5 ;  /* 0x0000000500251c82 */ /* 0x000fe40008000000 */
[----:B------:R-:W-:Y:S01]  /*a3e0*/  @UP1 UMOV UR36, UR4 ;  /* 0x0000000400241c82 */ /* 0x000fe20008000000 */
[----:B------:R-:W-:Y:S05]  /*a3f0*/  BRA.U !UP0, `(.L_x_95) ;  /* 0x0000000108cc7547 */ /* 0x000fea000b800000 */
[----:B------:R-:W1:Y:S01]  /*a400*/  LDCU UR9, c[0x0][0xb20] ;  /* 0x00016400ff0977ac */ /* 0x000e620008000800 */
[----:B------:R-:W-:Y:S02]  /*a410*/  UIMAD.WIDE.U32 UR4, UR53, UR59, URZ ;  /* 0x0000003b350472a5 */ /* 0x000fe4000f8e00ff */
[----:B------:R-:W-:Y:S02]  /*a420*/  UIMAD.WIDE.U32 UR6, UR55, UR56, URZ ;  /* 0x00000038370672a5 */ /* 0x000fe4000f8e00ff */
[----:B------:R-:W-:Y:S02]  /*a430*/  UIMAD.WIDE.U32 UR10, UR36, UR59, URZ ;  /* 0x0000003b240a72a5 */ /* 0x000fe4000f8e00ff */
[----:B------:R-:W-:Y:S02]  /*a440*/  UISETP.NE.AND UP0, UPT, UR58, 0x1, UPT ;  /* 0x000000013a00788c */ /* 0x000fe4000bf05270 */
[----:B------:R-:W-:Y:S02]  /*a450*/  UISETP.NE.AND UP1, UPT, UR39, 0x1, UPT ;  /* 0x000000012700788c */ /* 0x000fe4000bf25270 */
[----:B------:R-:W-:Y:S02]  /*a460*/  UISETP.NE.AND UP2, UPT, UR54, 0x1, UPT ;  /* 0x000000013600788c */ /* 0x000fe4000bf45270 */
[----:B------:R-:W-:Y:S01]  /*a470*/  UIMAD.WIDE.U32 UR12, UR37, UR56, URZ ;  /* 0x00000038250c72a5 */ /* 0x000fe2000f8e00ff */
[----:B------:R-:W-:Y:S01]  /*a480*/  UMOV UR4, UR5 ;  /* 0x0000000500047c82 */ /* 0x000fe20008000000 */
[----:B------:R-:W-:Y:S01]  /*a490*/  UMOV UR6, UR11 ;  /* 0x0000000b00067c82 */ /* 0x000fe20008000000 */
[----:B-1----:R-:W-:Y:S03]  /*a4a0*/  USHF.R.U32.HI UR8, URZ, UR9, UR4 ;  /* 0x00000009ff087299 */ /* 0x002fe60008011604 */
[----:B------:R-:W-:Y:S02]  /*a4b0*/  UMOV UR4, UR7 ;  /* 0x0000000700047c82 */ /* 0x000fe40008000000 */
[----:B------:R-:W-:Y:S02]  /*a4c0*/  USHF.R.U32.HI UR5, URZ, UR57, UR4 ;  /* 0x00000039ff057299 */ /* 0x000fe40008011604 */
[----:B------:R-:W-:Y:S02]  /*a4d0*/  USEL UR4, UR53, UR8, !UP0 ;  /* 0x0000000835047287 */ /* 0x000fe4000c000000 */
[----:B------:R-:W-:Y:S02]  /*a4e0*/  USHF.R.U32.HI UR8, URZ, UR9, UR6 ;  /* 0x00000009ff087299 */ /* 0x000fe40008011606 */
[----:B------:R-:W-:Y:S02]  /*a4f0*/  UIMAD.WIDE.U32 UR6, UR4, UR46, URZ ;  /* 0x0000002e040672a5 */ /* 0x000fe4000f8e00ff */
[----:B------:R-:W-:Y:S02]  /*a500*/  USEL UR9, UR55, UR5, !UP1 ;  /* 0x0000000537097287 */ /* 0x000fe4000c800000 */
[----:B------:R-:W-:Y:S02]  /*a510*/  USEL UR8, UR36, UR8, !UP0 ;  /* 0x0000000824087287 */ /* 0x000fe4000c000000 */
[----:B------:R-:W-:Y:S01]  /*a520*/  UIMAD.WIDE.U32 UR10, UR9, UR46, URZ ;  /* 0x0000002e090a72a5 */ /* 0x000fe2000f8e00ff */
[----:B------:R-:W-:Y:S01]  /*a530*/  UMOV UR6, UR7 ;  /* 0x0000000700067c82 */ /* 0x000fe20008000000 */
[----:B------:R-:W-:Y:S01]  /*a540*/  UMOV UR5, UR13 ;  /* 0x0000000d00057c82 */ /* 0x000fe20008000000 */
[----:B------:R-:W-:Y:S02]  /*a550*/  @UP2 USHF.R.U32.HI UR4, URZ, UR47, UR6 ;  /* 0x0000002fff042299 */ /* 0x000fe40008011606 */
[----:B------:R-:W-:Y:S02]  /*a560*/  USHF.R.U32.HI UR5, URZ, UR57, UR5 ;  /* 0x00000039ff057299 */ /* 0x000fe40008011605 */
[----:B------:R-:W-:Y:S02]  /*a570*/  UIMAD UR4, UR54, UR4, URZ ;  /* 0x00000004360472a4 */ /* 0x000fe4000f8e02ff */
[----:B------:R-:W-:Y:S02]  /*a580*/  USEL UR5, UR37, UR5, !UP1 ;  /* 0x0000000525057287 */ /* 0x000fe4000c800000 */
[----:B------:R-:W-:Y:S01]  /*a590*/  UISETP.GE.AND UP0, UPT, UR8, UR4, UPT ;  /* 0x000000040800728c */ /* 0x000fe2000bf06270 */
[----:B------:R-:W-:Y:S01]  /*a5a0*/  UMOV UR6, UR11 ;  /* 0x0000000b00067c82 */ /* 0x000fe20008000000 */
[----:B------:R-:W-:Y:S02]  /*a5b0*/  UIMAD.WIDE.U32 UR10, UR8, UR46, URZ ;  /* 0x0000002e080a72a5 */ /* 0x000fe4000f8e00ff */
[----:B------:R-:W-:Y:S04]  /*a5c0*/  @UP2 USHF.R.U32.HI UR9, URZ, UR47, UR6 ;  /* 0x0000002fff092299 */ /* 0x000fe80008011606 */
[----:B------:R-:W-:Y:S01]  /*a5d0*/  UIMAD UR6, UR54, UR9, URZ ;  /* 0x00000009360672a4 */ /* 0x000fe2000f8e02ff */
[----:B------:R-:W-:Y:S03]  /*a5e0*/  UMOV UR4, UR11 ;  /* 0x0000000b00047c82 */ /* 0x000fe60008000000 */
[----:B------:R-:W-:Y:S02]  /*a5f0*/  UISETP.GE.OR UP0, UPT, UR5, UR6, UP0 ;  /* 0x000000060500728c */ /* 0x000fe40008706670 */
[----:B------:R-:W-:Y:S02]  /*a600*/  USHF.R.U32.HI UR4, URZ, UR47, UR4 ;  /* 0x0000002fff047299 */ /* 0x000fe40008011604 */
[----:B------:R-:W-:Y:S02]  /*a610*/  UIMAD.WIDE.U32 UR6, UR5, UR46, URZ ;  /* 0x0000002e050672a5 */ /* 0x000fe4000f8e00ff */
[----:B------:R-:W-:Y:S02]  /*a620*/  USEL UR11, UR8, UR4, !UP2 ;  /* 0x00000004080b7287 */ /* 0x000fe4000d000000 */
[----:B------:R-:W-:Y:S02]  /*a630*/  UIADD3 UR6, UPT, UPT, -UR5, URZ, URZ ;  /* 0x000000ff05067290 */ /* 0x000fe4000fffe1ff */
[----:B------:R-:W-:Y:S02]  /*a640*/  UIADD3 UR10, UPT, UPT, -UR11, URZ, URZ ;  /* 0x000000ff0b0a7290 */ /* 0x000fe4000fffe1ff */
[----:B------:R-:W-:Y:S02]  /*a650*/  UIMAD UR6, UR39, UR6, UR37 ;  /* 0x00000006270672a4 */ /* 0x000fe4000f8e0225 */
[----:B------:R-:W-:Y:S01]  /*a660*/  UIMAD UR10, UR54, UR10, UR8 ;  /* 0x0000000a360a72a4 */ /* 0x000fe2000f8e0208 */
[----:B------:R-:W-:Y:S01]  /*a670*/  @!UP0 UMOV UR4, UR7 ;  /* 0x0000000700048c82 */ /* 0x000fe20008000000 */
[----:B------:R-:W-:Y:S02]  /*a680*/  UIADD3 UR7, UPT, UPT, -UR8, URZ, URZ ;  /* 0x000000ff08077290 */ /* 0x000fe4000fffe1ff */
[----:B------:R-:W-:Y:S04]  /*a690*/  @!UP0 USHF.R.U32.HI UR4, URZ, UR47, UR4 ;  /* 0x0000002fff048299 */ /* 0x000fe80008011604 */
[----:B------:R-:W-:Y:S04]  /*a6a0*/  @!UP0 USEL UR4, UR5, UR4, !UP2 ;  /* 0x0000000405048287 */ /* 0x000fe8000d000000 */
[----:B------:R-:W-:Y:S02]  /*a6b0*/  @!UP0 UIMAD UR9, UR9, UR10, UR4 ;  /* 0x0000000a090982a4 */ /* 0x000fe4000f8e0204 */
[----:B------:R-:W-:Y:S02]  /*a6c0*/  @!UP0 UIADD3 UR10, UPT, UPT, UR11, -UR4, URZ ;  /* 0x800000040b0a8290 */ /* 0x000fe4000fffe0ff */
[----:B------:R-:W-:Y:S02]  /*a6d0*/  UIMAD UR4, UR58, UR7, UR36 ;  /* 0x000000073a0472a4 */ /* 0x000fe4000f8e0224 */
[----:B------:R-:W-:Y:S03]  /*a6e0*/  @!UP0 UIMAD UR8, UR10, UR54, UR5 ;  /* 0x000000360a0882a4 */ /* 0x000fe6000f8e0205 */
[----:B------:R-:W-:Y:S02]  /*a6f0*/  @!UP0 UMOV UR5, UR9 ;  /* 0x0000000900058c82 */ /* 0x000fe40008000000 */
[----:B------:R-:W-:Y:S02]  /*a700*/  UIMAD UR37, UR5, UR39, UR6 ;  /* 0x00000027052572a4 */ /* 0x000fe4000f8e0206 */
[----:B------:R-:W-:Y:S11]  /*a710*/  UIMAD UR36, UR8, UR58, UR4 ;  /* 0x0000003a082472a4 */ /* 0x000ff6000f8e0204 */
[----:B------:R-:W-:Y:S01]  /*a720*/  @!UPT UIADD3 URZ, UPT, UPT, URZ, URZ, URZ ;  /* 0x000000fffffff290 */ /* 0x000fe2000fffe0ff */
.L_x_95:
[----:B------:R-:W-:Y:S01]  /*a730*/  UISETP.NE.AND UP0, UPT, UR38, 0x1, UPT ;  /* 0x000000012600788c */ /* 0x000fe2000bf05270 */
[----:B------:R-:W-:Y:S01]  /*a740*/  @P0 SHF.R.U32.HI R4, RZ, 0x10, R5 ;  /* 0x00000010ff040819 */ /* 0x000fe20000011605 */
[----:B------:R-:W-:Y:S01]  /*a750*/  USHF.L.U32 UR41, UR21, 0x6, URZ ;  /* 0x0000000615297899 */ /* 0x000fe200080006ff */
[----:B------:R-:W-:Y:S02]  /*a760*/  BSSY.RECONVERGENT B6, `(.L_x_96) ;  /* 0x0000034000067945 */ /* 0x000fe40003800200 */
[----:B------:R-:W-:Y:S02]  /*a770*/  @P0 R2UR UR63, R4 ;  /* 0x00000000043f02ca */ /* 0x000fe400000e0000 */
[----:B------:R-:W-:Y:S04]  /*a780*/  LOP3.LUT P0, RZ, R62, 0x1b0, RZ, 0xc0, !PT ;  /* 0x000001b03eff7812 */ /* 0x000fe8000780c0ff */
[----:B------:R-:W1:Y:S01]  /*a790*/  @!UP0 LDCU.128 UR12, c[0x0][0xb10] ;  /* 0x00016200ff0c87ac */ /* 0x000e620008000c00 */
[----:B------:R-:W2:Y:S01]  /*a7a0*/  @!UP0 LDCU UR5, c[0x0][0xb0c] ;  /* 0x00016180ff0587ac */ /* 0x000ea20008000800 */
[----:B------:R-:W3:Y:S01]  /*a7b0*/  @!UP0 LDCU UR10, c[0x0][0xb20] ;  /* 0x00016400ff0a87ac */ /* 0x000ee20008000800 */
[----:B-1----:R-:W-:Y:S02]  /*a7c0*/  UIMAD.WIDE.U32 UR8, UR37, UR12, URZ ;  /* 0x0000000c250872a5 */ /* 0x002fe4000f8e00ff */
[----:B------:R-:W-:Y:S02]  /*a7d0*/  UIMAD.WIDE.U32 UR6, UR36, UR15, URZ ;  /* 0x0000000f240672a5 */ /* 0x000fe4000f8e00ff */
[----:B------:R-:W-:Y:S03]  /*a7e0*/  @!UP0 UISETP.NE.AND UP1, UPT, UR14, 0x1, UPT ;  /* 0x000000010e00888c */ /* 0x000fe6000bf25270 */
[----:B------:R-:W-:Y:S01]  /*a7f0*/  @!UP0 UMOV UR4, UR9 ;  /* 0x0000000900048c82 */ /* 0x000fe20008000000 */
[----:B--2---:R-:W-:Y:S02]  /*a800*/  @!UP0 UISETP.NE.AND UP2, UPT, UR5, 0x1, UPT ;  /* 0x000000010500888c */ /* 0x004fe4000bf45270 */
[----:B------:R-:W-:Y:S01]  /*a810*/  @!UP0 USHF.R.U32.HI UR4, URZ, UR13, UR4 ;  /* 0x0000000dff048299 */ /* 0x000fe20008011604 */
[----:B------:R-:W-:Y:S02]  /*a820*/  @!UP0 UMOV UR6, UR7 ;  /* 0x0000000700068c82 */ /* 0x000fe40008000000 */
[----:B---3--:R-:W-:Y:S02]  /*a830*/  @!UP0 USHF.R.U32.HI UR6, URZ, UR10, UR6 ;  /* 0x0000000aff068299 */ /* 0x008fe40008011606 */
[----:B------:R-:W-:Y:S02]  /*a840*/  @!UP0 USEL UR7, UR37, UR4, !UP2 ;  /* 0x0000000425078287 */ /* 0x000fe4000d000000 */
[----:B------:R-:W-:Y:S04]  /*a850*/  @!UP0 USEL UR6, UR36, UR6, !UP1 ;  /* 0x0000000624068287 */ /* 0x000fe8000c800000 */
[----:B------:R-:W-:Y:S02]  /*a860*/  @!UP0 UIADD3 UR4, UPT, UPT, -UR7, UR6, URZ ;  /* 0x0000000607048290 */ /* 0x000fe4000fffe1ff */
[----:B------:R-:W-:Y:S02]  /*a870*/  @!UP0 UIADD3 UR6, UPT, UPT, UR7, -UR6, URZ ;  /* 0x8000000607068290 */ /* 0x000fe4000fffe0ff */
[----:B------:R-:W-:Y:S02]  /*a880*/  @!UP0 UIMAD UR37, UR4, UR5, UR37 ;  /* 0x00000005042582a4 */ /* 0x000fe4000f8e0225 */
[----:B------:R-:W-:Y:S01]  /*a890*/  @!UP0 UIMAD UR36, UR6, UR14, UR36 ;  /* 0x0000000e062482a4 */ /* 0x000fe2000f8e0224 */
[----:B------:R-:W-:Y:S11]  /*a8a0*/  @!P0 BRA `(.L_x_97) ;  /* 0x00000000007c8947 */ /* 0x000ff60003800000 */
[----:B------:R-:W1:Y:S01]  /*a8b0*/  LDCU.64 UR8, c[0x4][0x80] ;  /* 0x01001000ff0877ac */ /* 0x000e620008000a00 */
[----:B------:R-:W-:Y:S01]  /*a8c0*/  MOV R16, 0x0 ;  /* 0x0000000000107802 */ /* 0x000fe20000000f00 */
[----:B------:R-:W-:Y:S02]  /*a8d0*/  HFMA2 R12, -RZ, RZ, 0, 5.9604644775390625e-08 ;  /* 0x00000001ff0c7431 */ /* 0x000fe400000001ff */
[----:B------:R-:W-:Y:S01]  /*a8e0*/  IMAD.MOV.U32 R8, RZ, RZ, 0x70 ;  /* 0x00000070ff087424 */ /* 0x000fe200078e00ff */
[----:B------:R2:W3:Y:S01]  /*a8f0*/  LDC.64 R14, c[0x4][R16] ;  /* 0x01000000100e7b82 */ /* 0x0004e20000000a00 */
[----:B------:R-:W4:Y:S01]  /*a900*/  LDCU.64 UR6, c[0x4][0x88] ;  /* 0x01001100ff0677ac */ /* 0x000f220008000a00 */
[----:B------:R-:W-:Y:S01]  /*a910*/  IMAD.MOV.U32 R13, RZ, RZ, RZ ;  /* 0x000000ffff0d7224 */ /* 0x000fe200078e00ff */
[----:B------:R-:W2:Y:S01]  /*a920*/  LDCU.64 UR4, c[0x4][0x8] ;  /* 0x01000100ff0477ac */ /* 0x000ea20008000a00 */
[----:B-1----:R-:W-:Y:S01]  /*a930*/  MOV R5, UR9 ;  /* 0x0000000900057c02 */ /* 0x002fe20008000f00 */
[----:B------:R-:W-:Y:S01]  /*a940*/  IMAD.U32 R4, RZ, RZ, UR8 ;  /* 0x00000008ff047e24 */ /* 0x000fe2000f8e00ff */
[----:B----4-:R-:W-:Y:S01]  /*a950*/  MOV R7, UR7 ;  /* 0x0000000700077c02 */ /* 0x010fe20008000f00 */
[----:B------:R-:W-:Y:S01]  /*a960*/  IMAD.U32 R6, RZ, RZ, UR6 ;  /* 0x00000006ff067e24 */ /* 0x000fe2000f8e00ff */
[----:B--2---:R-:W-:Y:S01]  /*a970*/  MOV R11, UR5 ;  /* 0x00000005000b7c02 */ /* 0x004fe20008000f00 */
[----:B------:R-:W-:Y:S02]  /*a980*/  IMAD.U32 R10, RZ, RZ, UR4 ;  /* 0x00000004ff0a7e24 */ /* 0x000fe4000f8e00ff */
[----:B------:R-:W-:Y:S07]  /*a990*/  LEPC R20, `(.L_x_98) ;  /* 0x000000001014794e */ /* 0x000fee0000000000 */
[----:B---3-5:R-:W-:Y:S05]  /*a9a0*/  CALL.ABS.NOINC R14 ;  /* 0x000000000e007343 */ /* 0x028fea0003c00000 */
.L_x_98:
[----:B------:R-:W1:Y:S01]  /*a9b0*/  LDCU.64 UR8, c[0x4][0x80] ;  /* 0x01001000ff0877ac */ /* 0x000e620008000a00 */
[----:B------:R-:W2:Y:S01]  /*a9c0*/  LDC.64 R16, c[0x4][R16] ;  /* 0x0100000010107b82 */ /* 0x000ea20000000a00 */
[----:B------:R-:W-:Y:S02]  /*a9d0*/  HFMA2 R12, -RZ, RZ, 0, 5.9604644775390625e-08 ;  /* 0x00000001ff0c7431 */ /* 0x000fe400000001ff */
[----:B------:R-:W-:Y:S02]  /*a9e0*/  IMAD.MOV.U32 R8, RZ, RZ, 0x70 ;  /* 0x00000070ff087424 */ /* 0x000fe400078e00ff */
[----:B------:R-:W-:Y:S01]  /*a9f0*/  IMAD.MOV.U32 R13, RZ, RZ, RZ ;  /* 0x000000ffff0d7224 */ /* 0x000fe200078e00ff */
[----:B------:R-:W3:Y:S01]  /*aa00*/  LDCU.64 UR6, c[0x4][0x88] ;  /* 0x01001100ff0677ac */ /* 0x000ee20008000a00 */
[----:B------:R-:W4:Y:S01]  /*aa10*/  LDCU.64 UR4, c[0x4][0x8] ;  /* 0x01000100ff0477ac */ /* 0x000f220008000a00 */
[----:B-1----:R-:W-:Y:S02]  /*aa20*/  MOV R4, UR8 ;  /* 0x0000000800047c02 */ /* 0x002fe40008000f00 */
[----:B------:R-:W-:Y:S02]  /*aa30*/  MOV R5, UR9 ;  /* 0x0000000900057c02 */ /* 0x000fe40008000f00 */
[----:B---3--:R-:W-:Y:S01]  /*aa40*/  MOV R7, UR7 ;  /* 0x0000000700077c02 */ /* 0x008fe20008000f00 */
[----:B------:R-:W-:Y:S01]  /*aa50*/  IMAD.U32 R6, RZ, RZ, UR6 ;  /* 0x00000006ff067e24 */ /* 0x000fe2000f8e00ff */
[----:B----4-:R-:W-:Y:S01]  /*aa60*/  MOV R11, UR5 ;  /* 0x00000005000b7c02 */ /* 0x010fe20008000f00 */
[----:B------:R-:W-:Y:S02]  /*aa70*/  IMAD.U32 R10, RZ, RZ, UR4 ;  /* 0x00000004ff0a7e24 */ /* 0x000fe4000f8e00ff */
[----:B------:R-:W-:Y:S07]  /*aa80*/  LEPC R20, `(.L_x_97) ;  /* 0x000000001014794e */ /* 0x000fee0000000000 */
[----:B--2---:R-:W-:Y:S05]  /*aa90*/  CALL.ABS.NOINC R16 ;  /* 0x0000000010007343 */ /* 0x004fea0003c00000 */
.L_x_97:
[----:B------:R-:W-:Y:S05]  /*aaa0*/  BSYNC.RECONVERGENT B6 ;  /* 0x0000000000067941 */ /* 0x000fea0003800200 */
.L_x_96:
[----:B------:R-:W-:Y:S02]  /*aab0*/  R2UR UR6, R79 ;  /* 0x000000004f0672ca */ /* 0x000fe400000e0000 */
[----:B------:R-:W-:Y:S02]  /*aac0*/  R2UR UR5, R72 ;  /* 0x00000000480572ca */ /* 0x000fe400000e0000 */
[----:B------:R-:W-:Y:S02]  /*aad0*/  R2UR UR4, R71 ;  /* 0x00000000470472ca */ /* 0x000fe400000e0000 */
[----:B------:R-:W-:Y:S02]  /*aae0*/  ISETP.NE.U32.AND P4, PT, R60, RZ, PT ;  /* 0x000000ff3c00720c */ /* 0x000fe40003f85070 */
[----:B------:R-:W-:Y:S02]  /*aaf0*/  ISETP.NE.U32.AND P2, PT, RZ, UR60, PT ;  /* 0x0000003cff007c0c */ /* 0x000fe4000bf45070 */
[----:B------:R-:W-:Y:S02]  /*ab00*/  ISETP.NE.AND.EX P4, PT, R61, RZ, PT, P4 ;  /* 0x000000ff3d00720c */ /* 0x000fe40003f85340 */
[----:B------:R-:W-:Y:S01]  /*ab10*/  ISETP.NE.AND.EX P2, PT, RZ, UR61, PT, P2 ;  /* 0x0000003dff007c0c */ /* 0x000fe2000bf45320 */
[----:B------:R-:W-:Y:S02]  /*ab20*/  UISETP.NE.AND UP2, UPT, UR6, URZ, UPT ;  /* 0x000000ff0600728c */ /* 0x000fe4000bf45270 */
[----:B------:R-:W-:Y:S04]  /*ab30*/  UISETP.NE.U32.AND UP0, UPT, UR5, URZ, UPT ;  /* 0x000000ff0500728c */ /* 0x000fe8000bf05070 */
[----:B------:R-:W-:Y:S01]  /*ab40*/  UISETP.NE.AND.EX UP1, UPT, UR4, URZ, UPT, UP0 ;  /* 0x000000ff0400728c */ /* 0x000fe2000bf25300 */
[----:B------:R-:W-:Y:S01]  /*ab50*/  PLOP3.LUT P1, PT, PT, PT, UP2, 0x80, 0x8 ;  /* 0x000000000008781c */ /* 0x000fe20003f2f028 */
[----:B------:R-:W-:Y:S03]  /*ab60*/  UPLOP3.LUT UP0, UPT, UPT, UPT, UPT, 0x40, 0x4 ;  /* 0x000000000004789c */ /* 0x000fe60003f0e870 */
[----:B------:R-:W-:Y:S06]  /*ab70*/  @UP2 UPLOP3.LUT UP0, UPT, UPT, UPT, UP1, 0x80, 0x8 ;  /* 0x000000000008289c */ /* 0x000fec0003f0f010 */
[----:B------:R-:W-:Y:S01]  /*ab80*/  PLOP3.LUT P0, PT, PT, PT, UP0, 0x80, 0x8 ;  /* 0x000000000008781c */ /* 0x000fe20003f0f008 */
[----:B------:R-:W-:Y:S01]  /*ab90*/  @!UPT UIADD3 URZ, UPT, UPT, URZ, URZ, URZ ;  /* 0x000000fffffff290 */ /* 0x000fe2000fffe0ff */
[----:B------:R-:W-:Y:S11]  /*aba0*/  BRA.U !UP1, `(.L_x_99) ;  /* 0x0000000109407547 */ /* 0x000ff6000b800000 */
[----:B------:R-:W-:Y:S01]  /*abb0*/  UISETP.NE.U32.AND UP0, UPT, UR60, URZ, UPT ;  /* 0x000000ff3c00728c */ /* 0x000fe2000bf05070 */
[----:B------:R-:W-:Y:S01]  /*abc0*/  R2UR UR6, R72 ;  /* 0x00000000480672ca */ /* 0x000fe200000e0000 */
[----:B------:R-:W1:Y:S01]  /*abd0*/  LDCU.64 UR8, c[0x0][0x358] ;  /* 0x00006b00ff0877ac */ /* 0x000e620008000a00 */
[----:B------:R-:W-:Y:S02]  /*abe0*/  HFMA2 R69, -RZ, RZ, 0, 5.9604644775390625e-08 ;  /* 0x00000001ff457431 */ /* 0x000fe400000001ff */
[----:B------:R-:W-:Y:S01]  /*abf0*/  IMAD.MOV.U32 R0, RZ, RZ, 0x1 ;  /* 0x00000001ff007424 */ /* 0x000fe200078e00ff */
[----:B------:R-:W-:Y:S06]  /*ac00*/  UISETP.NE.AND.EX UP0, UPT, UR61, URZ, UPT, UP0 ;  /* 0x000000ff3d00728c */ /* 0x000fec000bf05300 */
[----:B------:R-:W-:Y:S05]  /*ac10*/  PLOP3.LUT P3, PT, PT, PT, UP0, 0x80, 0x8 ;  /* 0x000000000008781c */ /* 0x000fea0003f6f008 */
[----:B------:R-:W2:Y:S01]  /*ac20*/  @UP0 LDCU.64 UR4, c[0x0][0x888] ;  /* 0x00011100ff0407ac */ /* 0x000ea20008000a00 */
[----:B------:R-:W-:Y:S07]  /*ac30*/  @UP0 UIMAD UR6, UR51, UR6, URZ ;  /* 0x00000006330602a4 */ /* 0x000fee000f8e02ff */
[----:B------:R-:W-:Y:S01]  /*ac40*/  @!P3 PRMT R69, R0, 0x7610, R69 ;  /* 0x000076100045b816 */ /* 0x000fe20000000045 */
[----:B--2---:R-:W-:Y:S06]  /*ac50*/  @UP0 UIMAD.WIDE UR4, UR6, 0x4, UR4 ;  /* 0x00000004060408a5 */ /* 0x004fec000f8e0204 */
[----:B------:R-:W-:Y:S02]  /*ac60*/  IMAD.U32 R4, RZ, RZ, UR4 ;  /* 0x00000004ff047e24 */ /* 0x000fe4000f8e00ff */
[----:B------:R-:W-:Y:S03]  /*ac70*/  IMAD.U32 R5, RZ, RZ, UR5 ;  /* 0x00000005ff057e24 */ /* 0x000fe6000f8e00ff */
[----:B------:R-:W2:Y:S02]  /*ac80*/  @!UP0 LDCU UR4, c[0x0][0x880] ;  /* 0x00011000ff0487ac */ /* 0x000ea40008000800 */
[----:B-1---5:R1:W5:Y:S02]  /*ac90*/  @P3 LDG.E R27, desc[UR8][R4.64] ;  /* 0x00000008041b3981 */ /* 0x022364000c1e1900 */
[----:B-12---:R-:W-:Y:S02]  /*aca0*/  @!P3 MOV R27, UR4 ;  /* 0x00000004001bbc02 */ /* 0x006fe40008000f00 */
.L_x_99:
[----:B------:R-:W-:Y:S05]  /*acb0*/  @!P4 BRA `(.L_x_100) ;  /* 0x000000000024c947 */ /* 0x000fea0003800000 */
[----:B------:R-:W-:Y:S01]  /*acc0*/  ISETP.NE.U32.AND P3, PT, R42, RZ, PT ;  /* 0x000000ff2a00720c */ /* 0x000fe20003f65070 */
[----:B------:R-:W1:Y:S03]  /*acd0*/  LDCU.64 UR4, c[0x0][0x358] ;  /* 0x00006b00ff0477ac */ /* 0x000e660008000a00 */
[----:B------:R-:W-:Y:S11]  /*ace0*/  ISETP.NE.AND.EX P3, PT, R43, RZ, PT, P3 ;  /* 0x000000ff2b00720c */ /* 0x000ff60003f65330 */
[----:B------:R-:W-:Y:S02]  /*acf0*/  @!UPT UIADD3 URZ, UPT, UPT, URZ, URZ, URZ ;  /* 0x000000fffffff290 */ /* 0x000fe4000fffe0ff */
[----:B------:R-:W2:Y:S01]  /*ad00*/  @P3 LDC.64 R4, c[0x0][0x8a8] ;  /* 0x00022a00ff043b82 */ /* 0x000ea20000000a00 */
[----:B------:R-:W-:Y:S04]  /*ad10*/  @P3 IMAD R0, R60, UR51, RZ ;  /* 0x000000333c003c24 */ /* 0x000fe8000f8e02ff */
[----:B--2---:R-:W-:Y:S05]  /*ad20*/  @P3 IMAD.WIDE R4, R0, 0x4, R4 ;  /* 0x0000000400043825 */ /* 0x004fea00078e0204 */
[----:B-1---5:R1:W5:Y:S02]  /*ad30*/  @P3 LDG.E R24, desc[UR4][R4.64] ;  /* 0x0000000404183981 */ /* 0x022364000c1e1900 */
[----:B-1----:R-:W2:Y:S02]  /*ad40*/  @!P3 LDC R24, c[0x0][0x8a0] ;  /* 0x00022800ff18bb82 */ /* 0x002ea40000000800 */
.L_x_100:
[----:B-----5:R-:W-:Y:S01]  /*ad50*/  FSETP.NEU.AND P4, PT, R27, RZ, PT ;  /* 0x000000ff1b00720b */ /* 0x020fe20003f8d000 */
[----:B------:R-:W1:Y:S01]  /*ad60*/  LDCU.64 UR10, c[0x0][0xa90] ;  /* 0x00015200ff0a77ac */ /* 0x000e620008000a00 */
[----:B------:R-:W-:Y:S01]  /*ad70*/  SEL R5, RZ, 0xffffffff, P2 ;  /* 0xffffffffff057807 */ /* 0x000fe20001000000 */
[----:B------:R-:W-:Y:S01]  /*ad80*/  BSSY B1, `(.L_x_101) ;  /* 0x000004f000017945 */ /* 0x000fe20003800000 */
[----:B------:R-:W-:Y:S01]  /*ad90*/  @P1 LOP3.LUT P2, RZ, R69, 0xff, RZ, 0xc0, !PT ;  /* 0x000000ff45ff1812 */ /* 0x000fe2000784c0ff */
[----:B------:R-:W-:Y:S01]  /*ada0*/  IMAD.MOV.U32 R90, RZ, RZ, 0x1 ;  /* 0x00000001ff5a7424 */ /* 0x000fe200078e00ff */
[----:B------:R-:W-:Y:S01]  /*adb0*/  @P1 SEL R0, RZ, 0xffffffff, P4 ;  /* 0xffffffffff001807 */ /* 0x000fe20002000000 */
[----:B------:R-:W-:Y:S01]  /*adc0*/  USHF.L.U32 UR8, UR50, 0x7, URZ ;  /* 0x0000000732087899 */ /* 0x000fe200080006ff */
[----:B------:R-:W-:Y:S01]  /*add0*/  LOP3.LUT R65, R65, 0x1, RZ, 0x3c, !PT ;  /* 0x0000000141417812 */ /* 0x000fe200078e3cff */
[----:B------:R-:W-:Y:S01]  /*ade0*/  IMAD.IADD R25, R23, 0x1, R2 ;  /* 0x0000000117197824 */ /* 0x000fe200078e0202 */
[----:B------:R-:W-:Y:S01]  /*adf0*/  @P0 SEL R0, R5, R0, !P2 ;  /* 0x0000000005000207 */ /* 0x000fe20005000000 */
[----:B------:R-:W-:Y:S01]  /*ae00*/  IMAD R87, R67, -0x10, R82 ;  /* 0xfffffff043577824 */ /* 0x000fe200078e0252 */
[----:B------:R-:W-:Y:S01]  /*ae10*/  LEA R88, R22, UR48, 0x3 ;  /* 0x0000003016587c11 */ /* 0x000fe2000f8e18ff */
[----:B------:R-:W-:Y:S01]  /*ae20*/  IMAD.U32 R84, RZ, RZ, UR8 ;  /* 0x00000008ff547e24 */ /* 0x000fe2000f8e00ff */
[----:B------:R-:W-:Y:S01]  /*ae30*/  @P1 LOP3.LUT R0, R0, 0x1, RZ, 0xc0, !PT ;  /* 0x0000000100001812 */ /* 0x000fe200078ec0ff */
[----:B------:R-:W-:Y:S01]  /*ae40*/  IMAD.MOV.U32 R89, RZ, RZ, RZ ;  /* 0x000000ffff597224 */ /* 0x000fe200078e00ff */
[----:B------:R-:W-:Y:S02]  /*ae50*/  SHF.L.U32 R3, R64, 0x1f, RZ ;  /* 0x0000001f40037819 */ /* 0x000fe400000006ff */
[----:B------:R-:W-:Y:S02]  /*ae60*/  CS2R R46, SRZ ;  /* 0x00000000002e7805 */ /* 0x000fe4000001ff00 */
[----:B------:R-:W-:Y:S02]  /*ae70*/  ISETP.NE.U32.OR P6, PT, R0, 0x1, !P1 ;  /* 0x000000010000780c */ /* 0x000fe40004fc5470 */
[----:B------:R-:W-:Y:S02]  /*ae80*/  CS2R R44, SRZ ;  /* 0x00000000002c7805 */ /* 0x000fe4000001ff00 */
[----:B------:R-:W-:Y:S02]  /*ae90*/  R2UR UR4, R75 ;  /* 0x000000004b0472ca */ /* 0x000fe400000e0000 */
[----:B------:R-:W-:Y:S02]  /*aea0*/  CS2R R50, SRZ ;  /* 0x0000000000327805 */ /* 0x000fe4000001ff00 */
[----:B------:R-:W-:Y:S02]  /*aeb0*/  R2UR UR6, R74 ;  /* 0x000000004a0672ca */ /* 0x000fe400000e0000 */
[----:B------:R-:W-:Y:S02]  /*aec0*/  CS2R R48, SRZ ;  /* 0x0000000000307805 */ /* 0x000fe4000001ff00 */
[----:B------:R-:W-:Y:S02]  /*aed0*/  R2UR UR12, R76 ;  /* 0x000000004c0c72ca */ /* 0x000fe400000e0000 */
[----:B------:R-:W-:Y:S02]  /*aee0*/  CS2R R54, SRZ ;  /* 0x0000000000367805 */ /* 0x000fe4000001ff00 */
[----:B------:R-:W-:Y:S02]  /*aef0*/  R2UR UR9, R73 ;  /* 0x00000000490972ca */ /* 0x000fe400000e0000 */
[----:B------:R-:W-:Y:S02]  /*af00*/  CS2R R52, SRZ ;  /* 0x0000000000347805 */ /* 0x000fe4000001ff00 */
[----:B------:R-:W-:Y:S02]  /*af10*/  PLOP3.LUT P3, PT, PT, PT, UP1, 0x80, 0x8 ;  /* 0x000000000008781c */ /* 0x000fe40003f6f018 */
[----:B------:R-:W-:Y:S02]  /*af20*/  CS2R R58, SRZ ;  /* 0x00000000003a7805 */ /* 0x000fe4000001ff00 */
[----:B------:R-:W-:Y:S02]  /*af30*/  LOP3.LUT P5, R85, R69, 0xff, RZ, 0xc0, !PT ;  /* 0x000000ff45557812 */ /* 0x000fe400078ac0ff */
[----:B------:R-:W-:Y:S02]  /*af40*/  CS2R R56, SRZ ;  /* 0x0000000000387805 */ /* 0x000fe4000001ff00 */
[----:B------:R-:W-:Y:S01]  /*af50*/  @P6 SHF.L.U32 R6, R65, 0x1f, RZ ;  /* 0x0000001f41066819 */ /* 0x000fe200000006ff */
[----:B------:R-:W-:Y:S01]  /*af60*/  UIMAD.WIDE.U32 UR4, UR8, UR4, URZ ;  /* 0x00000004080472a5 */ /* 0x000fe2000f8e00ff */
[----:B------:R-:W-:Y:S02]  /*af70*/  SEL R0, RZ, 0xffffffff, P4 ;  /* 0xffffffffff007807 */ /* 0x000fe40002000000 */
[----:B------:R-:W3:Y:S01]  /*af80*/  @P6 SYNCS.PHASECHK.TRANS64.TRYWAIT P1, [UR48+0x40], R6 ;  /* 0x00004006ff0065a7 */ /* 0x000ee20008021130 */
[----:B------:R-:W-:Y:S01]  /*af90*/  UISETP.NE.AND UP0, UPT, UR12, 0x1, UPT ;  /* 0x000000010c00788c */ /* 0x000fe2000bf05270 */
[----:B------:R-:W-:Y:S02]  /*afa0*/  P2R R86, PR, RZ, 0x40 ;  /* 0x00000040ff567803 */ /* 0x000fe40000000000 */
[----:B------:R-:W-:Y:S01]  /*afb0*/  UMOV UR4, UR5 ;  /* 0x0000000500047c82 */ /* 0x000fe20008000000 */
[----:B------:R-:W-:Y:S01]  /*afc0*/  @P3 SEL R0, R5, R0, !P5 ;  /* 0x0000000005003207 */ /* 0x000fe20006800000 */
[----:B------:R-:W-:Y:S03]  /*afd0*/  USHF.R.U32.HI UR4, URZ, UR6, UR4 ;  /* 0x00000006ff047299 */ /* 0x000fe60008011604 */
[----:B------:R-:W-:Y:S01]  /*afe0*/  LOP3.LUT R0, R0, 0x1, RZ, 0xc0, !PT ;  /* 0x0000000100007812 */ /* 0x000fe200078ec0ff */
[----:B------:R-:W-:Y:S02]  /*aff0*/  USEL UR4, UR8, UR4, !UP0 ;  /* 0x0000000408047287 */ /* 0x000fe4000c000000 */
[----:B------:R-:W-:Y:S01]  /*b000*/  UISETP.NE.AND UP0, UPT, UR9, 0x1, UPT ;  /* 0x000000010900788c */ /* 0x000fe2000bf05270 */
[----:B------:R4:W2:Y:S03]  /*b010*/  SYNCS.PHASECHK.TRANS64.TRYWAIT P0, [R88+URZ+0xa0], R3 ;  /* 0x0000a003580075a7 */ /* 0x0008a600080011ff */
[----:B------:R-:W-:Y:S02]  /*b020*/  IMAD.U32 R83, RZ, RZ, UR4 ;  /* 0x00000004ff537e24 */ /* 0x000fe4000f8e00ff */
[----:B------:R-:W-:Y:S01]  /*b030*/  PLOP3.LUT P2, PT, PT, PT, UP0, 0x80, 0x8 ;  /* 0x000000000008781c */ /* 0x000fe20003f4f008 */
[----:B------:R-:W-:Y:S02]  /*b040*/  IMAD R5, RZ, RZ, -UR4 ;  /* 0x80000004ff057e24 */ /* 0x000fe4000f8e02ff */
[----:B------:R-:W-:Y:S02]  /*b050*/  IMAD.U32 R81, RZ, RZ, UR4 ;  /* 0x00000004ff517e24 */ /* 0x000fe4000f8e00ff */
[----:B------:R-:W-:Y:S01]  /*b060*/  IMAD R84, R5, UR12, R84 ;  /* 0x0000000c05547c24 */ /* 0x000fe2000f8e0254 */
[----:B---3--:R-:W-:Y:S01]  /*b070*/  @P6 SEL R90, RZ, 0x1, !P1 ;  /* 0x00000001ff5a6807 */ /* 0x008fe20004800000 */
[----:B-1----:R-:W-:Y:S07]  /*b080*/  UIMAD.WIDE.U32 UR6, UR4, UR10, URZ ;  /* 0x0000000a040672a5 */ /* 0x002fee000f8e00ff */
[----:B------:R-:W-:Y:S02]  /*b090*/  UMOV UR5, UR7 ;  /* 0x0000000700057c82 */ /* 0x000fe40008000000 */
[----:B------:R-:W-:Y:S06]  /*b0a0*/  USHF.R.U32.HI UR5, URZ, UR11, UR5 ;  /* 0x0000000bff057299 */ /* 0x000fec0008011605 */
[----:B------:R-:W-:Y:S02]  /*b0b0*/  SEL R83, R83, UR5, !P2 ;  /* 0x0000000553537c07 */ /* 0x000fe4000d000000 */
[----:B------:R-:W-:Y:S03]  /*b0c0*/  ISETP.NE.U32.AND P2, PT, R0, 0x1, PT ;  /* 0x000000010000780c */ /* 0x000fe60003f45070 */
[----:B------:R-:W-:Y:S01]  /*b0d0*/  IMAD.MOV R4, RZ, RZ, -R83 ;  /* 0x000000ffff047224 */ /* 0x000fe200078e0a53 */
[----:B------:R-:W-:Y:S03]  /*b0e0*/  P2R R91, PR, RZ, 0x4 ;  /* 0x00000004ff5b7803 */ /* 0x000fe60000000000 */
[----:B------:R-:W-:Y:S01]  /*b0f0*/  IMAD R81, R4, UR9, R81 ;  /* 0x0000000904517c24 */ /* 0x000fe2000f8e0251 */
[----:B--2-4-:R-:W-:Y:S06]  /*b100*/  @!P6 BRA `(.L_x_102) ;  /* 0x000000000058e947 */ /* 0x014fec0003800000 */
[----:B------:R-:W-:Y:S01]  /*b110*/  IMAD.MOV.U32 R47, RZ, RZ, RZ ;  /* 0x000000ffff2f7224 */ /* 0x000fe200078e00ff */
[----:B------:R-:W-:Y:S01]  /*b120*/  ISETP.NE.AND P1, PT, R90, RZ, PT ;  /* 0x000000ff5a00720c */ /* 0x000fe20003f25270 */
[----:B------:R-:W-:Y:S01]  /*b130*/  BSSY B0, `(.L_x_103) ;  /* 0x000000c000007945 */ /* 0x000fe20003800000 */
[----:B------:R-:W-:Y:S02]  /*b140*/  CS2R R58, SRZ ;  /* 0x00000000003a7805 */ /* 0x000fe4000001ff00 */
[----:B------:R-:W-:Y:S02]  /*b150*/  CS2R R56, SRZ ;  /* 0x0000000000387805 */ /* 0x000fe4000001ff00 */
[----:B------:R-:W-:Y:S02]  /*b160*/  CS2R R54, SRZ ;  /* 0x0000000000367805 */ /* 0x000fe4000001ff00 */
[----:B------:R-:W-:Y:S02]  /*b170*/  CS2R R52, SRZ ;  /* 0x0000000000347805 */ /* 0x000fe4000001ff00 */
[----:B------:R-:W-:Y:S02]  /*b180*/  CS2R R50, SRZ ;  /* 0x0000000000327805 */ /* 0x000fe4000001ff00 */
[----:B------:R-:W-:Y:S02]  /*b190*/  CS2R R48, SRZ ;  /* 0x0000000000307805 */ /* 0x000fe4000001ff00 */
[----:B------:R-:W-:Y:S01]  /*b1a0*/  CS2R R44, SRZ ;  /* 0x00000000002c7805 */ /* 0x000fe2000001ff00 */
[----:B------:R-:W-:Y:S06]  /*b1b0*/  @P1 BRA `(.L_x_104) ;  /* 0x00000000000c1947 */ /* 0x000fec0003800000 */
[----:B------:R-:W-:Y:S04]  /*b1c0*/  SHF.L.U32 R5, R65, 0x1f, RZ ;  /* 0x0000001f41057819 */ /* 0x000fe800000006ff */
[----:B------:R-:W1:Y:S02]  /*b1d0*/  SYNCS.PHASECHK.TRANS64.TRYWAIT P1, [UR48+0x40], R5 ;  /* 0x00004005ff0075a7 */ /* 0x000e640008021130 */
[----:B-1----:R-:W-:Y:S05]  /*b1e0*/  @!P1 BRA `(.L_x_105) ;  /* 0x0000003000589947 */ /* 0x002fea0003800000 */
.L_x_104:
[----:B------:R-:W-:Y:S05]  /*b1f0*/  BSYNC B0 ;  /* 0x0000000000007941 */ /* 0x000fea0003800000 */
.L_x_103:
[----:B------:R-:W-:Y:S01]  /*b200*/  ISETP.NE.AND P1, PT, R91, RZ, PT ;  /* 0x000000ff5b00720c */ /* 0x000fe20003f25270 */
[----:B------:R-:W-:Y:S11]  /*b210*/  HFMA2 R89, -RZ, RZ, 0, 5.9604644775390625e-08 ;  /* 0x00000001ff597431 */ /* 0x000ff600000001ff */
[----:B------:R-:W-:Y:S01]  /*b220*/  @!UPT UIADD3 URZ, UPT, UPT, URZ, URZ, URZ ;  /* 0x000000fffffff290 */ /* 0x000fe2000fffe0ff */
[----:B------:R2:W3:Y:S04]  /*b230*/  @P1 LDS.128 R56, [R66] ;  /* 0x0000000042381984 */ /* 0x0004e80000000c00 */
[----:B------:R2:W4:Y:S04]  /*b240*/  @P1 LDS.128 R52, [R82+0x10] ;  /* 0x0000100052341984 */ /* 0x0005280000000c00 */
[----:B------:R2:W1:Y:S04]  /*b250*/  @P1 LDS.128 R48, [R80+0x20] ;  /* 0x0000200050301984 */ /* 0x0004680000000c00 */
[----:B------:R2:W1:Y:S02]  /*b260*/  @P1 LDS.128 R44, [R87+0x30] ;  /* 0x00003000572c1984 */ /* 0x0004640000000c00 */
.L_x_102:
[----:B------:R-:W-:Y:S05]  /*b270*/  BSYNC B1 ;  /* 0x0000000000017941 */ /* 0x000fea0003800000 */
.L_x_101:
[----:B-1----:R-:W-:Y:S04]  /*b280*/  SHF.R.U32.HI R5, RZ, 0x15, R25 ;  /* 0x00000015ff057819 */ /* 0x002fe80000011619 */
[----:B------:R-:W-:Y:S01]  /*b290*/  LOP3.LUT P1, RZ, R5, 0x3, R70, 0x48, !PT ;  /* 0x0000000305ff7812 */ /* 0x000fe20007824846 */
[----:B------:R-:W-:Y:S01]  /*b2a0*/  @!UPT UIADD3 URZ, UPT, UPT, URZ, URZ, URZ ;  /* 0x000000fffffff290 */ /* 0x000fe2000fffe0ff */
[----:B------:R-:W-:Y:S11]  /*b2b0*/  @P0 BRA `(.L_x_106) ;  /* 0x0000000000080947 */ /* 0x000ff60003800000 */
[----:B------:R-:W1:Y:S02]  /*b2c0*/  SYNCS.PHASECHK.TRANS64.TRYWAIT P0, [R88+URZ+0xa0], R3 ;  /* 0x0000a003580075a7 */ /* 0x000e6400080011ff */
[----:B-1----:R-:W-:Y:S05]  /*b2d0*/  @!P0 BRA `(.L_x_107) ;  /* 0x0000003000348947 */ /* 0x002fea0003800000 */
.L_x_106:
[----:B------:R-:W-:Y:S05]  /*b2e0*/  @!P1 BRA `(.L_x_108) ;  /* 0x0000000000409947 */ /* 0x000fea0003800000 */
[----:B------:R-:W1:Y:S01]  /*b2f0*/  LDCU.64 UR8, c[0x4][0x70] ;  /* 0x01000e00ff0877ac */ /* 0x000e620008000a00 */
[----:B------:R-:W-:Y:S01]  /*b300*/  MOV R3, 0x0 ;  /* 0x0000000000037802 */ /* 0x000fe20000000f00 */
[----:B------:R-:W-:Y:S02]  /*b310*/  HFMA2 R12, -RZ, RZ, 0, 5.9604644775390625e-08 ;  /* 0x00000001ff0c7431 */ /* 0x000fe400000001ff */
[----:B------:R-:W-:Y:S02]  /*b320*/  IMAD.MOV.U32 R8, RZ, RZ, 0x192 ;  /* 0x00000192ff087424 */ /* 0x000fe400078e00ff */
[----:B------:R-:W-:Y:S01]  /*b330*/  IMAD.MOV.U32 R13, RZ, RZ, RZ ;  /* 0x000000ffff0d7224 */ /* 0x000fe200078e00ff */
[----:B------:R-:W5:Y:S01]  /*b340*/  LDCU.64 UR6, c[0x4][0x78] ;  /* 0x01000f00ff0677ac */ /* 0x000f620008000a00 */
[----:B------:R-:W2:Y:S01]  /*b350*/  LDC.64 R2, c[0x4][R3] ;  /* 0x0100000003027b82 */ /* 0x000ea20000000a00 */
[----:B------:R-:W3:Y:S01]  /*b360*/  LDCU.64 UR4, c[0x4][0x10] ;  /* 0x01000200ff0477ac */ /* 0x000ee20008000a00 */
[----:B-1----:R-:W-:Y:S01]  /*b370*/  MOV R5, UR9 ;  /* 0x0000000900057c02 */ /* 0x002fe20008000f00 */
[----:B------:R-:W-:Y:S01]  /*b380*/  IMAD.U32 R4, RZ, RZ, UR8 ;  /* 0x00000008ff047e24 */ /* 0x000fe2000f8e00ff */
[----:B-----5:R-:W-:Y:S01]  /*b390*/  MOV R7, UR7 ;  /* 0x0000000700077c02 */ /* 0x020fe20008000f00 */
[----:B------:R-:W-:Y:S01]  /*b3a0*/  IMAD.U32 R6, RZ, RZ, UR6 ;  /* 0x00000006ff067e24 */ /* 0x000fe2000f8e00ff */
[----:B---3--:R-:W-:Y:S01]  /*b3b0*/  MOV R11, UR5 ;  /* 0x00000005000b7c02 */ /* 0x008fe20008000f00 */
[----:B------:R-:W-:Y:S02]  /*b3c0*/  IMAD.U32 R10, RZ, RZ, UR4 ;  /* 0x00000004ff0a7e24 */ /* 0x000fe4000f8e00ff */
[----:B------:R-:W-:Y:S07]  /*b3d0*/  LEPC R20, `(.L_x_108) ;  /* 0x000000001014794e */ /* 0x000fee0000000000 */
[----:B--2-4-:R-:W-:Y:S05]  /*b3e0*/  CALL.ABS.NOINC R2 ;  /* 0x0000000002007343 */ /* 0x014fea0003c00000 */
.L_x_108:
[----:B---3--:R-:W-:Y:S01]  /*b3f0*/  LOP3.LUT R20, R56, 0xffffe000, RZ, 0xc0, !PT ;  /* 0xffffe00038147812 */ /* 0x008fe200078ec0ff */
[----:B------:R-:W-:Y:S05]  /*b400*/  WARPSYNC.ALL ;  /* 0x0000000000007948 */ /* 0x000fea0003800000 */
[----:B------:R-:W-:Y:S01]  /*b410*/  R2UR UR4, R25 ;  /* 0x00000000190472ca */ /* 0x000fe200000e0000 */
[----:B------:R-:W-:Y:S01]  /*b420*/  BSSY.RECONVERGENT B0, `(.L_x_109) ;  /* 0x000005a000007945 */ /* 0x000fe20003800200 */
[----:B------:R-:W-:Y:S02]  /*b430*/  LOP3.LUT R21, R57, 0xffffe000, RZ, 0xc0, !PT ;  /* 0xffffe00039157812 */ /* 0x000fe400078ec0ff */
[----:B------:R-:W-:Y:S02]  /*b440*/  LOP3.LUT R26, R58, 0xffffe000, RZ, 0xc0, !PT ;  /* 0xffffe0003a1a7812 */ /* 0x000fe400078ec0ff */
[----:B----4-:R-:W-:Y:S02]  /*b450*/  LOP3.LUT R33, R52, 0xffffe000, RZ, 0xc0, !PT ;  /* 0xffffe00034217812 */ /* 0x010fe400078ec0ff */
[----:B------:R-:W-:Y:S05]  /*b460*/  ISETP.NE.AND P0, PT, R68, RZ, PT ;  /* 0x000000ff4400720c */ /* 0x000fea0003f05270 */
[----:B------:R-:W1:Y:S02]  /*b470*/  LDTM.x16 R4, tmem[UR4] ;  /* 0x00000004000479ee */ /* 0x000e640008240000 */
[C---:B-1----:R-:W-:Y:S01]  /*b480*/  FMUL R0, R24.reuse, R4 ;  /* 0x0000000418007220 */ /* 0x042fe20000400000 */
[C---:B------:R-:W-:Y:S01]  /*b490*/  FMUL R2, R24.reuse, R5 ;  /* 0x0000000518027220 */ /* 0x040fe20000400000 */
[C---:B------:R-:W-:Y:S01]  /*b4a0*/  FMUL R3, R24.reuse, R6 ;  /* 0x0000000618037220 */ /* 0x040fe20000400000 */
[----:B------:R-:W-:Y:S01]  /*b4b0*/  FMUL R7, R24, R7 ;  /* 0x0000000718077220 */ /* 0x000fe20000400000 */
[----:B------:R-:W-:Y:S01]  /*b4c0*/  FFMA R28, R27, R20, R0 ;  /* 0x000000141b1c7223 */ /* 0x000fe20000000000 */
[----:B------:R-:W-:Y:S01]  /*b4d0*/  LOP3.LUT R20, R59, 0xffffe000, RZ, 0xc0, !PT ;  /* 0xffffe0003b147812 */ /* 0x000fe200078ec0ff */
[C---:B------:R-:W-:Y:S01]  /*b4e0*/  FFMA R29, R27.reuse, R21, R2 ;  /* 0x000000151b1d7223 */ /* 0x040fe20000000002 */
[----:B------:R-:W-:Y:S01]  /*b4f0*/  LOP3.LUT R21, R54, 0xffffe000, RZ, 0xc0, !PT ;  /* 0xffffe00036157812 */ /* 0x000fe200078ec0ff */
[----:B------:R-:W-:Y:S01]  /*b500*/  FFMA R30, R27, R26, R3 ;  /* 0x0000001a1b1e7223 */ /* 0x000fe20000000003 */
[----:B------:R-:W-:Y:S01]  /*b510*/  LOP3.LUT R26, R53, 0xffffe000, RZ, 0xc0, !PT ;  /* 0xffffe000351a7812 */ /* 0x000fe200078ec0ff */
[----:B------:R-:W-:Y:S01]  /*b520*/  FFMA R31, R27, R20, R7 ;  /* 0x000000141b1f7223 */ /* 0x000fe20000000007 */
[----:B------:R-:W-:Y:S01]  /*b530*/  LOP3.LUT R20, R55, 0xffffe000, RZ, 0xc0, !PT ;  /* 0xffffe00037147812 */ /* 0x000fe200078ec0ff */
[C---:B------:R-:W-:Y:S01]  /*b540*/  FMUL R4, R24.reuse, R8 ;  /* 0x0000000818047220 */ /* 0x040fe20000400000 */
[----:B------:R-:W-:Y:S01]  /*b550*/  F2FP.TF32.F32.PACK_B R28, R28 ;  /* 0x0000001cff1c723e */ /* 0x000fe200024050ff */
[C---:B------:R-:W-:Y:S01]  /*b560*/  FMUL R5, R24.reuse, R9 ;  /* 0x0000000918057220 */ /* 0x040fe20000400000 */
[----:B------:R-:W-:Y:S01]  /*b570*/  F2FP.TF32.F32.PACK_B R29, R29 ;  /* 0x0000001dff1d723e */ /* 0x000fe200024050ff */
[C---:B------:R-:W-:Y:S01]  /*b580*/  FMUL R6, R24.reuse, R10 ;  /* 0x0000000a18067220 */ /* 0x040fe20000400000 */
[----:B------:R-:W-:Y:S01]  /*b590*/  FMUL R11, R24, R11 ;  /* 0x0000000b180b7220 */ /* 0x000fe20000400000 */
[----:B------:R-:W-:Y:S01]  /*b5a0*/  F2FP.TF32.F32.PACK_B R30, R30 ;  /* 0x0000001eff1e723e */ /* 0x000fe200024050ff */
[C---:B------:R-:W-:Y:S01]  /*b5b0*/  FFMA R4, R27.reuse, R33, R4 ;  /* 0x000000211b047223 */ /* 0x040fe20000000004 */
[----:B------:R-:W-:Y:S01]  /*b5c0*/  F2FP.TF32.F32.PACK_B R31, R31 ;  /* 0x0000001fff1f723e */ /* 0x000fe200024050ff */
[C---:B------:R-:W-:Y:S01]  /*b5d0*/  FFMA R5, R27.reuse, R26, R5 ;  /* 0x0000001a1b057223 */ /* 0x040fe20000000005 */
[C---:B------:R-:W-:Y:S01]  /*b5e0*/  FFMA R6, R27.reuse, R21, R6 ;  /* 0x000000151b067223 */ /* 0x040fe20000000006 */
[----:B------:R-:W-:Y:S01]  /*b5f0*/  FFMA R7, R27, R20, R11 ;  /* 0x000000141b077223 */ /* 0x000fe2000000000b */
[----:B------:R-:W-:Y:S01]  /*b600*/  LOP3.LUT R33, R48, 0xffffe000, RZ, 0xc0, !PT ;  /* 0xffffe00030217812 */ /* 0x000fe200078ec0ff */
[----:B------:R1:W-:Y:S01]  /*b610*/  STS.128 [R66], R28 ;  /* 0x0000001c42007388 */ /* 0x0003e20000000c00 */
[----:B------:R-:W-:Y:S01]  /*b620*/  LOP3.LUT R26, R49, 0xffffe000, RZ, 0xc0, !PT ;  /* 0xffffe000311a7812 */ /* 0x000fe200078ec0ff */
[C---:B------:R-:W-:Y:S01]  /*b630*/  FMUL R8, R24.reuse, R12 ;  /* 0x0000000c18087220 */ /* 0x040fe20000400000 */
[----:B------:R-:W-:Y:S01]  /*b640*/  FMUL R9, R24, R13 ;  /* 0x0000000d18097220 */ /* 0x000fe20000400000 */
[----:B------:R-:W-:Y:S01]  /*b650*/  LOP3.LUT R21, R50, 0xffffe000, RZ, 0xc0, !PT ;  /* 0xffffe00032157812 */ /* 0x000fe200078ec0ff */
[C---:B------:R-:W-:Y:S01]  /*b660*/  FMUL R10, R24.reuse, R14 ;  /* 0x0000000e180a7220 */ /* 0x040fe20000400000 */
[----:B------:R-:W-:Y:S01]  /*b670*/  LOP3.LUT R20, R51, 0xffffe000, RZ, 0xc0, !PT ;  /* 0xffffe00033147812 */ /* 0x000fe200078ec0ff */
[----:B------:R-:W-:Y:S01]  /*b680*/  FMUL R15, R24, R15 ;  /* 0x0000000f180f7220 */ /* 0x000fe20000400000 */
[----:B------:R-:W-:Y:S01]  /*b690*/  F2FP.TF32.F32.PACK_B R4, R4 ;  /* 0x00000004ff04723e */ /* 0x000fe200024050ff */
[C---:B------:R-:W-:Y:S01]  /*b6a0*/  FFMA R8, R27.reuse, R33, R8 ;  /* 0x000000211b087223 */ /* 0x040fe20000000008 */
[----:B------:R-:W-:Y:S01]  /*b6b0*/  F2FP.TF32.F32.PACK_B R5, R5 ;  /* 0x00000005ff05723e */ /* 0x000fe200024050ff */
[C---:B------:R-:W-:Y:S01]  /*b6c0*/  FFMA R9, R27.reuse, R26, R9 ;  /* 0x0000001a1b097223 */ /* 0x040fe20000000009 */
[----:B------:R-:W-:Y:S01]  /*b6d0*/  F2FP.TF32.F32.PACK_B R6, R6 ;  /* 0x00000006ff06723e */ /* 0x000fe200024050ff */
[C---:B------:R-:W-:Y:S01]  /*b6e0*/  FFMA R10, R27.reuse, R21, R10 ;  /* 0x000000151b0a7223 */ /* 0x040fe2000000000a */
[----:B------:R-:W-:Y:S01]  /*b6f0*/  F2FP.TF32.F32.PACK_B R7, R7 ;  /* 0x00000007ff07723e */ /* 0x000fe200024050ff */
[----:B------:R-:W-:Y:S01]  /*b700*/  FFMA R11, R27, R20, R15 ;  /* 0x000000141b0b7223 */ /* 0x000fe2000000000f */
[----:B------:R-:W-:Y:S01]  /*b710*/  LOP3.LUT R33, R44, 0xffffe000, RZ, 0xc0, !PT ;  /* 0xffffe0002c217812 */ /* 0x000fe200078ec0ff */
[C---:B------:R-:W-:Y:S01]  /*b720*/  FMUL R12, R24.reuse, R16 ;  /* 0x00000010180c7220 */ /* 0x040fe20000400000 */
[----:B------:R-:W-:Y:S01]  /*b730*/  LOP3.LUT R26, R45, 0xffffe000, RZ, 0xc0, !PT ;  /* 0xffffe0002d1a7812 */ /* 0x000fe200078ec0ff */
[----:B------:R1:W-:Y:S01]  /*b740*/  STS.128 [R82+0x10], R4 ;  /* 0x0000100452007388 */ /* 0x0003e20000000c00 */
        /* <DEDUP_REMOVED lines=13> */
[----:B------:R-:W-:Y:S02]  /*b820*/  F2FP.TF32.F32.PACK_B R12, R12 ;  /* 0x0000000cff0c723e */ /* 0x000fe400024050ff */
[----:B------:R-:W-:Y:S01]  /*b830*/  F2FP.TF32.F32.PACK_B R13, R13 ;  /* 0x0000000dff0d723e */ /* 0x000fe200024050ff */
[----:B------:R1:W-:Y:S01]  /*b840*/  STS.128 [R80+0x20], R8 ;  /* 0x0000200850007388 */ /* 0x0003e20000000c00 */
[----:B------:R-:W-:Y:S02]  /*b850*/  F2FP.TF32.F32.PACK_B R14, R14 ;  /* 0x0000000eff0e723e */ /* 0x000fe400024050ff */
[----:B------:R-:W-:Y:S05]  /*b860*/  F2FP.TF32.F32.PACK_B R15, R15 ;  /* 0x0000000fff0f723e */ /* 0x000fea00024050ff */
[----:B------:R1:W-:Y:S01]  /*b870*/  STS.128 [R87+0x30], R12 ;  /* 0x0000300c57007388 */ /* 0x0003e20000000c00 */
[----:B------:R-:W-:Y:S01]  /*b880*/  @!PT LDS RZ, [RZ] ;  /* 0x00000000fffff984 */ /* 0x000fe20000000800 */
[----:B------:R-:W-:Y:S01]  /*b890*/  @!PT LDS RZ, [RZ] ;  /* 0x00000000fffff984 */ /* 0x000fe20000000800 */
[----:B------:R-:W-:Y:S01]  /*b8a0*/  @!PT LDS RZ, [RZ] ;  /* 0x00000000fffff984 */ /* 0x000fe20000000800 */
[----:B------:R-:W-:Y:S01]  /*b8b0*/  @!PT LDS RZ, [RZ] ;  /* 0x00000000fffff984 */ /* 0x000fe20000000800 */
[----:B------:R3:W-:Y:S07]  /*b8c0*/  MEMBAR.ALL.CTA ;  /* 0x0000000000007992 */ /* 0x0007ee0000008000 */
[----:B---3--:R-:W3:Y:S02]  /*b8d0*/  FENCE.VIEW.ASYNC.S ;  /* 0x00000000000073c6 */ /* 0x008ee40000000000 */
[----:B---3--:R-:W-:Y:S06]  /*b8e0*/  BAR.SYNC.DEFER_BLOCKING 0x1, 0x80 ;  /* 0x0042000000007b1d */ /* 0x008fec0000010000 */
[----:B------:R-:W-:Y:S05]  /*b8f0*/  @P0 BRA `(.L_x_110) ;  /* 0x0000000000300947 */ /* 0x000fea0003800000 */
[----:B------:R-:W3:Y:S01]  /*b900*/  LDCU.64 UR6, c[0x0][0x348] ;  /* 0x00006900ff0677ac */ /* 0x000ee20008000a00 */
[----:B------:R-:W-:Y:S02]  /*b910*/  R2UR UR42, R84 ;  /* 0x00000000542a72ca */ /* 0x000fe400000e0000 */
[----:B------:R-:W-:Y:S01]  /*b920*/  R2UR UR43, R81 ;  /* 0x00000000512b72ca */ /* 0x000fe200000e0000 */
[----:B------:R-:W-:Y:S01]  /*b930*/  UIADD3 UR4, UPT, UPT, UR48, 0x200, URZ ;  /* 0x0000020030047890 */ /* 0x000fe2000fffe0ff */
[----:B------:R-:W-:Y:S05]  /*b940*/  R2UR UR44, R83 ;  /* 0x00000000532c72ca */ /* 0x000fea00000e0000 */
[----:B------:R-:W-:Y:S05]  /*b950*/  IMAD.U32 R62, RZ, RZ, UR4 ;  /* 0x00000004ff3e7e24 */ /* 0x000fea000f8e00ff */
[----:B------:R-:W-:Y:S01]  /*b960*/  R2UR UR40, R62 ;  /* 0x000000003e2872ca */ /* 0x000fe200000e0000 */
[----:B---3--:R-:W-:Y:S04]  /*b970*/  UIADD3 UR4, UP0, UPT, UR6, 0x680, URZ ;  /* 0x0000068006047890 */ /* 0x008fe8000ff1e0ff */
[----:B------:R-:W-:Y:S09]  /*b980*/  UIADD3.X UR5, UPT, UPT, URZ, UR7, URZ, UP0, !UPT ;  /* 0x00000007ff057290 */ /* 0x000ff200087fe4ff */
[----:B------:R3:W-:Y:S01]  /*b990*/  UTMASTG.4D.IM2COL [UR40], [UR4] ;  /* 0x00000028040073b5 */ /* 0x0007e20008058000 */
[----:B------:R0:W-:Y:S01]  /*b9a0*/  UTMACMDFLUSH ;  /* 0x00000000000079b7 */ /* 0x0001e20000000000 */
[----:B---3--:R-:W-:Y:S04]  /*b9b0*/  DEPBAR.LE SB0, 0x1 ;  /* 0x000080400000791a */ /* 0x008fe80000000000 */
.L_x_110:
[----:B------:R-:W-:Y:S05]  /*b9c0*/  BSYNC.RECONVERGENT B0 ;  /* 0x0000000000007941 */ /* 0x000fea0003800200 */
.L_x_109:
[----:B------:R-:W-:Y:S01]  /*b9d0*/  BAR.SYNC.DEFER_BLOCKING 0x1, 0x80 ;  /* 0x0042000000007b1d */ /* 0x000fe20000010000 */
[----:B------:R-:W-:Y:S01]  /*b9e0*/  ISETP.NE.AND P1, PT, R86, RZ, PT ;  /* 0x000000ff5600720c */ /* 0x000fe20003f25270 */
[----:B------:R-:W-:Y:S01]  /*b9f0*/  UISETP.NE.AND UP0, UPT, UR52, URZ, UPT ;  /* 0x000000ff3400728c */ /* 0x000fe2000bf05270 */
[----:B------:R-:W-:Y:S11]  /*ba00*/  LEA R3, R89, UR48, 0x3 ;  /* 0x0000003059037c11 */ /* 0x000ff6000f8e18ff */
[----:B-1----:R-:W-:Y:S01]  /*ba10*/  @P1 SHF.L.U32 R4, R65, 0x1f, RZ ;  /* 0x0000001f41041819 */ /* 0x002fe200000006ff */
[----:B------:R-:W-:Y:S06]  /*ba20*/  BRA.U !UP0, `(.L_x_111) ;  /* 0x0000000108247547 */ /* 0x000fec000b800000 */
[----:B------:R-:W1:Y:S01]  /*ba30*/  S2R R0, SR_CgaCtaId ;  /* 0x0000000000007919 */ /* 0x000e620000008800 */
[----:B------:R-:W-:Y:S01]  /*ba40*/  IMAD.U32 R2, RZ, RZ, UR49 ;  /* 0x00000031ff027e24 */ /* 0x000fe2000f8e00ff */
[----:B------:R-:W-:Y:S04]  /*ba50*/  UIADD3 UR4, UPT, UPT, UR49, 0x1, URZ ;  /* 0x0000000131047890 */ /* 0x000fe8000fffe0ff */
[----:B------:R-:W-:Y:S01]  /*ba60*/  @P1 LEA R2, R2, UR48, 0x3 ;  /* 0x0000003002021c11 */ /* 0x000fe2000f8e18ff */
[----:B------:R-:W-:Y:S04]  /*ba70*/  UISETP.NE.AND UP0, UPT, UR4, 0x4, UPT ;  /* 0x000000040400788c */ /* 0x000fe8000bf05270 */
[----:B------:R-:W-:Y:S01]  /*ba80*/  @P1 VIADD R5, R2, 0x60 ;  /* 0x0000006002051836 */ /* 0x000fe20000000000 */
[----:B------:R-:W-:Y:S04]  /*ba90*/  USEL UR49, UR4, URZ, UP0 ;  /* 0x000000ff04317287 */ /* 0x000fe80008000000 */
[----:B-1----:R-:W-:Y:S04]  /*baa0*/  @P1 PRMT R0, R0, 0x654, R5 ;  /* 0x0000065400001816 */ /* 0x002fe80000000005 */
[----:B------:R1:W-:Y:S04]  /*bab0*/  @P1 SYNCS.ARRIVE.TRANS64.RED.A1T0 RZ, [R0+URZ], RZ ;  /* 0x000000ff00ff19a7 */ /* 0x0003e800081004ff */
.L_x_111:
[----:B------:R-:W3:Y:S01]  /*bac0*/  @P1 SYNCS.PHASECHK.TRANS64.TRYWAIT P0, [R3+URZ+0x40], R4 ;  /* 0x00004004030015a7 */ /* 0x000ee200080011ff */
[----:B------:R-:W-:Y:S01]  /*bad0*/  BSSY B1, `(.L_x_112) ;  /* 0x0000016000017945 */ /* 0x000fe20003800000 */
[----:B---3--:R-:W-:Y:S03]  /*bae0*/  @P1 SEL R90, RZ, 0x1, !P0 ;  /* 0x00000001ff5a1807 */ /* 0x008fe60004000000 */
[----:B------:R-:W-:Y:S05]  /*baf0*/  @!P1 BRA `(.L_x_113) ;  /* 0x00000000004c9947 */ /* 0x000fea0003800000 */
[----:B------:R-:W-:Y:S01]  /*bb00*/  ISETP.NE.AND P0, PT, R90, RZ, PT ;  /* 0x000000ff5a00720c */ /* 0x000fe20003f05270 */
[----:B------:R-:W-:Y:S01]  /*bb10*/  BSSY B0, `(.L_x_114) ;  /* 0x000000b000007945 */ /* 0x000fe20003800000 */
[----:B------:R-:W-:Y:S11]  /*bb20*/  ISETP.NE.AND P1, PT, R91, RZ, PT ;  /* 0x000000ff5b00720c */ /* 0x000ff60003f25270 */
[----:B------:R-:W-:Y:S02]  /*bb30*/  @!UPT UIADD3 URZ, UPT, UPT, URZ, URZ, URZ ;  /* 0x000000fffffff290 */ /* 0x000fe4000fffe0ff */
[C---:B------:R-:W-:Y:S01]  /*bb40*/  @P1 IMAD R6, R89.reuse, 0x2000, R66 ;  /* 0x0000200059061824 */ /* 0x040fe200078e0242 */
[C---:B------:R-:W-:Y:S01]  /*bb50*/  @P1 LEA R4, R89.reuse, R80, 0xd ;  /* 0x0000005059041211 */ /* 0x040fe200078e68ff */
[C---:B------:R-:W-:Y:S02]  /*bb60*/  @P1 IMAD R5, R89.reuse, 0x2000, R82 ;  /* 0x0000200059051824 */ /* 0x040fe400078e0252 */
[----:B------:R-:W-:Y:S01]  /*bb70*/  @P1 IMAD R2, R89, 0x2000, R87 ;  /* 0x0000200059021824 */ /* 0x000fe200078e0257 */
[----:B------:R-:W-:Y:S06]  /*bb80*/  @P0 BRA `(.L_x_115) ;  /* 0x00000000000c0947 */ /* 0x000fec0003800000 */
[----:B-1----:R-:W-:Y:S04]  /*bb90*/  SHF.L.U32 R0, R65, 0x1f, RZ ;  /* 0x0000001f41007819 */ /* 0x002fe800000006ff */
[----:B------:R-:W1:Y:S02]  /*bba0*/  SYNCS.PHASECHK.TRANS64.TRYWAIT P0, [R3+URZ+0x40], R0 ;  /* 0x00004000030075a7 */ /* 0x000e6400080011ff */
[----:B-1----:R-:W-:Y:S05]  /*bbb0*/  @!P0 BRA `(.L_x_116) ;  /* 0x0000002800108947 */ /* 0x002fea0003800000 */
.L_x_115:
[----:B------:R-:W-:Y:S05]  /*bbc0*/  BSYNC B0 ;  /* 0x0000000000007941 */ /* 0x000fea0003800000 */
.L_x_114:
[----:B------:R-:W-:Y:S02]  /*bbd0*/  ISETP.NE.AND P0, PT, R91, RZ, PT ;  /* 0x000000ff5b00720c */ /* 0x000fe40003f05270 */
[----:B------:R-:W-:Y:S11]  /*bbe0*/  IADD3 R89, PT, PT, R89, 0x1, RZ ;  /* 0x0000000159597810 */ /* 0x000ff60007ffe0ff */
[----:B------:R3:W4:Y:S04]  /*bbf0*/  @P0 LDS.128 R56, [R6] ;  /* 0x0000000006380984 */ /* 0x0007280000000c00 */
[----:B------:R3:W1:Y:S04]  /*bc00*/  @P0 LDS.128 R52, [R5+0x10] ;  /* 0x0000100005340984 */ /* 0x0006680000000c00 */
[----:B------:R3:W1:Y:S04]  /*bc10*/  @P0 LDS.128 R48, [R4+0x20] ;  /* 0x0000200004300984 */ /* 0x0006680000000c00 */
[----:B------:R3:W1:Y:S02]  /*bc20*/  @P0 LDS.128 R44, [R2+0x30] ;  /* 0x00003000022c0984 */ /* 0x0006640000000c00 */
.L_x_113:
[----:B------:R-:W-:Y:S05]  /*bc30*/  BSYNC B1 ;  /* 0x0000000000017941 */ /* 0x000fea0003800000 */
.L_x_112:
[----:B-1----:R-:W-:Y:S05]  /*bc40*/  VIADD R3, R25, 0x10 ;  /* 0x0000001019037836 */ /* 0x002fea0000000000 */
[----:B------:R-:W-:Y:S04]  /*bc50*/  SHF.R.U32.HI R3, RZ, 0x15, R3 ;  /* 0x00000015ff037819 */ /* 0x000fe80000011603 */
[----:B------:R-:W-:Y:S11]  /*bc60*/  LOP3.LUT P0, RZ, R3, 0x3, R70, 0x48, !PT ;  /* 0x0000000303ff7812 */ /* 0x000ff60007804846 */
[----:B------:R-:W-:Y:S02]  /*bc70*/  @!UPT UIADD3 URZ, UPT, UPT, URZ, URZ, URZ ;  /* 0x000000fffffff290 */ /* 0x000fe4000fffe0ff */
[----:B------:R-:W-:Y:S05]  /*bc80*/  @!P0 BRA `(.L_x_117) ;  /* 0x0000000000408947 */ /* 0x000fea0003800000 */
[----:B------:R-:W1:Y:S01]  /*bc90*/  LDCU.64 UR8, c[0x4][0x70] ;  /* 0x01000e00ff0877ac */ /* 0x000e620008000a00 */
[----:B------:R-:W-:Y:S01]  /*bca0*/  MOV R3, 0x0 ;  /* 0x0000000000037802 */ /* 0x000fe20000000f00 */
[----:B------:R-:W-:Y:S02]  /*bcb0*/  HFMA2 R12, -RZ, RZ, 0, 5.9604644775390625e-08 ;  /* 0x00000001ff0c7431 */ /* 0x000fe400000001ff */
[----:B------:R-:W-:Y:S02]  /*bcc0*/  IMAD.MOV.U32 R8, RZ, RZ, 0x192 ;  /* 0x00000192ff087424 */ /* 0x000fe400078e00ff */
[----:B------:R-:W-:Y:S01]  /*bcd0*/  IMAD.MOV.U32 R13, RZ, RZ, RZ ;  /* 0x000000ffff0d7224 */ /* 0x000fe200078e00ff */
[----:B------:R-:W5:Y:S01]  /*bce0*/  LDCU.64 UR6, c[0x4][0x78] ;  /* 0x01000f00ff0677ac */ /* 0x000f620008000a00 */
[----:B---3--:R-:W3:Y:S01]  /*bcf0*/  LDC.64 R2, c[0x4][R3] ;  /* 0x0100000003027b82 */ /* 0x008ee20000000a00 */
[----:B------:R-:W2:Y:S01]  /*bd00*/  LDCU.64 UR4, c[0x4][0x10] ;  /* 0x01000200ff0477ac */ /* 0x000ea20008000a00 */
[----:B-1----:R-:W-:Y:S01]  /*bd10*/  MOV R5, UR9 ;  /* 0x0000000900057c02 */ /* 0x002fe20008000f00 */
[----:B------:R-:W-:Y:S01]  /*bd20*/  IMAD.U32 R4, RZ, RZ, UR8 ;  /* 0x00000008ff047e24 */ /* 0x000fe2000f8e00ff */
[----:B-----5:R-:W-:Y:S01]  /*bd30*/  MOV R7, UR7 ;  /* 0x0000000700077c02 */ /* 0x020fe20008000f00 */
[----:B------:R-:W-:Y:S01]  /*bd40*/  IMAD.U32 R6, RZ, RZ, UR6 ;  /* 0x00000006ff067e24 */ /* 0x000fe2000f8e00ff */
[----:B--2---:R-:W-:Y:S01]  /*bd50*/  MOV R11, UR5 ;  /* 0x00000005000b7c02 */ /* 0x004fe20008000f00 */
[----:B------:R-:W-:Y:S02]  /*bd60*/  IMAD.U32 R10, RZ, RZ, UR4 ;  /* 0x00000004ff0a7e24 */ /* 0x000fe4000f8e00ff */
[----:B------:R-:W-:Y:S07]  /*bd70*/  LEPC R20, `(.L_x_117) ;  /* 0x000000001014794e */ /* 0x000fee0000000000 */
[----:B---34-:R-:W-:Y:S05]  /*bd80*/  CALL.ABS.NOINC R2 ;  /* 0x0000000002007343 */ /* 0x018fea0003c00000 */
.L_x_117:
[----:B----4-:R-:W-:Y:S01]  /*bd90*/  LOP3.LUT R20, R56, 0xffffe000, RZ, 0xc0, !PT ;  /* 0xffffe00038147812 */ /* 0x010fe200078ec0ff */
[----:B------:R-:W-:Y:S05]  /*bda0*/  WARPSYNC.ALL ;  /* 0x0000000000007948 */ /* 0x000fea0003800000 */
[----:B------:R-:W-:Y:S01]  /*bdb0*/  R2UR UR4, R25 ;  /* 0x00000000190472ca */ /* 0x000fe200000e0000 */
[----:B------:R-:W1:Y:S01]  /*bdc0*/  S2R R92, SR_CgaCtaId ;  /* 0x00000000005c7919 */ /* 0x000e620000008800 */
[----:B------:R-:W-:Y:S01]  /*bdd0*/  LOP3.LUT R21, R57, 0xffffe000, RZ, 0xc0, !PT ;  /* 0xffffe00039157812 */ /* 0x000fe200078ec0ff */
[----:B------:R-:W-:Y:S01]  /*bde0*/  IMAD.U32 R40, RZ, RZ, UR49 ;  /* 0x00000031ff287e24 */ /* 0x000fe2000f8e00ff */
[----:B------:R-:W-:Y:S01]  /*bdf0*/  LOP3.LUT R41, R58, 0xffffe000, RZ, 0xc0, !PT ;  /* 0xffffe0003a297812 */ /* 0x000fe200078ec0ff */
[----:B------:R-:W-:Y:S01]  /*be00*/  BSSY.RECONVERGENT B0, `(.L_x_118) ;  /* 0x000005d000007945 */ /* 0x000fe20003800200 */
[----:B------:R-:W-:Y:S02]  /*be10*/  LOP3.LUT R26, R48, 0xffffe000, RZ, 0xc0, !PT ;  /* 0xffffe000301a7812 */ /* 0x000fe400078ec0ff */
[----:B------:R-:W-:Y:S02]  /*be20*/  ISETP.NE.AND P6, PT, R86, RZ, PT ;  /* 0x000000ff5600720c */ /* 0x000fe40003fc5270 */
[----:B------:R-:W-:Y:S03]  /*be30*/  ISETP.NE.AND P0, PT, R68, RZ, PT ;  /* 0x000000ff4400720c */ /* 0x000fe60003f05270 */
[----:B---3--:R-:W3:Y:S08]  /*be40*/  LDTM.x16 R4, tmem[UR4+0x10] ;  /* 0x00001004000479ee */ /* 0x008ef00008240000 */
[----:B------:R-:W-:Y:S05]  /*be50*/  @P6 LEA R40, R40, UR48, 0x3 ;  /* 0x0000003028286c11 */ /* 0x000fea000f8e18ff */
[----:B------:R-:W-:Y:S01]  /*be60*/  @P6 VIADD R93, R40, 0x60 ;  /* 0x00000060285d6836 */ /* 0x000fe20000000000 */
[----:B------:R-:W-:Y:S04]  /*be70*/  LEA R40, R89, UR48, 0x3 ;  /* 0x0000003059287c11 */ /* 0x000fe8000f8e18ff */
[----:B-1----:R-:W-:Y:S01]  /*be80*/  @P6 PRMT R93, R92, 0x654, R93 ;  /* 0x000006545c5d6816 */ /* 0x002fe2000000005d */
[C---:B---3--:R-:W-:Y:S01]  /*be90*/  FMUL R0, R24.reuse, R4 ;  /* 0x0000000418007220 */ /* 0x048fe20000400000 */
[C---:B------:R-:W-:Y:S01]  /*bea0*/  FMUL R2, R24.reuse, R5 ;  /* 0x0000000518027220 */ /* 0x040fe20000400000 */
[C---:B------:R-:W-:Y:S01]  /*beb0*/  FMUL R3, R24.reuse, R10 ;  /* 0x0000000a18037220 */ /* 0x040fe20000400000 */
[----:B------:R-:W-:Y:S01]  /*bec0*/  FMUL R4, R24, R11 ;  /* 0x0000000b18047220 */ /* 0x000fe20000400000 */
[C---:B------:R-:W-:Y:S01]  /*bed0*/  FFMA R28, R27.reuse, R20, R0 ;  /* 0x000000141b1c7223 */ /* 0x040fe20000000000 */
[----:B------:R-:W-:Y:S01]  /*bee0*/  LOP3.LUT R20, R52, 0xffffe000, RZ, 0xc0, !PT ;  /* 0xffffe00034147812 */ /* 0x000fe200078ec0ff */
[----:B------:R-:W-:Y:S01]  /*bef0*/  FFMA R29, R27, R21, R2 ;  /* 0x000000151b1d7223 */ /* 0x000fe20000000002 */
[----:B------:R-:W-:Y:S01]  /*bf00*/  LOP3.LUT R21, R59, 0xffffe000, RZ, 0xc0, !PT ;  /* 0xffffe0003b157812 */ /* 0x000fe200078ec0ff */
[C---:B------:R-:W-:Y:S01]  /*bf10*/  FMUL R0, R24.reuse, R6 ;  /* 0x0000000618007220 */ /* 0x040fe20000400000 */
[----:B------:R-:W-:Y:S01]  /*bf20*/  F2FP.TF32.F32.PACK_B R28, R28 ;  /* 0x0000001cff1c723e */ /* 0x000fe200024050ff */
[C---:B------:R-:W-:Y:S01]  /*bf30*/  FMUL R2, R24.reuse, R7 ;  /* 0x0000000718027220 */ /* 0x040fe20000400000 */
[----:B------:R-:W-:Y:S01]  /*bf40*/  F2FP.TF32.F32.PACK_B R29, R29 ;  /* 0x0000001dff1d723e */ /* 0x000fe200024050ff */
[----:B------:R-:W-:Y:S01]  /*bf50*/  FFMA R30, R27, R41, R0 ;  /* 0x000000291b1e7223 */ /* 0x000fe20000000000 */
[----:B------:R-:W-:Y:S01]  /*bf60*/  LOP3.LUT R41, R55, 0xffffe000, RZ, 0xc0, !PT ;  /* 0xffffe00037297812 */ /* 0x000fe200078ec0ff */
[----:B------:R-:W-:Y:S01]  /*bf70*/  FFMA R31, R27, R21, R2 ;  /* 0x000000151b1f7223 */ /* 0x000fe20000000002 */
[----:B------:R-:W-:Y:S01]  /*bf80*/  LOP3.LUT R21, R53, 0xffffe000, RZ, 0xc0, !PT ;  /* 0xffffe00035157812 */ /* 0x000fe200078ec0ff */
[C---:B------:R-:W-:Y:S01]  /*bf90*/  FMUL R0, R24.reuse, R8 ;  /* 0x0000000818007220 */ /* 0x040fe20000400000 */
[----:B------:R-:W-:Y:S01]  /*bfa0*/  F2FP.TF32.F32.PACK_B R30, R30 ;  /* 0x0000001eff1e723e */ /* 0x000fe200024050ff */
[----:B------:R-:W-:Y:S01]  /*bfb0*/  FMUL R2, R24, R9 ;  /* 0x0000000918027220 */ /* 0x000fe20000400000 */
[----:B------:R-:W-:Y:S01]  /*bfc0*/  F2FP.TF32.F32.PACK_B R31, R31 ;  /* 0x0000001fff1f723e */ /* 0x000fe200024050ff */
[C---:B------:R-:W-:Y:S01]  /*bfd0*/  FFMA R32, R27.reuse, R20, R0 ;  /* 0x000000141b207223 */ /* 0x040fe20000000000 */
[----:B------:R-:W-:Y:S01]  /*bfe0*/  LOP3.LUT R20, R54, 0xffffe000, RZ, 0xc0, !PT ;  /* 0xffffe00036147812 */ /* 0x000fe200078ec0ff */
[----:B------:R-:W-:Y:S01]  /*bff0*/  FFMA R33, R27, R21, R2 ;  /* 0x000000151b217223 */ /* 0x000fe20000000002 */
[----:B------:R-:W-:Y:S01]  /*c000*/  FMUL R5, R24, R12 ;  /* 0x0000000c18057220 */ /* 0x000fe20000400000 */
[----:B------:R1:W-:Y:S01]  /*c010*/  STS.128 [R66+0x2000], R28 ;  /* 0x0020001c42007388 */ /* 0x0003e20000000c00 */
[----:B------:R-:W-:Y:S01]  /*c020*/  LOP3.LUT R21, R49, 0xffffe000, RZ, 0xc0, !PT ;  /* 0xffffe00031157812 */ /* 0x000fe200078ec0ff */
[C---:B------:R-:W-:Y:S01]  /*c030*/  FFMA R34, R27.reuse, R20, R3 ;  /* 0x000000141b227223 */ /* 0x040fe20000000003 */
[----:B------:R-:W-:Y:S01]  /*c040*/  LOP3.LUT R20, R50, 0xffffe000, RZ, 0xc0, !PT ;  /* 0xffffe00032147812 */ /* 0x000fe200078ec0ff */
[----:B------:R-:W-:Y:S01]  /*c050*/  FFMA R35, R27, R41, R4 ;  /* 0x000000291b237223 */ /* 0x000fe20000000004 */
[C---:B------:R-:W-:Y:S01]  /*c060*/  FMUL R6, R24.reuse, R13 ;  /* 0x0000000d18067220 */ /* 0x040fe20000400000 */
        /* <DEDUP_REMOVED lines=20> */
[----:B------:R-:W-:Y:S02]  /*c1b0*/  F2FP.TF32.F32.PACK_B R36, R36 ;  /* 0x00000024ff24723e */ /* 0x000fe400024050ff */
[----:B------:R-:W-:Y:S02]  /*c1c0*/  F2FP.TF32.F32.PACK_B R37, R37 ;  /* 0x00000025ff25723e */ /* 0x000fe400024050ff */
[----:B------:R-:W-:Y:S01]  /*c1d0*/  F2FP.TF32.F32.PACK_B R38, R38 ;  /* 0x00000026ff26723e */ /* 0x000fe200024050ff */
[C---:B-1----:R-:W-:Y:S01]  /*c1e0*/  FFMA R28, R27.reuse, R20, R9 ;  /* 0x000000141b1c7223 */ /* 0x042fe20000000009 */
[----:B------:R-:W-:Y:S01]  /*c1f0*/  F2FP.TF32.F32.PACK_B R39, R39 ;  /* 0x00000027ff27723e */ /* 0x000fe200024050ff */
[C---:B------:R-:W-:Y:S01]  /*c200*/  FFMA R29, R27.reuse, R21, R10 ;  /* 0x000000151b1d7223 */ /* 0x040fe2000000000a */
[C---:B------:R-:W-:Y:S01]  /*c210*/  FFMA R30, R27.reuse, R26, R11 ;  /* 0x0000001a1b1e7223 */ /* 0x040fe2000000000b */
[----:B------:R-:W-:Y:S01]  /*c220*/  FFMA R31, R27, R41, R12 ;  /* 0x000000291b1f7223 */ /* 0x000fe2000000000c */
[----:B------:R-:W-:Y:S01]  /*c230*/  F2FP.TF32.F32.PACK_B R28, R28 ;  /* 0x0000001cff1c723e */ /* 0x000fe200024050ff */
[----:B------:R3:W-:Y:S01]  /*c240*/  STS.128 [R80+0x2020], R36 ;  /* 0x0020202450007388 */ /* 0x0007e20000000c00 */
[----:B------:R-:W-:Y:S02]  /*c250*/  F2FP.TF32.F32.PACK_B R29, R29 ;  /* 0x0000001dff1d723e */ /* 0x000fe400024050ff */
[----:B------:R-:W-:Y:S02]  /*c260*/  F2FP.TF32.F32.PACK_B R30, R30 ;  /* 0x0000001eff1e723e */ /* 0x000fe400024050ff */
[----:B------:R-:W-:Y:S02]  /*c270*/  F2FP.TF32.F32.PACK_B R31, R31 ;  /* 0x0000001fff1f723e */ /* 0x000fe400024050ff */
[----:B------:R-:W-:Y:S03]  /*c280*/  @P6 SHF.L.U32 R3, R65, 0x1f, RZ ;  /* 0x0000001f41036819 */ /* 0x000fe600000006ff */
[----:B------:R3:W-:Y:S01]  /*c290*/  STS.128 [R87+0x2030], R28 ;  /* 0x0020301c57007388 */ /* 0x0007e20000000c00 */
[----:B------:R-:W-:Y:S01]  /*c2a0*/  @!PT LDS RZ, [RZ] ;  /* 0x00000000fffff984 */ /* 0x000fe20000000800 */
[----:B------:R-:W-:Y:S01]  /*c2b0*/  @!PT LDS RZ, [RZ] ;  /* 0x00000000fffff984 */ /* 0x000fe20000000800 */
[----:B------:R-:W-:Y:S01]  /*c2c0*/  @!PT LDS RZ, [RZ] ;  /* 0x00000000fffff984 */ /* 0x000fe20000000800 */
[----:B------:R-:W-:Y:S01]  /*c2d0*/  @!PT LDS RZ, [RZ] ;  /* 0x00000000fffff984 */ /* 0x000fe20000000800 */
[----:B------:R1:W-:Y:S07]  /*c2e0*/  MEMBAR.ALL.CTA ;  /* 0x0000000000007992 */ /* 0x0003ee0000008000 */
[----:B-1----:R-:W1:Y:S02]  /*c2f0*/  FENCE.VIEW.ASYNC.S ;  /* 0x00000000000073c6 */ /* 0x002e640000000000 */
[----:B-1----:R-:W-:Y:S06]  /*c300*/  BAR.SYNC.DEFER_BLOCKING 0x1, 0x80 ;  /* 0x0042000000007b1d */ /* 0x002fec0000010000 */
[----:B------:R-:W-:Y:S05]  /*c310*/  @P0 BRA `(.L_x_119) ;  /* 0x00000000002c0947 */ /* 0x000fea0003800000 */
[----:B------:R-:W1:Y:S01]  /*c320*/  LDCU.64 UR6, c[0x0][0x348] ;  /* 0x00006900ff0677ac */ /* 0x000e620008000a00 */
[----:B------:R-:W-:Y:S02]  /*c330*/  R2UR UR10, R84 ;  /* 0x00000000540a72ca */ /* 0x000fe400000e0000 */
[----:B------:R-:W-:Y:S01]  /*c340*/  R2UR UR11, R81 ;  /* 0x00000000510b72ca */ /* 0x000fe200000e0000 */
[----:B------:R-:W-:Y:S01]  /*c350*/  UIADD3 UR9, UPT, UPT, UR41, 0x10, URZ ;  /* 0x0000001029097890 */ /* 0x000fe2000fffe0ff */
[----:B------:R-:W-:Y:S01]  /*c360*/  R2UR UR12, R83 ;  /* 0x00000000530c72ca */ /* 0x000fe200000e0000 */
[----:B------:R-:W-:Y:S02]  /*c370*/  UIADD3 UR8, UPT, UPT, UR48, 0x2200, URZ ;  /* 0x0000220030087890 */ /* 0x000fe4000fffe0ff */
[----:B-1----:R-:W-:Y:S04]  /*c380*/  UIADD3 UR4, UP0, UPT, UR6, 0x680, URZ ;  /* 0x0000068006047890 */ /* 0x002fe8000ff1e0ff */
[----:B------:R-:W-:Y:S09]  /*c390*/  UIADD3.X UR5, UPT, UPT, URZ, UR7, URZ, UP0, !UPT ;  /* 0x00000007ff057290 */ /* 0x000ff200087fe4ff */
[----:B------:R1:W-:Y:S01]  /*c3a0*/  UTMASTG.4D.IM2COL [UR8], [UR4] ;  /* 0x00000008040073b5 */ /* 0x0003e20008058000 */
[----:B------:R0:W-:Y:S01]  /*c3b0*/  UTMACMDFLUSH ;  /* 0x00000000000079b7 */ /* 0x0001e20000000000 */
[----:B-1----:R-:W-:Y:S04]  /*c3c0*/  DEPBAR.LE SB0, 0x1 ;  /* 0x000080400000791a */ /* 0x002fe80000000000 */
.L_x_119:
[----:B------:R-:W-:Y:S05]  /*c3d0*/  BSYNC.RECONVERGENT B0 ;  /* 0x0000000000007941 */ /* 0x000fea0003800200 */
.L_x_118:
[----:B------:R-:W-:Y:S01]  /*c3e0*/  BAR.SYNC.DEFER_BLOCKING 0x1, 0x80 ;  /* 0x0042000000007b1d */ /* 0x000fe20000010000 */
[----:B------:R-:W-:Y:S04]  /*c3f0*/  UIADD3 UR4, UPT, UPT, UR49, 0x1, URZ ;  /* 0x0000000131047890 */ /* 0x000fe8000fffe0ff */
[----:B------:R-:W-:Y:S04]  /*c400*/  UISETP.NE.AND UP0, UPT, UR4, 0x4, UPT ;  /* 0x000000040400788c */ /* 0x000fe8000bf05270 */
[----:B------:R-:W-:Y:S01]  /*c410*/  USEL UR40, UR4, URZ, UP0 ;  /* 0x000000ff04287287 */ /* 0x000fe20008000000 */
[----:B------:R1:W-:Y:S01]  /*c420*/  @P6 SYNCS.ARRIVE.TRANS64.RED.A1T0 RZ, [R93+URZ], RZ ;  /* 0x000000ff5dff69a7 */ /* 0x0003e200081004ff */
[----:B------:R-:W-:Y:S01]  /*c430*/  BSSY B1, `(.L_x_120) ;  /* 0x0000017000017945 */ /* 0x000fe20003800000 */
[----:B------:R-:W4:Y:S02]  /*c440*/  @P6 SYNCS.PHASECHK.TRANS64.TRYWAIT P0, [R40+URZ+0x40], R3 ;  /* 0x00004003280065a7 */ /* 0x000f2400080011ff */
[----:B----4-:R-:W-:Y:S01]  /*c450*/  @P6 SEL R90, RZ, 0x1, !P0 ;  /* 0x00000001ff5a6807 */ /* 0x010fe20004000000 */
[----:B-1----:R-:W-:Y:S06]  /*c460*/  @!P6 BRA `(.L_x_121) ;  /* 0x00000000004ce947 */ /* 0x002fec0003800000 */
        /* <DEDUP_REMOVED lines=9> */
[----:B------:R-:W-:Y:S04]  /*c500*/  SHF.L.U32 R5, R65, 0x1f, RZ ;  /* 0x0000001f41057819 */ /* 0x000fe800000006ff */
[----:B------:R-:W1:Y:S02]  /*c510*/  SYNCS.PHASECHK.TRANS64.TRYWAIT P0, [R40+URZ+0x40], R5 ;  /* 0x00004005280075a7 */ /* 0x000e6400080011ff */
[----:B-1----:R-:W-:Y:S05]  /*c520*/  @!P0 BRA `(.L_x_124) ;  /* 0x0000001c00c88947 */ /* 0x002fea0003800000 */
.L_x_123:
[----:B------:R-:W-:Y:S05]  /*c530*/  BSYNC B0 ;  /* 0x0000000000007941 */ /* 0x000fea0003800000 */
.L_x_122:
[----:B------:R-:W-:Y:S02]  /*c540*/  ISETP.NE.AND P0, PT, R91, RZ, PT ;  /* 0x000000ff5b00720c */ /* 0x000fe40003f05270 */
[----:B------:R-:W-:Y:S11]  /*c550*/  IADD3 R89, PT, PT, R89, 0x1, RZ ;  /* 0x0000000159597810 */ /* 0x000ff60007ffe0ff */
[----:B------:R4:W1:Y:S04]  /*c560*/  @P0 LDS.128 R56, [R4] ;  /* 0x0000000004380984 */ /* 0x0008680000000c00 */
[----:B------:R4:W1:Y:S04]  /*c570*/  @P0 LDS.128 R52, [R3+0x10] ;  /* 0x0000100003340984 */ /* 0x0008680000000c00 */
[----:B------:R4:W1:Y:S04]  /*c580*/  @P0 LDS.128 R48, [R2+0x20] ;  /* 0x0000200002300984 */ /* 0x0008680000000c00 */
[----:B------:R4:W1:Y:S02]  /*c590*/  @P0 LDS.128 R44, [R0+0x30] ;  /* 0x00003000002c0984 */ /* 0x0008640000000c00 */
.L_x_121:
[----:B------:R-:W-:Y:S05]  /*c5a0*/  BSYNC B1 ;  /* 0x0000000000017941 */ /* 0x000fea0003800000 */
.L_x_120:
[----:B----4-:R-:W-:Y:S05]  /*c5b0*/  VIADD R3, R25, 0x20 ;  /* 0x0000002019037836 */ /* 0x010fea0000000000 */
        /* <DEDUP_REMOVED lines=9> */
[----:B------:R-:W4:Y:S01]  /*c650*/  LDCU.64 UR6, c[0x4][0x78] ;  /* 0x01000f00ff0677ac */ /* 0x000f220008000a00 */
[----:B------:R-:W2:Y:S01]  /*c660*/  LDC.64 R2, c[0x4][R3] ;  /* 0x0100000003027b82 */ /* 0x000ea20000000a00 */
[----:B------:R-:W5:Y:S01]  /*c670*/  LDCU.64 UR4, c[0x4][0x10] ;  /* 0x01000200ff0477ac */ /* 0x000f620008000a00 */
[----:B-1----:R-:W-:Y:S01]  /*c680*/  MOV R5, UR9 ;  /* 0x0000000900057c02 */ /* 0x002fe20008000f00 */
[----:B------:R-:W-:Y:S01]  /*c690*/  IMAD.U32 R4, RZ, RZ, UR8 ;  /* 0x00000008ff047e24 */ /* 0x000fe2000f8e00ff */
[----:B----4-:R-:W-:Y:S01]  /*c6a0*/  MOV R7, UR7 ;  /* 0x0000000700077c02 */ /* 0x010fe20008000f00 */
[----:B------:R-:W-:Y:S01]  /*c6b0*/  IMAD.U32 R6, RZ, RZ, UR6 ;  /* 0x00000006ff067e24 */ /* 0x000fe2000f8e00ff */
[----:B-----5:R-:W-:Y:S01]  /*c6c0*/  MOV R11, UR5 ;  /* 0x00000005000b7c02 */ /* 0x020fe20008000f00 */
[----:B------:R-:W-:Y:S02]  /*c6d0*/  IMAD.U32 R10, RZ, RZ, UR4 ;  /* 0x00000004ff0a7e24 */ /* 0x000fe4000f8e00ff */
[----:B------:R-:W-:Y:S07]  /*c6e0*/  LEPC R20, `(.L_x_125) ;  /* 0x000000001014794e */ /* 0x000fee0000000000 */
[----:B--23--:R-:W-:Y:S05]  /*c6f0*/  CALL.ABS.NOINC R2 ;  /* 0x0000000002007343 */ /* 0x00cfea0003c00000 */
.L_x_125:
[----:B-1----:R-:W-:Y:S01]  /*c700*/  LOP3.LUT R20, R56, 0xffffe000, RZ, 0xc0, !PT ;  /* 0xffffe00038147812 */ /* 0x002fe200078ec0ff */
[----:B------:R-:W-:Y:S05]  /*c710*/  WARPSYNC.ALL ;  /* 0x0000000000007948 */ /* 0x000fea0003800000 */
[----:B------:R-:W-:Y:S01]  /*c720*/  R2UR UR4, R25 ;  /* 0x00000000190472ca */ /* 0x000fe200000e0000 */
[----:B------:R-:W-:Y:S01]  /*c730*/  IMAD.U32 R93, RZ, RZ, UR40 ;  /* 0x00000028ff5d7e24 */ /* 0x000fe2000f8e00ff */
[----:B------:R-:W-:Y:S01]  /*c740*/  LOP3.LUT R21, R57, 0xffffe000, RZ, 0xc0, !PT ;  /* 0xffffe00039157812 */ /* 0x000fe200078ec0ff */
[----:B------:R-:W-:Y:S01]  /*c750*/  BSSY.RECONVERGENT B0, `(.L_x_126) ;  /* 0x000005e000007945 */ /* 0x000fe20003800200 */
[----:B------:R-:W-:Y:S02]  /*c760*/  LOP3.LUT R41, R58, 0xffffe000, RZ, 0xc0, !PT ;  /* 0xffffe0003a297812 */ /* 0x000fe400078ec0ff */
[----:B------:R-:W-:Y:S02]  /*c770*/  LOP3.LUT R26, R54, 0xffffe000, RZ, 0xc0, !PT ;  /* 0xffffe000361a7812 */ /* 0x000fe400078ec0ff */
[----:B------:R-:W-:Y:S02]  /*c780*/  LOP3.LUT R40, R50, 0xffffe000, RZ, 0xc0, !PT ;  /* 0xffffe00032287812 */ /* 0x000fe400078ec0ff */
[----:B------:R-:W-:Y:S02]  /*c790*/  ISETP.NE.AND P6, PT, R86, RZ, PT ;  /* 0x000000ff5600720c */ /* 0x000fe40003fc5270 */
[----:B------:R-:W-:Y:S01]  /*c7a0*/  ISETP.NE.AND P0, PT, R68, RZ, PT ;  /* 0x000000ff4400720c */ /* 0x000fe20003f05270 */
[----:B------:R-:W1:Y:S10]  /*c7b0*/  LDTM.x16 R4, tmem[UR4+0x20] ;  /* 0x00002004000479ee */ /* 0x000e740008240000 */
[----:B------:R-:W-:Y:S05]  /*c7c0*/  @P6 LEA R93, R93, UR48, 0x3 ;  /* 0x000000305d5d6c11 */ /* 0x000fea000f8e18ff */
[----:B------:R-:W-:Y:S05]  /*c7d0*/  @P6 VIADD R93, R93, 0x60 ;  /* 0x000000605d5d6836 */ /* 0x000fea0000000000 */
[----:B------:R-:W-:Y:S01]  /*c7e0*/  @P6 PRMT R93, R92, 0x654, R93 ;  /* 0x000006545c5d6816 */ /* 0x000fe2000000005d */
[C---:B-1----:R-:W-:Y:S01]  /*c7f0*/  FMUL R0, R24.reuse, R4 ;  /* 0x0000000418007220 */ /* 0x042fe20000400000 */
[C---:B------:R-:W-:Y:S01]  /*c800*/  FMUL R2, R24.reuse, R5 ;  /* 0x0000000518027220 */ /* 0x040fe20000400000 */
[C---:B------:R-:W-:Y:S01]  /*c810*/  FMUL R3, R24.reuse, R10 ;  /* 0x0000000a18037220 */ /* 0x040fe20000400000 */
[----:B------:R-:W-:Y:S01]  /*c820*/  FMUL R4, R24, R11 ;  /* 0x0000000b18047220 */ /* 0x000fe20000400000 */
[C---:B---3--:R-:W-:Y:S01]  /*c830*/  FFMA R28, R27.reuse, R20, R0 ;  /* 0x000000141b1c7223 */ /* 0x048fe20000000000 */
        /* <DEDUP_REMOVED lines=15> */
[----:B------:R-:W-:Y:S01]  /*c930*/  FFMA R32, R27, R20, R0 ;  /* 0x000000141b207223 */ /* 0x000fe20000000000 */
[----:B------:R-:W-:Y:S01]  /*c940*/  LOP3.LUT R20, R55, 0xffffe000, RZ, 0xc0, !PT ;  /* 0xffffe00037147812 */ /* 0x000fe200078ec0ff */
[C---:B------:R-:W-:Y:S01]  /*c950*/  FFMA R33, R27.reuse, R41, R2 ;  /* 0x000000291b217223 */ /* 0x040fe20000000002 */
[C---:B------:R-:W-:Y:S01]  /*c960*/  FFMA R34, R27.reuse, R26, R3 ;  /* 0x0000001a1b227223 */ /* 0x040fe20000000003 */
[----:B------:R1:W-:Y:S01]  /*c970*/  STS.128 [R66+0x4000], R28 ;  /* 0x0040001c42007388 */ /* 0x0003e20000000c00 */
[----:B------:R-:W-:Y:S01]  /*c980*/  LOP3.LUT R26, R48, 0xffffe000, RZ, 0xc0, !PT ;  /* 0xffffe000301a7812 */ /* 0x000fe200078ec0ff */
[----:B------:R-:W-:Y:S01]  /*c990*/  FFMA R35, R27, R20, R4 ;  /* 0x000000141b237223 */ /* 0x000fe20000000004 */
[----:B------:R-:W-:Y:S01]  /*c9a0*/  LOP3.LUT R41, R51, 0xffffe000, RZ, 0xc0, !PT ;  /* 0xffffe00033297812 */ /* 0x000fe200078ec0ff */
[C---:B------:R-:W-:Y:S01]  /*c9b0*/  FMUL R5, R24.reuse, R12 ;  /* 0x0000000c18057220 */ /* 0x040fe20000400000 */
[C---:B------:R-:W-:Y:S01]  /*c9c0*/  FMUL R6, R24.reuse, R13 ;  /* 0x0000000d18067220 */ /* 0x040fe20000400000 */
[C---:B------:R-:W-:Y:S01]  /*c9d0*/  FMUL R7, R24.reuse, R14 ;  /* 0x0000000e18077220 */ /* 0x040fe20000400000 */
        /* <DEDUP_REMOVED lines=20> */
[----:B------:R-:W-:Y:S02]  /*cb20*/  F2FP.TF32.F32.PACK_B R38, R38 ;  /* 0x00000026ff26723e */ /* 0x000fe400024050ff */
[----:B------:R-:W-:Y:S01]  /*cb30*/  F2FP.TF32.F32.PACK_B R39, R39 ;  /* 0x00000027ff27723e */ /* 0x000fe200024050ff */
[C---:B-1----:R-:W-:Y:S01]  /*cb40*/  FFMA R28, R27.reuse, R20, R9 ;  /* 0x000000141b1c7223 */ /* 0x042fe20000000009 */
[C---:B------:R-:W-:Y:S01]  /*cb50*/  FFMA R29, R27.reuse, R21, R10 ;  /* 0x000000151b1d7223 */ /* 0x040fe2000000000a */
[C---:B------:R-:W-:Y:S01]  /*cb60*/  FFMA R30, R27.reuse, R26, R11 ;  /* 0x0000001a1b1e7223 */ /* 0x040fe2000000000b */
[----:B------:R-:W-:Y:S01]  /*cb70*/  FFMA R31, R27, R41, R12 ;  /* 0x000000291b1f7223 */ /* 0x000fe2000000000c */
[----:B------:R3:W-:Y:S01]  /*cb80*/  STS.128 [R80+0x4020], R36 ;  /* 0x0040202450007388 */ /* 0x0007e20000000c00 */
[----:B------:R-:W-:Y:S02]  /*cb90*/  F2FP.TF32.F32.PACK_B R28, R28 ;  /* 0x0000001cff1c723e */ /* 0x000fe400024050ff */
[----:B------:R-:W-:Y:S02]  /*cba0*/  F2FP.TF32.F32.PACK_B R29, R29 ;  /* 0x0000001dff1d723e */ /* 0x000fe400024050ff */
[----:B------:R-:W-:Y:S02]  /*cbb0*/  F2FP.TF32.F32.PACK_B R30, R30 ;  /* 0x0000001eff1e723e */ /* 0x000fe400024050ff */
[----:B------:R-:W-:Y:S02]  /*cbc0*/  F2FP.TF32.F32.PACK_B R31, R31 ;  /* 0x0000001fff1f723e */ /* 0x000fe400024050ff */
[----:B------:R-:W-:Y:S02]  /*cbd0*/  LEA R3, R89, UR48, 0x3 ;  /* 0x0000003059037c11 */ /* 0x000fe4000f8e18ff */
[----:B------:R-:W-:Y:S01]  /*cbe0*/  @P6 SHF.L.U32 R14, R65, 0x1f, RZ ;  /* 0x0000001f410e6819 */ /* 0x000fe200000006ff */
        /* <DEDUP_REMOVED lines=20> */
.L_x_127:
[----:B------:R-:W-:Y:S05]  /*cd30*/  BSYNC.RECONVERGENT B0 ;  /* 0x0000000000007941 */ /* 0x000fea0003800200 */
.L_x_126:
        /* <DEDUP_REMOVED lines=21> */
.L_x_131:
[----:B------:R-:W-:Y:S05]  /*ce90*/  BSYNC B0 ;  /* 0x0000000000007941 */ /* 0x000fea0003800000 */
.L_x_130:
[----:B------:R-:W-:Y:S11]  /*cea0*/  ISETP.NE.AND P0, PT, R91, RZ, PT ;  /* 0x000000ff5b00720c */ /* 0x000ff60003f05270 */
[----:B------:R-:W-:Y:S02]  /*ceb0*/  @!UPT UIADD3 URZ, UPT, UPT, URZ, URZ, URZ ;  /* 0x000000fffffff290 */ /* 0x000fe4000fffe0ff */
[----:B------:R4:W1:Y:S04]  /*cec0*/  @P0 LDS.128 R56, [R4] ;  /* 0x0000000004380984 */ /* 0x0008680000000c00 */
[----:B------:R4:W1:Y:S04]  /*ced0*/  @P0 LDS.128 R52, [R2+0x10] ;  /* 0x0000100002340984 */ /* 0x0008680000000c00 */
[----:B------:R4:W1:Y:S04]  /*cee0*/  @P0 LDS.128 R48, [R0+0x20] ;  /* 0x0000200000300984 */ /* 0x0008680000000c00 */
[----:B------:R4:W1:Y:S02]  /*cef0*/  @P0 LDS.128 R44, [R89+0x30] ;  /* 0x00003000592c0984 */ /* 0x0008640000000c00 */
.L_x_129:
[----:B------:R-:W-:Y:S05]  /*cf00*/  BSYNC B1 ;  /* 0x0000000000017941 */ /* 0x000fea0003800000 */
.L_x_128:
        /* <DEDUP_REMOVED lines=11> */
[----:B----4-:R-:W4:Y:S01]  /*cfc0*/  LDC.64 R2, c[0x4][R3] ;  /* 0x0100000003027b82 */ /* 0x010f220000000a00 */
        /* <DEDUP_REMOVED lines=9> */
.L_x_133:
[----:B------:R-:W-:Y:S01]  /*d060*/  ISETP.NE.AND P0, PT, R68, RZ, PT ;  /* 0x000000ff4400720c */ /* 0x000fe20003f05270 */
[----:B------:R-:W-:Y:S05]  /*d070*/  WARPSYNC.ALL ;  /* 0x0000000000007948 */ /* 0x000fea0003800000 */
[----:B------:R-:W-:Y:S01]  /*d080*/  R2UR UR4, R25 ;  /* 0x00000000190472ca */ /* 0x000fe200000e0000 */
[----:B------:R-:W-:Y:S01]  /*d090*/  VIADD R88, R88, 0xb0 ;  /* 0x000000b058587836 */ /* 0x000fe20000000000 */
[----:B----4-:R-:W-:Y:S01]  /*d0a0*/  LOP3.LUT R0, R56, 0xffffe000, RZ, 0xc0, !PT ;  /* 0xffffe00038007812 */ /* 0x010fe200078ec0ff */
[----:B------:R-:W-:Y:S01]  /*d0b0*/  BSSY.RECONVERGENT B0, `(.L_x_134) ;  /* 0x000005b000007945 */ /* 0x000fe20003800200 */
[----:B------:R-:W-:Y:S02]  /*d0c0*/  LOP3.LUT R2, R57, 0xffffe000, RZ, 0xc0, !PT ;  /* 0xffffe00039027812 */ /* 0x000fe400078ec0ff */
[----:B------:R-:W-:Y:S02]  /*d0d0*/  LOP3.LUT R3, R58, 0xffffe000, RZ, 0xc0, !PT ;  /* 0xffffe0003a037812 */ /* 0x000fe400078ec0ff */
[----:B------:R-:W-:Y:S02]  /*d0e0*/  LOP3.LUT R20, R59, 0xffffe000, RZ, 0xc0, !PT ;  /* 0xffffe0003b147812 */ /* 0x000fe400078ec0ff */
[----:B------:R-:W-:Y:S02]  /*d0f0*/  LOP3.LUT R21, R52, 0xffffe000, RZ, 0xc0, !PT ;  /* 0xffffe00034157812 */ /* 0x000fe400078ec0ff */
[----:B------:R-:W-:Y:S01]  /*d100*/  LOP3.LUT R26, R53, 0xffffe000, RZ, 0xc0, !PT ;  /* 0xffffe000351a7812 */ /* 0x000fe200078ec0ff */
[----:B------:R-:W1:Y:S01]  /*d110*/  LDTM.x16 R4, tmem[UR4+0x30] ;  /* 0x00003004000479ee */ /* 0x000e620008240000 */
[----:B---3--:R-:W-:Y:S01]  /*d120*/  LOP3.LUT R29, R54, 0xffffe000, RZ, 0xc0, !PT ;  /* 0xffffe000361d7812 */ /* 0x008fe200078ec0ff */
[----:B------:R-:W-:Y:S01]  /*d130*/  NOP ;  /* 0x0000000000007918 */ /* 0x000fe20000000000 */
[----:B------:R-:W-:Y:S02]  /*d140*/  LOP3.LUT R28, R55, 0xffffe000, RZ, 0xc0, !PT ;  /* 0xffffe000371c7812 */ /* 0x000fe400078ec0ff */
[----:B------:R-:W-:Y:S02]  /*d150*/  LOP3.LUT R88, R88, 0xfefffff8, RZ, 0xc0, !PT ;  /* 0xfefffff858587812 */ /* 0x000fe400078ec0ff */
[----:B------:R-:W-:Y:S02]  /*d160*/  LOP3.LUT R31, R48, 0xffffe000, RZ, 0xc0, !PT ;  /* 0xffffe000301f7812 */ /* 0x000fe400078ec0ff */
[----:B------:R-:W-:Y:S01]  /*d170*/  LOP3.LUT R30, R49, 0xffffe000, RZ, 0xc0, !PT ;  /* 0xffffe000311e7812 */ /* 0x000fe200078ec0ff */
[----:B-1----:R1:W-:Y:S01]  /*d180*/  SYNCS.ARRIVE.TRANS64.RED.A1T0 RZ, [R88+URZ], RZ ;  /* 0x000000ff58ff79a7 */ /* 0x0023e200081004ff */
[----:B------:R-:W-:Y:S02]  /*d190*/  LOP3.LUT R33, R50, 0xffffe000, RZ, 0xc0, !PT ;  /* 0xffffe00032217812 */ /* 0x000fe400078ec0ff */
[----:B------:R-:W-:Y:S02]  /*d1a0*/  LOP3.LUT R32, R51, 0xffffe000, RZ, 0xc0, !PT ;  /* 0xffffe00033207812 */ /* 0x000fe400078ec0ff */
[----:B------:R-:W-:Y:S02]  /*d1b0*/  LOP3.LUT R35, R44, 0xffffe000, RZ, 0xc0, !PT ;  /* 0xffffe0002c237812 */ /* 0x000fe400078ec0ff */
[----:B------:R-:W-:Y:S02]  /*d1c0*/  LOP3.LUT R34, R45, 0xffffe000, RZ, 0xc0, !PT ;  /* 0xffffe0002d227812 */ /* 0x000fe400078ec0ff */
[----:B------:R-:W-:Y:S02]  /*d1d0*/  LOP3.LUT R37, R46, 0xffffe000, RZ, 0xc0, !PT ;  /* 0xffffe0002e257812 */ /* 0x000fe400078ec0ff */
[----:B------:R-:W-:Y:S01]  /*d1e0*/  LOP3.LUT R36, R47, 0xffffe000, RZ, 0xc0, !PT ;  /* 0xffffe0002f247812 */ /* 0x000fe200078ec0ff */
[C---:B------:R-:W-:Y:S01]  /*d1f0*/  FMUL R4, R24.reuse, R4 ;  /* 0x0000000418047220 */ /* 0x040fe20000400000 */
[C---:B------:R-:W-:Y:S01]  /*d200*/  FMUL R5, R24.reuse, R5 ;  /* 0x0000000518057220 */ /* 0x040fe20000400000 */
[C---:B------:R-:W-:Y:S01]  /*d210*/  FMUL R6, R24.reuse, R6 ;  /* 0x0000000618067220 */ /* 0x040fe20000400000 */
[C---:B------:R-:W-:Y:S01]  /*d220*/  FMUL R7, R24.reuse, R7 ;  /* 0x0000000718077220 */ /* 0x040fe20000400000 */
[C---:B------:R-:W-:Y:S01]  /*d230*/  FFMA R4, R27.reuse, R0, R4 ;  /* 0x000000001b047223 */ /* 0x040fe20000000004 */
[C---:B------:R-:W-:Y:S01]  /*d240*/  FFMA R5, R27.reuse, R2, R5 ;  /* 0x000000021b057223 */ /* 0x040fe20000000005 */
[C---:B------:R-:W-:Y:S01]  /*d250*/  FFMA R6, R27.reuse, R3, R6 ;  /* 0x000000031b067223 */ /* 0x040fe20000000006 */
[C---:B------:R-:W-:Y:S01]  /*d260*/  FFMA R7, R27.reuse, R20, R7 ;  /* 0x000000141b077223 */ /* 0x040fe20000000007 */
[C---:B------:R-:W-:Y:S01]  /*d270*/  FMUL R8, R24.reuse, R8 ;  /* 0x0000000818087220 */ /* 0x040fe20000400000 */
[C---:B------:R-:W-:Y:S01]  /*d280*/  FMUL R9, R24.reuse, R9 ;  /* 0x0000000918097220 */ /* 0x040fe20000400000 */
[C---:B------:R-:W-:Y:S01]  /*d290*/  FMUL R10, R24.reuse, R10 ;  /* 0x0000000a180a7220 */ /* 0x040fe20000400000 */
[C---:B------:R-:W-:Y:S01]  /*d2a0*/  FMUL R11, R24.reuse, R11 ;  /* 0x0000000b180b7220 */ /* 0x040fe20000400000 */
[----:B------:R-:W-:Y:S01]  /*d2b0*/  F2FP.TF32.F32.PACK_B R4, R4 ;  /* 0x00000004ff04723e */ /* 0x000fe200024050ff */
[C---:B------:R-:W-:Y:S01]  /*d2c0*/  FFMA R8, R27.reuse, R21, R8 ;  /* 0x000000151b087223 */ /* 0x040fe20000000008 */
[----:B------:R-:W-:Y:S01]  /*d2d0*/  F2FP.TF32.F32.PACK_B R5, R5 ;  /* 0x00000005ff05723e */ /* 0x000fe200024050ff */
[C---:B------:R-:W-:Y:S01]  /*d2e0*/  FFMA R9, R27.reuse, R26, R9 ;  /* 0x0000001a1b097223 */ /* 0x040fe20000000009 */
[----:B------:R-:W-:Y:S01]  /*d2f0*/  F2FP.TF32.F32.PACK_B R6, R6 ;  /* 0x00000006ff06723e */ /* 0x000fe200024050ff */
[C---:B------:R-:W-:Y:S01]  /*d300*/  FFMA R10, R27.reuse, R29, R10 ;  /* 0x0000001d1b0a7223 */ /* 0x040fe2000000000a */
[----:B------:R-:W-:Y:S01]  /*d310*/  F2FP.TF32.F32.PACK_B R7, R7 ;  /* 0x00000007ff07723e */ /* 0x000fe200024050ff */
[C---:B------:R-:W-:Y:S01]  /*d320*/  FFMA R11, R27.reuse, R28, R11 ;  /* 0x0000001c1b0b7223 */ /* 0x040fe2000000000b */
[C---:B------:R-:W-:Y:S01]  /*d330*/  FMUL R12, R24.reuse, R12 ;  /* 0x0000000c180c7220 */ /* 0x040fe20000400000 */
[----:B------:R-:W-:Y:S01]  /*d340*/  F2FP.TF32.F32.PACK_B R8, R8 ;  /* 0x00000008ff08723e */ /* 0x000fe200024050ff */
[C---:B------:R-:W-:Y:S01]  /*d350*/  FMUL R13, R24.reuse, R13 ;  /* 0x0000000d180d7220 */ /* 0x040fe20000400000 */
[----:B------:R1:W-:Y:S01]  /*d360*/  STS.128 [R66+0x6000], R4 ;  /* 0x0060000442007388 */ /* 0x0003e20000000c00 */
        /* <DEDUP_REMOVED lines=8> */
[C---:B------:R-:W-:Y:S01]  /*d3f0*/  FFMA R15, R27.reuse, R32, R15 ;  /* 0x000000201b0f7223 */ /* 0x040fe2000000000f */
[C---:B------:R-:W-:Y:S01]  /*d400*/  FMUL R16, R24.reuse, R16 ;  /* 0x0000001018107220 */ /* 0x040fe20000400000 */
[----:B------:R-:W-:Y:S01]  /*d410*/  F2FP.TF32.F32.PACK_B R12, R12 ;  /* 0x0000000cff0c723e */ /* 0x000fe200024050ff */
[----:B------:R1:W-:Y:S01]  /*d420*/  STS.128 [R82+0x6010], R8 ;  /* 0x0060100852007388 */ /* 0x0003e20000000c00 */
        /* <DEDUP_REMOVED lines=9> */
[----:B------:R-:W-:Y:S01]  /*d4c0*/  FFMA R19, R27, R36, R19 ;  /* 0x000000241b137223 */ /* 0x000fe20000000013 */
[----:B------:R-:W-:Y:S02]  /*d4d0*/  F2FP.TF32.F32.PACK_B R16, R16 ;  /* 0x00000010ff10723e */ /* 0x000fe400024050ff */
[----:B------:R1:W-:Y:S01]  /*d4e0*/  STS.128 [R80+0x6020], R12 ;  /* 0x0060200c50007388 */ /* 0x0003e20000000c00 */
[----:B------:R-:W-:Y:S02]  /*d4f0*/  F2FP.TF32.F32.PACK_B R17, R17 ;  /* 0x00000011ff11723e */ /* 0x000fe400024050ff */
        /* <DEDUP_REMOVED lines=15> */
[----:B------:R-:W-:Y:S01]  /*d5f0*/  R2UR UR12, R83 ;  /* 0x00000000530c72ca */ /* 0x000fe200000e0000 */
[----:B------:R-:W-:Y:S02]  /*d600*/  UIADD3 UR8, UPT, UPT, UR48, 0x6200, URZ ;  /* 0x0000620030087890 */ /* 0x000fe4000fffe0ff */
[----:B---3--:R-:W-:Y:S04]  /*d610*/  UIADD3 UR4, UP0, UPT, UR6, 0x680, URZ ;  /* 0x0000068006047890 */ /* 0x008fe8000ff1e0ff */
[----:B------:R-:W-:Y:S09]  /*d620*/  UIADD3.X UR5, UPT, UPT, URZ, UR7, URZ, UP0, !UPT ;  /* 0x00000007ff057290 */ /* 0x000ff200087fe4ff */
[----:B------:R3:W-:Y:S01]  /*d630*/  UTMASTG.4D.IM2COL [UR8], [UR4] ;  /* 0x00000008040073b5 */ /* 0x0007e20008058000 */
[----:B------:R0:W-:Y:S01]  /*d640*/  UTMACMDFLUSH ;  /* 0x00000000000079b7 */ /* 0x0001e20000000000 */
[----:B---3--:R-:W-:Y:S04]  /*d650*/  DEPBAR.LE SB0, 0x1 ;  /* 0x000080400000791a */ /* 0x008fe80000000000 */
.L_x_135:
[----:B------:R-:W-:Y:S05]  /*d660*/  BSYNC.RECONVERGENT B0 ;  /* 0x0000000000007941 */ /* 0x000fea0003800200 */
.L_x_134:
[----:B------:R-:W-:Y:S01]  /*d670*/  BAR.SYNC.DEFER_BLOCKING 0x1, 0x80 ;  /* 0x0042000000007b1d */ /* 0x000fe20000010000 */
[----:B------:R-:W-:Y:S01]  /*d680*/  UISETP.NE.AND UP0, UPT, UR52, -0x4, UPT ;  /* 0xfffffffc3400788c */ /* 0x000fe2000bf05270 */
[----:B------:R-:W-:Y:S08]  /*d690*/  IADD3 R0, PT, PT, R22, 0x1, RZ ;  /* 0x0000000116007810 */ /* 0x000ff00007ffe0ff */
[----:B------:R-:W-:Y:S05]  /*d6a0*/  BRA.U !UP0, `(.L_x_136) ;  /* 0x0000000108247547 */ /* 0x000fea000b800000 */
[----:B------:R-:W-:Y:S01]  /*d6b0*/  ISETP.NE.AND P0, PT, R86, RZ, PT ;  /* 0x000000ff5600720c */ /* 0x000fe20003f05270 */
[----:B------:R-:W-:Y:S01]  /*d6c0*/  IMAD.U32 R2, RZ, RZ, UR49 ;  /* 0x00000031ff027e24 */ /* 0x000fe2000f8e00ff */
[----:B------:R-:W-:Y:S04]  /*d6d0*/  UIADD3 UR4, UPT, UPT, UR49, 0x1, URZ ;  /* 0x0000000131047890 */ /* 0x000fe8000fffe0ff */
[----:B------:R-:W-:Y:S04]  /*d6e0*/  UISETP.NE.AND UP0, UPT, UR4, 0x4, UPT ;  /* 0x000000040400788c */ /* 0x000fe8000bf05270 */
[----:B------:R-:W-:Y:S03]  /*d6f0*/  USEL UR49, UR4, URZ, UP0 ;  /* 0x000000ff04317287 */ /* 0x000fe60008000000 */
[----:B------:R-:W-:Y:S05]  /*d700*/  @P0 LEA R2, R2, UR48, 0x3 ;  /* 0x0000003002020c11 */ /* 0x000fea000f8e18ff */
[----:B------:R-:W-:Y:S05]  /*d710*/  @P0 VIADD R3, R2, 0x60 ;  /* 0x0000006002030836 */ /* 0x000fea0000000000 */
[----:B------:R-:W-:Y:S04]  /*d720*/  @P0 PRMT R3, R92, 0x654, R3 ;  /* 0x000006545c030816 */ /* 0x000fe80000000003 */
[----:B------:R3:W-:Y:S03]  /*d730*/  @P0 SYNCS.ARRIVE.TRANS64.RED.A1T0 RZ, [R3+URZ], RZ ;  /* 0x000000ff03ff09a7 */ /* 0x0007e600081004ff */
.L_x_136:
[----:B------:R-:W-:Y:S01]  /*d740*/  R2UR UR5, R77 ;  /* 0x000000004d0572ca */ /* 0x000fe200000e0000 */
[----:B------:R-:W-:Y:S01]  /*d750*/  UISETP.NE.AND UP0, UPT, UR62, URZ, UPT ;  /* 0x000000ff3e00728c */ /* 0x000fe2000bf05270 */
[----:B------:R-:W-:Y:S01]  /*d760*/  R2UR UR4, R78 ;  /* 0x000000004e0472ca */ /* 0x000fe200000e0000 */
[----:B------:R-:W-:Y:S01]  /*d770*/  UIADD3 UR52, UPT, UPT, UR52, 0x4, URZ ;  /* 0x0000000434347890 */ /* 0x000fe2000fffe0ff */
[C---:B------:R-:W-:Y:S01]  /*d780*/  ISETP.NE.AND P0, PT, R0.reuse, 0x2, PT ;  /* 0x000000020000780c */ /* 0x040fe20003f05270 */
[----:B------:R-:W-:Y:S01]  /*d790*/  UMOV UR51, UR63 ;  /* 0x0000003f00337c82 */ /* 0x000fe20008000000 */
[----:B------:R-:W-:Y:S02]  /*d7a0*/  LOP3.LUT R63, R63, 0x1, RZ, 0x3c, !PT ;  /* 0x000000013f3f7812 */ /* 0x000fe400078e3cff */
[----:B---3--:R-:W-:Y:S02]  /*d7b0*/  SEL R3, RZ, 0x1, P0 ;  /* 0x00000001ff037807 */ /* 0x008fe40000000000 */
[----:B------:R-:W-:Y:S02]  /*d7c0*/  SEL R22, R0, RZ, P0 ;  /* 0x000000ff00167207 */ /* 0x000fe40000000000 */
[----:B------:R-:W-:Y:S01]  /*d7d0*/  LOP3.LUT R64, R64, R3, RZ, 0x3c, !PT ;  /* 0x0000000340407212 */ /* 0x000fe200078e3cff */
[----:B------:R-:W-:Y:S02]  /*d7e0*/  UIADD3 UR21, UPT, UPT, UR36, UR5, URZ ;  /* 0x0000000524157290 */ /* 0x000fe4000fffe0ff */
[----:B------:R-:W-:Y:S01]  /*d7f0*/  UIADD3 UR50, UPT, UPT, UR37, UR4, URZ ;  /* 0x0000000425327290 */ /* 0x000fe2000fffe0ff */
[----:B------:R-:W-:Y:S11]  /*d800*/  BRA.U UP0, `(.L_x_137) ;  /* 0xffffffc900887547 */ /* 0x000ff6000b83ffff */
[----:B------:R-:W-:-:S13]  /*d810*/  R2UR UR4, R79 ;  /* 0x000000004f0472ca */ /* 0x000fda00000e0000 */
[----:B------:R-:W-:-:S09]  /*d820*/  UISETP.NE.AND UP0, UPT, UR4, URZ, UPT ;  /* 0x000000ff0400728c */ /* 0x000fd2000bf05270 */
[----:B------:R-:W-:Y:S05]  /*d830*/  BRA.U !UP0, `(.L_x_138) ;  /* 0x0000000108487547 */ /* 0x000fea000b800000 */
[----:B------:R-:W3:Y:S02]  /*d840*/  LDCU.64 UR4, c[0x0][0x890] ;  /* 0x00011200ff0477ac */ /* 0x000ee40008000a00 */
[----:B---3--:R-:W-:-:S04]  /*d850*/  UISETP.NE.U32.AND UP0, UPT, UR4, URZ, UPT ;  /* 0x000000ff0400728c */ /* 0x008fc8000bf05070 */
[----:B------:R-:W-:-:S09]  /*d860*/  UISETP.NE.AND.EX UP0, UPT, UR5, URZ, UPT, UP0 ;  /* 0x000000ff0500728c */ /* 0x000fd2000bf05300 */
[----:B------:R-:W-:Y:S05]  /*d870*/  BRA.U UP0, `(.L_x_139) ;  /* 0x00000001000c7547 */ /* 0x000fea000b800000 */
[----:B------:R-:W-:-:S13]  /*d880*/  FSETP.NEU.AND P0, PT, R27, RZ, PT ;  /* 0x000000ff1b00720b */ /* 0x000fda0003f0d000 */
[----:B------:R-:W-:Y:S05]  /*d890*/  @!P0 EXIT ;  /* 0x000000000000894d */ /* 0x000fea0003800000 */
[----:B------:R-:W-:Y:S05]  /*d8a0*/  BRA `(.L_x_138) ;  /* 0x00000000002c7947 */ /* 0x000fea0003800000 */
.L_x_139:
[----:B------:R-:W-:Y:S01]  /*d8b0*/  ISETP.NE.AND P0, PT, R85, RZ, PT ;  /* 0x000000ff5500720c */ /* 0x000fe20003f05270 */
[----:B------:R-:W-:-:S12]  /*d8c0*/  BSSY.RECONVERGENT B0, `(.L_x_138) ;  /* 0x0000009000007945 */ /* 0x000fd80003800200 */
[----:B------:R-:W-:Y:S05]  /*d8d0*/  @P0 BRA `(.L_x_140) ;  /* 0x0000000000140947 */ /* 0x000fea0003800000 */
[----:B------:R-:W3:Y:S02]  /*d8e0*/  LDCU.64 UR4, c[0x0][0x888] ;  /* 0x00011100ff0477ac */ /* 0x000ee40008000a00 */
[----:B---3--:R-:W-:-:S04]  /*d8f0*/  ISETP.NE.U32.AND P0, PT, RZ, UR4, PT ;  /* 0x00000004ff007c0c */ /* 0x008fc8000bf05070 */
[----:B------:R-:W-:-:S13]  /*d900*/  ISETP.NE.AND.EX P0, PT, RZ, UR5, PT, P0 ;  /* 0x00000005ff007c0c */ /* 0x000fda000bf05300 */
[----:B------:R-:W-:Y:S05]  /*d910*/  @!P0 EXIT ;  /* 0x000000000000894d */ /* 0x000fea0003800000 */
[----:B------:R-:W-:Y:S05]  /*d920*/  BRA `(.L_x_141) ;  /* 0x0000000000087947 */ /* 0x000fea0003800000 */
.L_x_140:
[----:B------:R-:W-:-:S13]  /*d930*/  FSETP.NEU.AND P0, PT, R27, RZ, PT ;  /* 0x000000ff1b00720b */ /* 0x000fda0003f0d000 */
[----:B------:R-:W-:Y:S05]  /*d940*/  @!P0 EXIT ;  /* 0x000000000000894d */ /* 0x000fea0003800000 */
.L_x_141:
[----:B------:R-:W-:Y:S05]  /*d950*/  BSYNC.RECONVERGENT B0 ;  /* 0x0000000000007941 */ /* 0x000fea0003800200 */
.L_x_138:
[----:B------:R-:W3:Y:S01]  /*d960*/  S2UR UR5, SR_CgaCtaId ;  /* 0x00000000000579c3 */ /* 0x000ee20000008800 */
[----:B------:R-:W-:Y:S01]  /*d970*/  ULEA UR4, UR49, UR48, 0x3 ;  /* 0x0000003031047291 */ /* 0x000fe2000f8e18ff */
[----:B------:R-:W-:-:S04]  /*d980*/  DEPBAR.LE SB0, 0x0 ;  /* 0x000080000000791a */ /* 0x000fc80000000000 */
[----:B------:R-:W-:-:S04]  /*d990*/  UIADD3 UR4, UPT, UPT, UR4, 0x60, URZ ;  /* 0x0000006004047890 */ /* 0x000fc8000fffe0ff */
[----:B---3--:R-:W-:-:S09]  /*d9a0*/  UPRMT UR4, UR5, 0x654, UR4 ;  /* 0x0000065405047896 */ /* 0x008fd20008000004 */
[----:B------:R-:W-:Y:S01]  /*d9b0*/  SYNCS.ARRIVE.TRANS64.RED.A1T0 RZ, [UR4], RZ ;  /* 0x000000ffffff79a7 */ /* 0x000fe20008100404 */
[----:B------:R-:W-:Y:S05]  /*d9c0*/  EXIT ;  /* 0x000000000000794d */ /* 0x000fea0003800000 */
.L_x_24:
[----:B-1----:R1:W2:Y:S02]  /*d9d0*/  SYNCS.PHASECHK.TRANS64.TRYWAIT P0, [R7+URZ+0x20], R2 ;  /* 0x00002002070075a7 */ /* 0x0022a400080011ff */
[----:B--2---:R-:W-:Y:S05]  /*d9e0*/  @!P0 NANOSLEEP.SYNCS 0x989680 ;  /* 0x009896800000895d */ /* 0x004fea0003900000 */
[----:B------:R-:W2:Y:S02]  /*d9f0*/  @!P0 SYNCS.PHASECHK.TRANS64 P0, [R7+URZ+0x20], R2 ;  /* 0x00002002070085a7 */ /* 0x000ea400080010ff */
[----:B--2---:R-:W-:Y:S05]  /*da00*/  @!P0 BRA `(.L_x_24) ;  /* 0xfffffffc00f08947 */ /* 0x004fea000383ffff */
[----:B------:R-:W-:Y:S05]  /*da10*/  BRA `(.L_x_23) ;  /* 0xffffff50006c7947 */ /* 0x000fea000383ffff */
.L_x_31:
[----:B-1----:R1:W2:Y:S02]  /*da20*/  SYNCS.PHASECHK.TRANS64.TRYWAIT P0, [R63+URZ+0x20], R4 ;  /* 0x000020043f0075a7 */ /* 0x0022a400080011ff */
[----:B--2---:R-:W-:Y:S05]  /*da30*/  @!P0 NANOSLEEP.SYNCS 0x989680 ;  /* 0x009896800000895d */ /* 0x004fea0003900000 */
[----:B------:R-:W2:Y:S02]  /*da40*/  @!P0 SYNCS.PHASECHK.TRANS64 P0, [R63+URZ+0x20], R4 ;  /* 0x000020043f0085a7 */ /* 0x000ea400080010ff */
[----:B--2---:R-:W-:Y:S05]  /*da50*/  @!P0 BRA `(.L_x_31) ;  /* 0xfffffffc00f08947 */ /* 0x004fea000383ffff */
[----:B------:R-:W-:Y:S05]  /*da60*/  BRA `(.L_x_30) ;  /* 0xffffff7800a47947 */ /* 0x000fea000383ffff */
.L_x_36:
[----:B-1----:R1:W3:Y:S02]  /*da70*/  SYNCS.PHASECHK.TRANS64.TRYWAIT P0, [R5+URZ+0x90], R2 ;  /* 0x00009002050075a7 */ /* 0x0022e400080011ff */
[----:B---3--:R-:W-:Y:S05]  /*da80*/  @!P0 NANOSLEEP.SYNCS 0x989680 ;  /* 0x009896800000895d */ /* 0x008fea0003900000 */
[----:B------:R-:W3:Y:S02]  /*da90*/  @!P0 SYNCS.PHASECHK.TRANS64 P0, [R5+URZ+0x90], R2 ;  /* 0x00009002050085a7 */ /* 0x000ee400080010ff */
[----:B---3--:R-:W-:Y:S05]  /*daa0*/  @!P0 BRA `(.L_x_36) ;  /* 0xfffffffc00f08947 */ /* 0x008fea000383ffff */
[----:B------:R-:W-:Y:S05]  /*dab0*/  BRA `(.L_x_142) ;  /* 0xffffff9000107947 */ /* 0x000fea000383ffff */
.L_x_40:
[----:B-1----:R1:W3:Y:S02]  /*dac0*/  SYNCS.PHASECHK.TRANS64.TRYWAIT P0, [R3+URZ], R2 ;  /* 0x00000002030075a7 */ /* 0x0022e400080011ff */
[----:B---3--:R-:W-:Y:S05]  /*dad0*/  @!P0 NANOSLEEP.SYNCS 0x989680 ;  /* 0x009896800000895d */ /* 0x008fea0003900000 */
[----:B------:R-:W3:Y:S02]  /*dae0*/  @!P0 SYNCS.PHASECHK.TRANS64 P0, [R3+URZ], R2 ;  /* 0x00000002030085a7 */ /* 0x000ee400080010ff */
[----:B---3--:R-:W-:Y:S05]  /*daf0*/  @!P0 BRA `(.L_x_40) ;  /* 0xfffffffc00f08947 */ /* 0x008fea000383ffff */
[----:B------:R-:W-:Y:S05]  /*db00*/  BRA `(.L_x_143) ;  /* 0xffffff9800047947 */ /* 0x000fea000383ffff */
.L_x_41:
[----:B-1----:R1:W3:Y:S02]  /*db10*/  SYNCS.PHASECHK.TRANS64.TRYWAIT P0, [R4+URZ], R7 ;  /* 0x00000007040075a7 */ /* 0x0022e400080011ff */
[----:B---3--:R-:W-:Y:S05]  /*db20*/  @!P0 NANOSLEEP.SYNCS 0x989680 ;  /* 0x009896800000895d */ /* 0x008fea0003900000 */
[----:B------:R-:W3:Y:S02]  /*db30*/  @!P0 SYNCS.PHASECHK.TRANS64 P0, [R4+URZ], R7 ;  /* 0x00000007040085a7 */ /* 0x000ee400080010ff */
[----:B---3--:R-:W-:Y:S05]  /*db40*/  @!P0 BRA `(.L_x_41) ;  /* 0xfffffffc00f08947 */ /* 0x008fea000383ffff */
[----:B------:R-:W-:Y:S05]  /*db50*/  BRA `(.L_x_144) ;  /* 0xffffff9800147947 */ /* 0x000fea000383ffff */
.L_x_42:
[----:B-1----:R1:W3:Y:S02]  /*db60*/  SYNCS.PHASECHK.TRANS64.TRYWAIT P0, [R2+URZ], R3 ;  /* 0x00000003020075a7 */ /* 0x0022e400080011ff */
[----:B---3--:R-:W-:Y:S05]  /*db70*/  @!P0 NANOSLEEP.SYNCS 0x989680 ;  /* 0x009896800000895d */ /* 0x008fea0003900000 */
[----:B------:R-:W3:Y:S02]  /*db80*/  @!P0 SYNCS.PHASECHK.TRANS64 P0, [R2+URZ], R3 ;  /* 0x00000003020085a7 */ /* 0x000ee400080010ff */
[----:B---3--:R-:W-:Y:S05]  /*db90*/  @!P0 BRA `(.L_x_42) ;  /* 0xfffffffc00f08947 */ /* 0x008fea000383ffff */
[----:B------:R-:W-:Y:S05]  /*dba0*/  BRA `(.L_x_145) ;  /* 0xffffff98001c7947 */ /* 0x000fea000383ffff */
.L_x_45:
[----:B------:R-:W-:-:S07]  /*dbb0*/  MOV R4, UR4 ;  /* 0x0000000400047c02 */ /* 0x000fce0008000f00 */
.L_x_146:
[----:B--2---:R2:W3:Y:S02]  /*dbc0*/  SYNCS.PHASECHK.TRANS64.TRYWAIT P1, [R4+URZ+0x98], R7 ;  /* 0x00009807040075a7 */ /* 0x0044e400080211ff */
[----:B---3--:R-:W-:Y:S05]  /*dbd0*/  @!P1 NANOSLEEP.SYNCS 0x989680 ;  /* 0x009896800000995d */ /* 0x008fea0003900000 */
[----:B------:R-:W3:Y:S02]  /*dbe0*/  @!P1 SYNCS.PHASECHK.TRANS64 P1, [R4+URZ+0x98], R7 ;  /* 0x00009807040095a7 */ /* 0x000ee400080210ff */
[----:B---3--:R-:W-:Y:S05]  /*dbf0*/  @!P1 BRA `(.L_x_146) ;  /* 0xfffffffc00f09947 */ /* 0x008fea000383ffff */
[----:B------:R-:W-:Y:S05]  /*dc00*/  BRA `(.L_x_147) ;  /* 0xffffff9800707947 */ /* 0x000fea000383ffff */
.L_x_46:
[----:B--2---:R-:W-:-:S07]  /*dc10*/  MOV R4, UR4 ;  /* 0x0000000400047c02 */ /* 0x004fce0008000f00 */
.L_x_148:
[----:B--2---:R2:W3:Y:S02]  /*dc20*/  SYNCS.PHASECHK.TRANS64.TRYWAIT P1, [R4+URZ+0x90], R5 ;  /* 0x00009005040075a7 */ /* 0x0044e400080211ff */
[----:B---3--:R-:W-:Y:S05]  /*dc30*/  @!P1 NANOSLEEP.SYNCS 0x989680 ;  /* 0x009896800000995d */ /* 0x008fea0003900000 */
[----:B------:R-:W3:Y:S02]  /*dc40*/  @!P1 SYNCS.PHASECHK.TRANS64 P1, [R4+URZ+0x90], R5 ;  /* 0x00009005040095a7 */ /* 0x000ee400080210ff */
[----:B---3--:R-:W-:Y:S05]  /*dc50*/  @!P1 BRA `(.L_x_148) ;  /* 0xfffffffc00f09947 */ /* 0x008fea000383ffff */
[----:B------:R-:W-:Y:S05]  /*dc60*/  BRA `(.L_x_149) ;  /* 0xffffff9800787947 */ /* 0x000fea000383ffff */
.L_x_56:
[----:B--2---:R-:W-:-:S04]  /*dc70*/  MOV R0, UR5 ;  /* 0x0000000500007c02 */ /* 0x004fc80008000f00 */
[----:B------:R2:W3:Y:S03]  /*dc80*/  SYNCS.PHASECHK.TRANS64.TRYWAIT P0, [R0+URZ+0x8], R7 ;  /* 0x00000807000075a7 */ /* 0x0004e600080011ff */
[----:B---3--:R-:W-:Y:S05]  /*dc90*/  @!P0 NANOSLEEP.SYNCS 0x989680 ;  /* 0x009896800000895d */ /* 0x008fea0003900000 */
[----:B------:R-:W3:Y:S02]  /*dca0*/  @!P0 SYNCS.PHASECHK.TRANS64 P0, [R0+URZ+0x8], R7 ;  /* 0x00000807000085a7 */ /* 0x000ee400080010ff */
[----:B---3--:R-:W-:Y:S05]  /*dcb0*/  @!P0 BRA `(.L_x_56) ;  /* 0xfffffffc00ec8947 */ /* 0x008fea000383ffff */
[----:B------:R-:W-:Y:S05]  /*dcc0*/  BRA `(.L_x_55) ;  /* 0xffffff9c00447947 */ /* 0x000fea000383ffff */
.L_x_58:
[----:B------:R-:W-:Y:S01]  /*dcd0*/  BSSY B0, `(.L_x_150) ;  /* 0x0000006000007945 */ /* 0x000fe20003800000 */
[----:B------:R-:W-:-:S07]  /*dce0*/  MOV R15, 0xffffffff ;  /* 0xffffffff000f7802 */ /* 0x000fce0000000f00 */
[----:B-12--5:R-:W-:Y:S05]  /*dcf0*/  WARPSYNC.COLLECTIVE R15, `(.L_x_151) ;  /* 0x000000000f0c7348 */ /* 0x026fea0003c00000 */
[----:B------:R-:W-:Y:S02]  /*dd00*/  ELECT P6, UR79, PT ;  /* 0x00000000004f782f */ /* 0x000fe400038c0000 */
[----:B------:R-:W-:Y:S01]  /*dd10*/  MOV R14, UR79 ;  /* 0x0000004f000e7c02 */ /* 0x000fe20008000f00 */
[----:B-12--5:R-:W-:Y:S10]  /*dd20*/  ENDCOLLECTIVE ;  /* 0x000000000000791b */ /* 0x026ff40003800000 */
.L_x_151:
[----:B------:R-:W-:Y:S05]  /*dd30*/  BSYNC B0 ;  /* 0x0000000000007941 */ /* 0x000fea0003800000 */
.L_x_150:
[----:B------:R-:W-:Y:S05]  /*dd40*/  BRA `(.L_x_152) ;  /* 0xffffff9c00747947 */ /* 0x000fea000383ffff */
.L_x_60:
[----:B--2---:R-:W-:-:S04]  /*dd50*/  MOV R0, UR5 ;  /* 0x0000000500007c02 */ /* 0x004fc80008000f00 */
[----:B------:R2:W3:Y:S03]  /*dd60*/  SYNCS.PHASECHK.TRANS64.TRYWAIT P0, [R0+URZ+0x8], R5 ;  /* 0x00000805000075a7 */ /* 0x0004e600080011ff */
[----:B---3--:R-:W-:Y:S05]  /*dd70*/  @!P0 NANOSLEEP.SYNCS 0x989680 ;  /* 0x009896800000895d */ /* 0x008fea0003900000 */
[----:B------:R-:W3:Y:S02]  /*dd80*/  @!P0 SYNCS.PHASECHK.TRANS64 P0, [R0+URZ+0x8], R5 ;  /* 0x00000805000085a7 */ /* 0x000ee400080010ff */
[----:B---3--:R-:W-:Y:S05]  /*dd90*/  @!P0 BRA `(.L_x_60) ;  /* 0xfffffffc00ec8947 */ /* 0x008fea000383ffff */
[----:B------:R-:W-:Y:S05]  /*dda0*/  BRA `(.L_x_59) ;  /* 0xffffff9c00787947 */ /* 0x000fea000383ffff */
.L_x_61:
[----:B------:R-:W-:-:S07]  /*ddb0*/  MOV R4, UR22 ;  /* 0x0000001600047c02 */ /* 0x000fce0008000f00 */
.L_x_153:
[----:B-1----:R1:W2:Y:S02]  /*ddc0*/  SYNCS.PHASECHK.TRANS64.TRYWAIT P0, [R4+URZ+0x90], R5 ;  /* 0x00009005040075a7 */ /* 0x0022a400080011ff */
[----:B--2---:R-:W-:Y:S05]  /*ddd0*/  @!P0 NANOSLEEP.SYNCS 0x989680 ;  /* 0x009896800000895d */ /* 0x004fea0003900000 */
[----:B------:R-:W2:Y:S02]  /*dde0*/  @!P0 SYNCS.PHASECHK.TRANS64 P0, [R4+URZ+0x90], R5 ;  /* 0x00009005040085a7 */ /* 0x000ea400080010ff */
[----:B--2---:R-:W-:Y:S05]  /*ddf0*/  @!P0 BRA `(.L_x_153) ;  /* 0xfffffffc00f08947 */ /* 0x004fea000383ffff */
[----:B------:R-:W-:Y:S05]  /*de00*/  BRA `(.L_x_154) ;  /* 0xffffffa000907947 */ /* 0x000fea000383ffff */
.L_x_63:
[----:B------:R-:W-:-:S07]  /*de10*/  MOV R4, UR27 ;  /* 0x0000001b00047c02 */ /* 0x000fce0008000f00 */
.L_x_155:
[----:B-1----:R1:W2:Y:S02]  /*de20*/  SYNCS.PHASECHK.TRANS64.TRYWAIT P0, [R4+URZ+0xb0], R5 ;  /* 0x0000b005040075a7 */ /* 0x0022a400080011ff */
[----:B--2---:R-:W-:Y:S05]  /*de30*/  @!P0 NANOSLEEP.SYNCS 0x989680 ;  /* 0x009896800000895d */ /* 0x004fea0003900000 */
[----:B------:R-:W2:Y:S02]  /*de40*/  @!P0 SYNCS.PHASECHK.TRANS64 P0, [R4+URZ+0xb0], R5 ;  /* 0x0000b005040085a7 */ /* 0x000ea400080010ff */
[----:B--2---:R-:W-:Y:S05]  /*de50*/  @!P0 BRA `(.L_x_155) ;  /* 0xfffffffc00f08947 */ /* 0x004fea000383ffff */
[----:B------:R-:W-:Y:S05]  /*de60*/  BRA `(.L_x_62) ;  /* 0xffffffa000b07947 */ /* 0x000fea000383ffff */
.L_x_67:
[----:B-1----:R-:W-:Y:S07]  /*de70*/  MOV R4, UR20 ;  /* 0x0000001400047c02 */ /* 0x002fee0008000f00 */
.L_x_156:
[----:B-1----:R1:W2:Y:S02]  /*de80*/  SYNCS.PHASECHK.TRANS64.TRYWAIT P0, [R4+URZ], R7 ;  /* 0x00000007040075a7 */ /* 0x0022a400080011ff */
[----:B--2---:R-:W-:Y:S05]  /*de90*/  @!P0 NANOSLEEP.SYNCS 0x989680 ;  /* 0x009896800000895d */ /* 0x004fea0003900000 */
[----:B------:R-:W2:Y:S02]  /*dea0*/  @!P0 SYNCS.PHASECHK.TRANS64 P0, [R4+URZ], R7 ;  /* 0x00000007040085a7 */ /* 0x000ea400080010ff */
[----:B--2---:R-:W-:Y:S05]  /*deb0*/  @!P0 BRA `(.L_x_156) ;  /* 0xfffffffc00f08947 */ /* 0x004fea000383ffff */
[----:B------:R-:W-:Y:S05]  /*dec0*/  BRA `(.L_x_66) ;  /* 0xffffffa000d47947 */ /* 0x000fea000383ffff */
.L_x_71:
[----:B--2---:R-:W-:-:S07]  /*ded0*/  MOV R2, UR4 ;  /* 0x0000000400027c02 */ /* 0x004fce0008000f00 */
.L_x_157:
[----:B--2---:R2:W3:Y:S02]  /*dee0*/  SYNCS.PHASECHK.TRANS64.TRYWAIT P0, [R2+URZ], R3 ;  /* 0x00000003020075a7 */ /* 0x0044e400080011ff */
[----:B---3--:R-:W-:Y:S05]  /*def0*/  @!P0 NANOSLEEP.SYNCS 0x989680 ;  /* 0x009896800000895d */ /* 0x008fea0003900000 */
[----:B------:R-:W3:Y:S02]  /*df00*/  @!P0 SYNCS.PHASECHK.TRANS64 P0, [R2+URZ], R3 ;  /* 0x00000003020085a7 */ /* 0x000ee400080010ff */
[----:B---3--:R-:W-:Y:S05]  /*df10*/  @!P0 BRA `(.L_x_157) ;  /* 0xfffffffc00f08947 */ /* 0x008fea000383ffff */
[----:B------:R-:W-:Y:S05]  /*df20*/  BRA `(.L_x_158) ;  /* 0xffffffa8003c7947 */ /* 0x000fea000383ffff */
.L_x_74:
[----:B------:R-:W-:-:S07]  /*df30*/  MOV R2, UR22 ;  /* 0x0000001600027c02 */ /* 0x000fce0008000f00 */
.L_x_159:
[----:B--2---:R2:W3:Y:S02]  /*df40*/  SYNCS.PHASECHK.TRANS64.TRYWAIT P1, [R2+URZ+0xc0], R3 ;  /* 0x0000c003020075a7 */ /* 0x0044e400080211ff */
[----:B---3--:R-:W-:Y:S05]  /*df50*/  @!P1 NANOSLEEP.SYNCS 0x989680 ;  /* 0x009896800000995d */ /* 0x008fea0003900000 */
[----:B------:R-:W3:Y:S02]  /*df60*/  @!P1 SYNCS.PHASECHK.TRANS64 P1, [R2+URZ+0xc0], R3 ;  /* 0x0000c003020095a7 */ /* 0x000ee400080210ff */
[----:B---3--:R-:W-:Y:S05]  /*df70*/  @!P1 BRA `(.L_x_159) ;  /* 0xfffffffc00f09947 */ /* 0x008fea000383ffff */
[----:B------:R-:W-:Y:S05]  /*df80*/  BRA `(.L_x_160) ;  /* 0xffffffa800887947 */ /* 0x000fea000383ffff */
.L_x_79:
[----:B------:R-:W-:Y:S07]  /*df90*/  MOV R2, UR31 ;  /* 0x0000001f00027c02 */ /* 0x000fee0008000f00 */
.L_x_161:
[----:B-1----:R1:W2:Y:S02]  /*dfa0*/  SYNCS.PHASECHK.TRANS64.TRYWAIT P0, [R2+URZ+0x90], R3 ;  /* 0x00009003020075a7 */ /* 0x0022a400080011ff */
[----:B--2---:R-:W-:Y:S05]  /*dfb0*/  @!P0 NANOSLEEP.SYNCS 0x989680 ;  /* 0x009896800000895d */ /* 0x004fea0003900000 */
[----:B------:R-:W2:Y:S02]  /*dfc0*/  @!P0 SYNCS.PHASECHK.TRANS64 P0, [R2+URZ+0x90], R3 ;  /* 0x00009003020085a7 */ /* 0x000ea400080010ff */
[----:B--2---:R-:W-:Y:S05]  /*dfd0*/  @!P0 BRA `(.L_x_161) ;  /* 0xfffffffc00f08947 */ /* 0x004fea000383ffff */
[----:B------:R-:W-:Y:S05]  /*dfe0*/  BRA `(.L_x_162) ;  /* 0xffffffac00dc7947 */ /* 0x000fea000383ffff */
.L_x_82:
[----:B------:R-:W-:Y:S07]  /*dff0*/  MOV R2, UR31 ;  /* 0x0000001f00027c02 */ /* 0x000fee0008000f00 */
.L_x_163:
[----:B-1----:R1:W2:Y:S02]  /*e000*/  SYNCS.PHASECHK.TRANS64.TRYWAIT P2, [R2+URZ+0x88], R3 ;  /* 0x00008803020075a7 */ /* 0x0022a400080411ff */
[----:B--2---:R-:W-:Y:S05]  /*e010*/  @!P2 NANOSLEEP.SYNCS 0x989680 ;  /* 0x009896800000a95d */ /* 0x004fea0003900000 */
[----:B------:R-:W2:Y:S02]  /*e020*/  @!P2 SYNCS.PHASECHK.TRANS64 P2, [R2+URZ+0x88], R3 ;  /* 0x000088030200a5a7 */ /* 0x000ea400080410ff */
[----:B--2---:R-:W-:Y:S05]  /*e030*/  @!P2 BRA `(.L_x_163) ;  /* 0xfffffffc00f0a947 */ /* 0x004fea000383ffff */
[----:B------:R-:W-:Y:S05]  /*e040*/  BRA `(.L_x_81) ;  /* 0xffffffb400407947 */ /* 0x000fea000383ffff */
.L_x_85:
[----:B-1----:R-:W-:Y:S07]  /*e050*/  MOV R3, UR31 ;  /* 0x0000001f00037c02 */ /* 0x002fee0008000f00 */
.L_x_164:
[----:B-1----:R1:W2:Y:S02]  /*e060*/  SYNCS.PHASECHK.TRANS64.TRYWAIT P1, [R3+URZ+0x60], R8 ;  /* 0x00006008030075a7 */ /* 0x0022a400080211ff */
[----:B--2---:R-:W-:Y:S05]  /*e070*/  @!P1 NANOSLEEP.SYNCS 0x989680 ;  /* 0x009896800000995d */ /* 0x004fea0003900000 */
[----:B------:R-:W2:Y:S02]  /*e080*/  @!P1 SYNCS.PHASECHK.TRANS64 P1, [R3+URZ+0x60], R8 ;  /* 0x00006008030095a7 */ /* 0x000ea400080210ff */
[----:B--2---:R-:W-:Y:S05]  /*e090*/  @!P1 BRA `(.L_x_164) ;  /* 0xfffffffc00f09947 */ /* 0x004fea000383ffff */
[----:B------:R-:W-:Y:S05]  /*e0a0*/  BRA `(.L_x_165) ;  /* 0xffffffb400d07947 */ /* 0x000fea000383ffff */
.L_x_86:
[----:B------:R-:W-:Y:S07]  /*e0b0*/  MOV R3, UR31 ;  /* 0x0000001f00037c02 */ /* 0x000fee0008000f00 */
.L_x_166:
[----:B-1----:R1:W2:Y:S02]  /*e0c0*/  SYNCS.PHASECHK.TRANS64.TRYWAIT P1, [R3+URZ+0x68], R8 ;  /* 0x00006808030075a7 */ /* 0x0022a400080211ff */
[----:B--2---:R-:W-:Y:S05]  /*e0d0*/  @!P1 NANOSLEEP.SYNCS 0x989680 ;  /* 0x009896800000995d */ /* 0x004fea0003900000 */
[----:B------:R-:W2:Y:S02]  /*e0e0*/  @!P1 SYNCS.PHASECHK.TRANS64 P1, [R3+URZ+0x68], R8 ;  /* 0x00006808030095a7 */ /* 0x000ea400080210ff */
[----:B--2---:R-:W-:Y:S05]  /*e0f0*/  @!P1 BRA `(.L_x_166) ;  /* 0xfffffffc00f09947 */ /* 0x004fea000383ffff */
[----:B------:R-:W-:Y:S05]  /*e100*/  BRA `(.L_x_167) ;  /* 0xffffffb800087947 */ /* 0x000fea000383ffff */
.L_x_87:
[----:B------:R-:W-:Y:S07]  /*e110*/  MOV R3, UR31 ;  /* 0x0000001f00037c02 */ /* 0x000fee0008000f00 */
.L_x_168:
[----:B-1----:R1:W2:Y:S02]  /*e120*/  SYNCS.PHASECHK.TRANS64.TRYWAIT P1, [R3+URZ+0x70], R8 ;  /* 0x00007008030075a7 */ /* 0x0022a400080211ff */
[----:B--2---:R-:W-:Y:S05]  /*e130*/  @!P1 NANOSLEEP.SYNCS 0x989680 ;  /* 0x009896800000995d */ /* 0x004fea0003900000 */
[----:B------:R-:W2:Y:S02]  /*e140*/  @!P1 SYNCS.PHASECHK.TRANS64 P1, [R3+URZ+0x70], R8 ;  /* 0x00007008030095a7 */ /* 0x000ea400080210ff */
[----:B--2---:R-:W-:Y:S05]  /*e150*/  @!P1 BRA `(.L_x_168) ;  /* 0xfffffffc00f09947 */ /* 0x004fea000383ffff */
[----:B------:R-:W-:Y:S05]  /*e160*/  BRA `(.L_x_169) ;  /* 0xffffffb800507947 */ /* 0x000fea000383ffff */
.L_x_88:
[----:B------:R-:W-:Y:S07]  /*e170*/  MOV R3, UR31 ;  /* 0x0000001f00037c02 */ /* 0x000fee0008000f00 */
.L_x_170:
[----:B-1----:R1:W2:Y:S02]  /*e180*/  SYNCS.PHASECHK.TRANS64.TRYWAIT P0, [R3+URZ+0x78], R8 ;  /* 0x00007808030075a7 */ /* 0x0022a400080011ff */
[----:B--2---:R-:W-:Y:S05]  /*e190*/  @!P0 NANOSLEEP.SYNCS 0x989680 ;  /* 0x009896800000895d */ /* 0x004fea0003900000 */
[----:B------:R-:W2:Y:S02]  /*e1a0*/  @!P0 SYNCS.PHASECHK.TRANS64 P0, [R3+URZ+0x78], R8 ;  /* 0x00007808030085a7 */ /* 0x000ea400080010ff */
[----:B--2---:R-:W-:Y:S05]  /*e1b0*/  @!P0 BRA `(.L_x_170) ;  /* 0xfffffffc00f08947 */ /* 0x004fea000383ffff */
[----:B------:R-:W-:Y:S05]  /*e1c0*/  BRA `(.L_x_171) ;  /* 0xffffffb800a07947 */ /* 0x000fea000383ffff */
.L_x_90:
[----:B-1----:R-:W-:-:S07]  /*e1d0*/  MOV R0, UR31 ;  /* 0x0000001f00007c02 */ /* 0x002fce0008000f00 */
.L_x_172:
[----:B-1----:R1:W2:Y:S02]  /*e1e0*/  SYNCS.PHASECHK.TRANS64.TRYWAIT P0, [R0+URZ+0x60], R3 ;  /* 0x00006003000075a7 */ /* 0x0022a400080011ff */
[----:B--2---:R-:W-:Y:S05]  /*e1f0*/  @!P0 NANOSLEEP.SYNCS 0x989680 ;  /* 0x009896800000895d */ /* 0x004fea0003900000 */
[----:B------:R-:W2:Y:S02]  /*e200*/  @!P0 SYNCS.PHASECHK.TRANS64 P0, [R0+URZ+0x60], R3 ;  /* 0x00006003000085a7 */ /* 0x000ea400080010ff */
[----:B--2---:R-:W-:Y:S05]  /*e210*/  @!P0 BRA `(.L_x_172) ;  /* 0xfffffffc00f08947 */ /* 0x004fea000383ffff */
[----:B------:R-:W-:Y:S05]  /*e220*/  BRA `(.L_x_173) ;  /* 0xffffffbc000c7947 */ /* 0x000fea000383ffff */
.L_x_91:
[----:B-1----:R-:W-:-:S07]  /*e230*/  MOV R0, UR31 ;  /* 0x0000001f00007c02 */ /* 0x002fce0008000f00 */
.L_x_174:
[----:B-1----:R1:W2:Y:S02]  /*e240*/  SYNCS.PHASECHK.TRANS64.TRYWAIT P0, [R0+URZ+0x68], R3 ;  /* 0x00006803000075a7 */ /* 0x0022a400080011ff */
[----:B--2---:R-:W-:Y:S05]  /*e250*/  @!P0 NANOSLEEP.SYNCS 0x989680 ;  /* 0x009896800000895d */ /* 0x004fea0003900000 */
[----:B------:R-:W2:Y:S02]  /*e260*/  @!P0 SYNCS.PHASECHK.TRANS64 P0, [R0+URZ+0x68], R3 ;  /* 0x00006803000085a7 */ /* 0x000ea400080010ff */
[----:B--2---:R-:W-:Y:S05]  /*e270*/  @!P0 BRA `(.L_x_174) ;  /* 0xfffffffc00f08947 */ /* 0x004fea000383ffff */
[----:B------:R-:W-:Y:S05]  /*e280*/  BRA `(.L_x_175) ;  /* 0xffffffb800fc7947 */ /* 0x000fea000383ffff */
.L_x_92:
[----:B-1----:R-:W-:-:S07]  /*e290*/  MOV R0, UR31 ;  /* 0x0000001f00007c02 */ /* 0x002fce0008000f00 */
.L_x_176:
[----:B-1----:R1:W2:Y:S02]  /*e2a0*/  SYNCS.PHASECHK.TRANS64.TRYWAIT P0, [R0+URZ+0x70], R3 ;  /* 0x00007003000075a7 */ /* 0x0022a400080011ff */
[----:B--2---:R-:W-:Y:S05]  /*e2b0*/  @!P0 NANOSLEEP.SYNCS 0x989680 ;  /* 0x009896800000895d */ /* 0x004fea0003900000 */
[----:B------:R-:W2:Y:S02]  /*e2c0*/  @!P0 SYNCS.PHASECHK.TRANS64 P0, [R0+URZ+0x70], R3 ;  /* 0x00007003000085a7 */ /* 0x000ea400080010ff */
[----:B--2---:R-:W-:Y:S05]  /*e2d0*/  @!P0 BRA `(.L_x_176) ;  /* 0xfffffffc00f08947 */ /* 0x004fea000383ffff */
[----:B------:R-:W-:Y:S05]  /*e2e0*/  BRA `(.L_x_177) ;  /* 0xffffffb800ec7947 */ /* 0x000fea000383ffff */
.L_x_94:
[----:B------:R-:W-:Y:S07]  /*e2f0*/  MOV R0, UR48 ;  /* 0x0000003000007c02 */ /* 0x000fee0008000f00 */
.L_x_178:
[----:B-1----:R1:W2:Y:S02]  /*e300*/  SYNCS.PHASECHK.TRANS64.TRYWAIT P0, [R0+URZ+0x90], R3 ;  /* 0x00009003000075a7 */ /* 0x0022a400080011ff */
[----:B--2---:R-:W-:Y:S05]  /*e310*/  @!P0 NANOSLEEP.SYNCS 0x989680 ;  /* 0x009896800000895d */ /* 0x004fea0003900000 */
[----:B------:R-:W2:Y:S02]  /*e320*/  @!P0 SYNCS.PHASECHK.TRANS64 P0, [R0+URZ+0x90], R3 ;  /* 0x00009003000085a7 */ /* 0x000ea400080010ff */
[----:B--2---:R-:W-:Y:S05]  /*e330*/  @!P0 BRA `(.L_x_178) ;  /* 0xfffffffc00f08947 */ /* 0x004fea000383ffff */
[----:B------:R-:W-:Y:S05]  /*e340*/  BRA `(.L_x_179) ;  /* 0xffffffbc00c47947 */ /* 0x000fea000383ffff */
.L_x_105:
[----:B-1----:R-:W-:Y:S04]  /*e350*/  MOV R0, UR48 ;  /* 0x0000003000007c02 */ /* 0x002fe80008000f00 */
[----:B------:R1:W2:Y:S03]  /*e360*/  SYNCS.PHASECHK.TRANS64.TRYWAIT P1, [R0+URZ+0x40], R5 ;  /* 0x00004005000075a7 */ /* 0x0002a600080211ff */
[----:B--2---:R-:W-:Y:S05]  /*e370*/  @!P1 NANOSLEEP.SYNCS 0x989680 ;  /* 0x009896800000995d */ /* 0x004fea0003900000 */
[----:B------:R-:W2:Y:S02]  /*e380*/  @!P1 SYNCS.PHASECHK.TRANS64 P1, [R0+URZ+0x40], R5 ;  /* 0x00004005000095a7 */ /* 0x000ea400080210ff */
[----:B--2---:R-:W-:Y:S05]  /*e390*/  @!P1 BRA `(.L_x_105) ;  /* 0xfffffffc00ec9947 */ /* 0x004fea000383ffff */
[----:B------:R-:W-:Y:S05]  /*e3a0*/  BRA `(.L_x_104) ;  /* 0xffffffcc00907947 */ /* 0x000fea000383ffff */
.L_x_107:
[----:B------:R1:W1:Y:S02]  /*e3b0*/  SYNCS.PHASECHK.TRANS64.TRYWAIT P0, [R88+URZ+0xa0], R3 ;  /* 0x0000a003580075a7 */ /* 0x00026400080011ff */
[----:B-1----:R-:W-:Y:S05]  /*e3c0*/  @!P0 NANOSLEEP.SYNCS 0x989680 ;  /* 0x009896800000895d */ /* 0x002fea0003900000 */
[----:B------:R-:W1:Y:S02]  /*e3d0*/  @!P0 SYNCS.PHASECHK.TRANS64 P0, [R88+URZ+0xa0], R3 ;  /* 0x0000a003580085a7 */ /* 0x000e6400080010ff */
[----:B-1----:R-:W-:Y:S05]  /*e3e0*/  @!P0 BRA `(.L_x_107) ;  /* 0xfffffffc00f08947 */ /* 0x002fea000383ffff */
[----:B------:R-:W-:Y:S05]  /*e3f0*/  BRA `(.L_x_106) ;  /* 0xffffffcc00b87947 */ /* 0x000fea000383ffff */
.L_x_116:
[----:B-1----:R1:W3:Y:S02]  /*e400*/  SYNCS.PHASECHK.TRANS64.TRYWAIT P0, [R3+URZ+0x40], R0 ;  /* 0x00004000030075a7 */ /* 0x0022e400080011ff */
[----:B---3--:R-:W-:Y:S05]  /*e410*/  @!P0 NANOSLEEP.SYNCS 0x989680 ;  /* 0x009896800000895d */ /* 0x008fea0003900000 */
[----:B------:R-:W3:Y:S02]  /*e420*/  @!P0 SYNCS.PHASECHK.TRANS64 P0, [R3+URZ+0x40], R0 ;  /* 0x00004000030085a7 */ /* 0x000ee400080010ff */
[----:B---3--:R-:W-:Y:S05]  /*e430*/  @!P0 BRA `(.L_x_116) ;  /* 0xfffffffc00f08947 */ /* 0x008fea000383ffff */
[----:B------:R-:W-:Y:S05]  /*e440*/  BRA `(.L_x_115) ;  /* 0xffffffd400dc7947 */ /* 0x000fea000383ffff */
.L_x_124:
[----:B-1----:R1:W4:Y:S02]  /*e450*/  SYNCS.PHASECHK.TRANS64.TRYWAIT P0, [R40+URZ+0x40], R5 ;  /* 0x00004005280075a7 */ /* 0x00232400080011ff */
[----:B----4-:R-:W-:Y:S05]  /*e460*/  @!P0 NANOSLEEP.SYNCS 0x989680 ;  /* 0x009896800000895d */ /* 0x010fea0003900000 */
[----:B------:R-:W4:Y:S02]  /*e470*/  @!P0 SYNCS.PHASECHK.TRANS64 P0, [R40+URZ+0x40], R5 ;  /* 0x00004005280085a7 */ /* 0x000f2400080010ff */
[----:B----4-:R-:W-:Y:S05]  /*e480*/  @!P0 BRA `(.L_x_124) ;  /* 0xfffffffc00f08947 */ /* 0x010fea000383ffff */
[----:B------:R-:W-:Y:S05]  /*e490*/  BRA `(.L_x_123) ;  /* 0xffffffe000247947 */ /* 0x000fea000383ffff */
.L_x_132:
[----:B-1----:R1:W4:Y:S02]  /*e4a0*/  SYNCS.PHASECHK.TRANS64.TRYWAIT P0, [R3+URZ+0x40], R6 ;  /* 0x00004006030075a7 */ /* 0x00232400080011ff */
[----:B----4-:R-:W-:Y:S05]  /*e4b0*/  @!P0 NANOSLEEP.SYNCS 0x989680 ;  /* 0x009896800000895d */ /* 0x010fea0003900000 */
[----:B------:R-:W4:Y:S02]  /*e4c0*/  @!P0 SYNCS.PHASECHK.TRANS64 P0, [R3+URZ+0x40], R6 ;  /* 0x00004006030085a7 */ /* 0x000f2400080010ff */
[----:B----4-:R-:W-:Y:S05]  /*e4d0*/  @!P0 BRA `(.L_x_132) ;  /* 0xfffffffc00f08947 */ /* 0x010fea000383ffff */
[----:B------:R-:W-:Y:S05]  /*e4e0*/  BRA `(.L_x_131) ;  /* 0xffffffe800687947 */ /* 0x000fea000383ffff */
        .weak           $__internal_0_$__cuda_sm10x_tcgen05_guardrail_trap_col_being_dealloced_not_returned_by_alloc
        .type           $__internal_0_$__cuda_sm10x_tcgen05_guardrail_trap_col_being_dealloced_not_returned_by_alloc,@function
        .size           $__internal_0_$__cuda_sm10x_tcgen05_guardrail_trap_col_being_dealloced_not_returned_by_alloc,($__internal_1_$__cuda_sm10x_tcgen05_guardrail_trap_phase_invalid_during_alloc - $__internal_0_$__cuda_sm10x_tcgen05_guardrail_trap_col_being_dealloced_not_returned_by_alloc)
$__internal_0_$__cuda_sm10x_tcgen05_guardrail_trap_col_being_dealloced_not_returned_by_alloc:
[----:B------:R-:W-:Y:S05]  /*e4f0*/  BPT.TRAP 0x1 ;  /* 0x000000040000795c */ /* 0x000fea0000300000 */
[----:B------:R-:W-:-:S04]  /*e500*/  HFMA2 R3, -RZ, RZ, 0, 0 ;  /* 0x00000000ff037431 */ /* 0x000fc800000001ff */
[----:B------:R-:W-:Y:S05]  /*e510*/  RET.REL.NODEC R2 `(_ZN7cutlass13device_kernelINS_4conv6kernel13ConvUniversalINS1_16ConvProblemShapeILNS1_8OperatorE0ELi2EEENS1_10collective14CollectiveConvINS1_47MainloopSm100TmaUmmaWarpSpecializedImplicitGemmILS5_0ELi4ELi2ELi1ELi2EN4cute5tupleIJNSA_1CILi2EEENSC_ILi1EEESE_EEEEENSB_IJNSC_ILi256EEENSC_ILi64EEENSB_IJSI_EEEEEENS_10tfloat32_tESL_NSA_8TiledMMAINSA_8MMA_AtomIJNSA_23SM100_MMA_TF32_2x1SM_SSISL_SL_fLi256ELi64ELNSA_4UMMA5MajorE0ELSQ_0ELNSP_7ScaleInE0ELSR_0EEEEEENSA_6LayoutINSB_IJSE_SE_SE_EEENSB_IJNSC_ILi0EEESW_SW_EEEEENSB_IJNSA_10UnderscoreESZ_SZ_EEEEENS7_6detail27Sm100ImplicitGemmTileTraitsINSA_25SM100_TMA_2SM_LOAD_IM2COLENSA_14ComposedLayoutINSA_7SwizzleILi3ELi4ELi3EEENSA_18smem_ptr_flag_bitsILi32EEENSU_INSB_IJNSC_ILi8EEENSC_ILi32EEEEEENSB_IJS1B_SE_EEEEEEEvEENS13_INSA_18SM100_TMA_2SM_LOADES1F_vEEEENS_8epilogue10collective18CollectiveEpilogueINS1K_23Sm100TmaWarpSpecializedILi4ELi2ELi16ELb1ELb0EEEJNSB_IJNSC_ILi128EEESI_SJ_EEENSB_IJNSU_IS1P_SE_EENSU_INSC_ILi16EEESE_EEEEESL_NSB_IJNSB_IJlllEEESE_SW_EEESL_S1W_NS1K_6fusion15FusionCallbacksIS1O_NS1X_17LinearCombinationISL_fSL_fLNS_15FloatRoundStyleE2EEES1Q_S1U_JEEENSA_5SM1004TMEM4LOAD26SM100_TMEM_LOAD_32dp32b16xENSA_20SM90_TMA_LOAD_IM2COLENS15_INS16_ILi2ELi4ELi3EEES19_NSU_INSB_IJS1A_S1S_EEENSB_IJS1S_SE_EEEEEEENSA_39AutoVectorizingCopyWithAssumedAlignmentILi128EEENSA_21SM90_TMA_STORE_IM2COLES2C_S2E_S2E_EEEvvEEEEvNT_6ParamsE) ;  /* 0xffffff1802b87950 */ /* 0x000fea0003c3ffff */
        .weak           $__internal_1_$__cuda_sm10x_tcgen05_guardrail_trap_phase_invalid_during_alloc
        .type           $__internal_1_$__cuda_sm10x_tcgen05_guardrail_trap_phase_invalid_during_alloc,@function
        .size           $__internal_1_$__cuda_sm10x_tcgen05_guardrail_trap_phase_invalid_during_alloc,($__internal_2_$__cuda_sm10x_tcgen05_guardrail_trap_unallocated_columns_being_dealloced - $__internal_1_$__cuda_sm10x_tcgen05_guardrail_trap_phase_invalid_during_alloc)
$__internal_1_$__cuda_sm10x_tcgen05_guardrail_trap_phase_invalid_during_alloc:
[----:B------:R-:W-:Y:S05]  /*e520*/  BPT.TRAP 0x1 ;  /* 0x000000040000795c */ /* 0x000fea0000300000 */
[----:B------:R-:W-:-:S04]  /*e530*/  MOV R5, 0x0 ;  /* 0x0000000000057802 */ /* 0x000fc80000000f00 */
[----:B------:R-:W-:Y:S05]  /*e540*/  RET.REL.NODEC R4 `(_ZN7cutlass13device_kernelINS_4conv6kernel13ConvUniversalINS1_16ConvProblemShapeILNS1_8OperatorE0ELi2EEENS1_10collective14CollectiveConvINS1_47MainloopSm100TmaUmmaWarpSpecializedImplicitGemmILS5_0ELi4ELi2ELi1ELi2EN4cute5tupleIJNSA_1CILi2EEENSC_ILi1EEESE_EEEEENSB_IJNSC_ILi256EEENSC_ILi64EEENSB_IJSI_EEEEEENS_10tfloat32_tESL_NSA_8TiledMMAINSA_8MMA_AtomIJNSA_23SM100_MMA_TF32_2x1SM_SSISL_SL_fLi256ELi64ELNSA_4UMMA5MajorE0ELSQ_0ELNSP_7ScaleInE0ELSR_0EEEEEENSA_6LayoutINSB_IJSE_SE_SE_EEENSB_IJNSC_ILi0EEESW_SW_EEEEENSB_IJNSA_10UnderscoreESZ_SZ_EEEEENS7_6detail27Sm100ImplicitGemmTileTraitsINSA_25SM100_TMA_2SM_LOAD_IM2COLENSA_14ComposedLayoutINSA_7SwizzleILi3ELi4ELi3EEENSA_18smem_ptr_flag_bitsILi32EEENSU_INSB_IJNSC_ILi8EEENSC_ILi32EEEEEENSB_IJS1B_SE_EEEEEEEvEENS13_INSA_18SM100_TMA_2SM_LOADES1F_vEEEENS_8epilogue10collective18CollectiveEpilogueINS1K_23Sm100TmaWarpSpecializedILi4ELi2ELi16ELb1ELb0EEEJNSB_IJNSC_ILi128EEESI_SJ_EEENSB_IJNSU_IS1P_SE_EENSU_INSC_ILi16EEESE_EEEEESL_NSB_IJNSB_IJlllEEESE_SW_EEESL_S1W_NS1K_6fusion15FusionCallbacksIS1O_NS1X_17LinearCombinationISL_fSL_fLNS_15FloatRoundStyleE2EEES1Q_S1U_JEEENSA_5SM1004TMEM4LOAD26SM100_TMEM_LOAD_32dp32b16xENSA_20SM90_TMA_LOAD_IM2COLENS15_INS16_ILi2ELi4ELi3EEES19_NSU_INSB_IJS1A_S1S_EEENSB_IJS1S_SE_EEEEEEENSA_39AutoVectorizingCopyWithAssumedAlignmentILi128EEENSA_21SM90_TMA_STORE_IM2COLES2C_S2E_S2E_EEEvvEEEEvNT_6ParamsE) ;  /* 0xffffff1804ac7950 */ /* 0x000fea0003c3ffff */
        .weak           $__internal_2_$__cuda_sm10x_tcgen05_guardrail_trap_unallocated_columns_being_dealloced
        .type           $__internal_2_$__cuda_sm10x_tcgen05_guardrail_trap_unallocated_columns_being_dealloced,@function
        .size           $__internal_2_$__cuda_sm10x_tcgen05_guardrail_trap_unallocated_columns_being_dealloced,(.L_x_181 - $__internal_2_$__cuda_sm10x_tcgen05_guardrail_trap_unallocated_columns_being_dealloced)
$__internal_2_$__cuda_sm10x_tcgen05_guardrail_trap_unallocated_columns_being_dealloced:
[----:B------:R-:W-:Y:S05]  /*e550*/  BPT.TRAP 0x1 ;  /* 0x000000040000795c */ /* 0x000fea0000300000 */
[----:B------:R-:W-:-:S04]  /*e560*/  HFMA2 R3, -RZ, RZ, 0, 0 ;  /* 0x00000000ff037431 */ /* 0x000fc800000001ff */
[----:B------:R-:W-:Y:S05]  /*e570*/  RET.REL.NODEC R2 `(_ZN7cutlass13device_kernelINS_4conv6kernel13ConvUniversalINS1_16ConvProblemShapeILNS1_8OperatorE0ELi2EEENS1_10collective14CollectiveConvINS1_47MainloopSm100TmaUmmaWarpSpecializedImplicitGemmILS5_0ELi4ELi2ELi1ELi2EN4cute5tupleIJNSA_1CILi2EEENSC_ILi1EEESE_EEEEENSB_IJNSC_ILi256EEENSC_ILi64EEENSB_IJSI_EEEEEENS_10tfloat32_tESL_NSA_8TiledMMAINSA_8MMA_AtomIJNSA_23SM100_MMA_TF32_2x1SM_SSISL_SL_fLi256ELi64ELNSA_4UMMA5MajorE0ELSQ_0ELNSP_7ScaleInE0ELSR_0EEEEEENSA_6LayoutINSB_IJSE_SE_SE_EEENSB_IJNSC_ILi0EEESW_SW_EEEEENSB_IJNSA_10UnderscoreESZ_SZ_EEEEENS7_6detail27Sm100ImplicitGemmTileTraitsINSA_25SM100_TMA_2SM_LOAD_IM2COLENSA_14ComposedLayoutINSA_7SwizzleILi3ELi4ELi3EEENSA_18smem_ptr_flag_bitsILi32EEENSU_INSB_IJNSC_ILi8EEENSC_ILi32EEEEEENSB_IJS1B_SE_EEEEEEEvEENS13_INSA_18SM100_TMA_2SM_LOADES1F_vEEEENS_8epilogue10collective18CollectiveEpilogueINS1K_23Sm100TmaWarpSpecializedILi4ELi2ELi16ELb1ELb0EEEJNSB_IJNSC_ILi128EEESI_SJ_EEENSB_IJNSU_IS1P_SE_EENSU_INSC_ILi16EEESE_EEEEESL_NSB_IJNSB_IJlllEEESE_SW_EEESL_S1W_NS1K_6fusion15FusionCallbacksIS1O_NS1X_17LinearCombinationISL_fSL_fLNS_15FloatRoundStyleE2EEES1Q_S1U_JEEENSA_5SM1004TMEM4LOAD26SM100_TMEM_LOAD_32dp32b16xENSA_20SM90_TMA_LOAD_IM2COLENS15_INS16_ILi2ELi4ELi3EEES19_NSU_INSB_IJS1A_S1S_EEENSB_IJS1S_SE_EEEEEEENSA_39AutoVectorizingCopyWithAssumedAlignmentILi128EEENSA_21SM90_TMA_STORE_IM2COLES2C_S2E_S2E_EEEvvEEEEvNT_6ParamsE) ;  /* 0xffffff1802a07950 */ /* 0x000fea0003c3ffff */
.L_x_180:
[----:B------:R-:W-:-:S00]  /*e580*/  BRA `(.L_x_180) ;  /* 0xfffffffc00fc7947 */ /* 0x000fc0000383ffff */
[----:B------:R-:W-:-:S00]  /*e590*/  NOP ;  /* 0x0000000000007918 */ /* 0x000fc00000000000 */
        /* <DEDUP_REMOVED lines=14> */
.L_x_181:


//--------------------- .nv.global.init           --------------------------
	.section	.nv.global.init,"aw",@progbits
.nv.global.init:
	.type		$str$29,@object
	.size		$str$29,($str$30 - $str$29)
$str$29:
        /*0000*/ 	.byte	0x28, 0x61, 0x64, 0x64, 0x72, 0x65, 0x73, 0x73, 0x20, 0x26, 0x20, 0x6d, 0x61, 0x73, 0x6b, 0x29
        /*0010*/ 	.byte	0x20, 0x3d, 0x3d, 0x20, 0x30, 0x00
	.type		$str$30,@object
	.size		$str$30,($str$28 - $str$30)
$str$30:
        /*0016*/ 	.byte	0x2f, 0x74, 0x6d, 0x70, 0x2f, 0x63, 0x75, 0x74, 0x6c, 0x61, 0x73, 0x73, 0x5f, 0x73, 0x77, 0x65
        /*0026*/ 	.byte	0x65, 0x70, 0x5f, 0x73, 0x72, 0x63, 0x2f, 0x69, 0x6e, 0x63, 0x6c, 0x75, 0x64, 0x65, 0x2f, 0x63
        /*0036*/ 	.byte	0x75, 0x74, 0x65, 0x2f, 0x70, 0x6f, 0x69, 0x6e, 0x74, 0x65, 0x72, 0x5f, 0x66, 0x6c, 0x61, 0x67
        /*0046*/ 	.byte	0x67, 0x65, 0x64, 0x2e, 0x68, 0x70, 0x70, 0x00
	.type		$str$28,@object
	.size		$str$28,($str$27 - $str$28)
$str$28:
        /*004e*/ 	.byte	0x2f, 0x74, 0x6d, 0x70, 0x2f, 0x63, 0x75, 0x74, 0x6c, 0x61, 0x73, 0x73, 0x5f, 0x73, 0x77, 0x65
        /*005e*/ 	.byte	0x65, 0x70, 0x5f, 0x73, 0x72, 0x63, 0x2f, 0x69, 0x6e, 0x63, 0x6c, 0x75, 0x64, 0x65, 0x2f, 0x63
        /*006e*/ 	.byte	0x75, 0x74, 0x65, 0x2f, 0x61, 0x74, 0x6f, 0x6d, 0x2f, 0x63, 0x6f, 0x70, 0x79, 0x5f, 0x74, 0x72
        /*007e*/ 	.byte	0x61, 0x69, 0x74, 0x73, 0x5f, 0x73, 0x6d, 0x31, 0x30, 0x30, 0x2e, 0x68, 0x70, 0x70, 0x00
	.type		$str$27,@object
	.size		$str$27,(__unnamed_1 - $str$27)
$str$27:
        /*008d*/ 	.byte	0x28, 0x28, 0x75, 0x69, 0x6e, 0x74, 0x33, 0x32, 0x5f, 0x74, 0x28, 0x74, 0x68, 0x72, 0x65, 0x61
        /*009d*/ 	.byte	0x64, 0x49, 0x64, 0x78, 0x2e, 0x78, 0x29, 0x20, 0x2f, 0x20, 0x33, 0x32, 0x29, 0x20, 0x25, 0x20
        /*00ad*/ 	.byte	0x34, 0x29, 0x20, 0x3d, 0x3d, 0x20, 0x28, 0x28, 0x28, 0x74, 0x6d, 0x65, 0x6d, 0x5f, 0x61, 0x64
        /*00bd*/ 	.byte	0x64, 0x72, 0x20, 0x3e, 0x3e, 0x20, 0x31, 0x36, 0x29, 0x20, 0x2f, 0x20, 0x33, 0x32, 0x29, 0x20
        /*00cd*/ 	.byte	0x25, 0x20, 0x34, 0x29, 0x00
	.type		__unnamed_1,@object
	.size		__unnamed_1,(__unnamed_2 - __unnamed_1)
__unnamed_1:
        /*00d2*/ 	.byte	0x61, 0x75, 0x74, 0x6f, 0x20, 0x63, 0x75, 0x74, 0x65, 0x3a, 0x3a, 0x61, 0x73, 0x5f, 0x70, 0x6f
        /* <DEDUP_REMOVED lines=24> */
        /*0262*/ 	.byte	0x32, 0x30, 0x34, 0x38, 0x3e, 0x3e, 0x3e, 0x3e, 0x5d, 0x00
	.type		__unnamed_2,@object
	.size		__unnamed_2,(.L_2 - __unnamed_2)
__unnamed_2:
        /* <DEDUP_REMOVED lines=42> */
        /*050c*/ 	.byte	0x3e, 0x5d, 0x00
.L_2:


//--------------------- .nv.shared._ZN7cutlass13device_kernelINS_4conv6kernel13ConvUniversalINS1_16ConvProblemShapeILNS1_8OperatorE0ELi2EEENS1_10collective14CollectiveConvINS1_47MainloopSm100TmaUmmaWarpSpecializedImplicitGemmILS5_0ELi4ELi2ELi1ELi2EN4cute5tupleIJNSA_1CILi2EEENSC_ILi1EEESE_EEEEENSB_IJNSC_ILi256EEENSC_ILi64EEENSB_IJSI_EEEEEENS_10tfloat32_tESL_NSA_8TiledMMAINSA_8MMA_AtomIJNSA_23SM100_MMA_TF32_2x1SM_SSISL_SL_fLi256ELi64ELNSA_4UMMA5MajorE0ELSQ_0ELNSP_7ScaleInE0ELSR_0EEEEEENSA_6LayoutINSB_IJSE_SE_SE_EEENSB_IJNSC_ILi0EEESW_SW_EEEEENSB_IJNSA_10UnderscoreESZ_SZ_EEEEENS7_6detail27Sm100ImplicitGemmTileTraitsINSA_25SM100_TMA_2SM_LOAD_IM2COLENSA_14ComposedLayoutINSA_7SwizzleILi3ELi4ELi3EEENSA_18smem_ptr_flag_bitsILi32EEENSU_INSB_IJNSC_ILi8EEENSC_ILi32EEEEEENSB_IJS1B_SE_EEEEEEEvEENS13_INSA_18SM100_TMA_2SM_LOADES1F_vEEEENS_8epilogue10collective18CollectiveEpilogueINS1K_23Sm100TmaWarpSpecializedILi4ELi2ELi16ELb1ELb0EEEJNSB_IJNSC_ILi128EEESI_SJ_EEENSB_IJNSU_IS1P_SE_EENSU_INSC_ILi16EEESE_EEEEESL_NSB_IJNSB_IJlllEEESE_SW_EEESL_S1W_NS1K_6fusion15FusionCallbacksIS1O_NS1X_17LinearCombinationISL_fSL_fLNS_15FloatRoundStyleE2EEES1Q_S1U_JEEENSA_5SM1004TMEM4LOAD26SM100_TMEM_LOAD_32dp32b16xENSA_20SM90_TMA_LOAD_IM2COLENS15_INS16_ILi2ELi4ELi3EEES19_NSU_INSB_IJS1A_S1S_EEENSB_IJS1S_SE_EEEEEEENSA_39AutoVectorizingCopyWithAssumedAlignmentILi128EEENSA_21SM90_TMA_STORE_IM2COLES2C_S2E_S2E_EEEvvEEEEvNT_6ParamsE --------------------------
	.section	.nv.shared._ZN7cutlass13device_kernelINS_4conv6kernel13ConvUniversalINS1_16ConvProblemShapeILNS1_8OperatorE0ELi2EEENS1_10collective14CollectiveConvINS1_47MainloopSm100TmaUmmaWarpSpecializedImplicitGemmILS5_0ELi4ELi2ELi1ELi2EN4cute5tupleIJNSA_1CILi2EEENSC_ILi1EEESE_EEEEENSB_IJNSC_ILi256EEENSC_ILi64EEENSB_IJSI_EEEEEENS_10tfloat32_tESL_NSA_8TiledMMAINSA_8MMA_AtomIJNSA_23SM100_MMA_TF32_2x1SM_SSISL_SL_fLi256ELi64ELNSA_4UMMA5MajorE0ELSQ_0ELNSP_7ScaleInE0ELSR_0EEEEEENSA_6LayoutINSB_IJSE_SE_SE_EEENSB_IJNSC_ILi0EEESW_SW_EEEEENSB_IJNSA_10UnderscoreESZ_SZ_EEEEENS7_6detail27Sm100ImplicitGemmTileTraitsINSA_25SM100_TMA_2SM_LOAD_IM2COLENSA_14ComposedLayoutINSA_7SwizzleILi3ELi4ELi3EEENSA_18smem_ptr_flag_bitsILi32EEENSU_INSB_IJNSC_ILi8EEENSC_ILi32EEEEEENSB_IJS1B_SE_EEEEEEEvEENS13_INSA_18SM100_TMA_2SM_LOADES1F_vEEEENS_8epilogue10collective18CollectiveEpilogueINS1K_23Sm100TmaWarpSpecializedILi4ELi2ELi16ELb1ELb0EEEJNSB_IJNSC_ILi128EEESI_SJ_EEENSB_IJNSU_IS1P_SE_EENSU_INSC_ILi16EEESE_EEEEESL_NSB_IJNSB_IJlllEEESE_SW_EEESL_S1W_NS1K_6fusion15FusionCallbacksIS1O_NS1X_17LinearCombinationISL_fSL_fLNS_15FloatRoundStyleE2EEES1Q_S1U_JEEENSA_5SM1004TMEM4LOAD26SM100_TMEM_LOAD_32dp32b16xENSA_20SM90_TMA_LOAD_IM2COLENS15_INS16_ILi2ELi4ELi3EEES19_NSU_INSB_IJS1A_S1S_EEENSB_IJS1S_SE_EEEEEEENSA_39AutoVectorizingCopyWithAssumedAlignmentILi128EEENSA_21SM90_TMA_STORE_IM2COLES2C_S2E_S2E_EEEvvEEEEvNT_6ParamsE,"aw",@nobits
	.sectionflags	@""
	.align	16
	.zero		1024


//--------------------- .nv.shared.reserved.0     --------------------------
	.section	.nv.shared.reserved.0,"aw",@nobits
	.weak		__nv_reservedSMEM_offset_0_alias
	.size		__nv_reservedSMEM_offset_0_alias, 0, 64
	.other		__nv_reservedSMEM_offset_0_alias,@"STO_CUDA_RESERVED_SHARED STV_DEFAULT"
__nv_reservedSMEM_offset_0_alias:
	.zero		0
.nv.shared.reserved.0:
	.zero		64
	.weak		__nv_reservedSMEM_tcgen05_partition
	.type		__nv_reservedSMEM_tcgen05_partition,@object
	.size		__nv_reservedSMEM_tcgen05_partition,(.L_0 - __nv_reservedSMEM_tcgen05_partition)
__nv_reservedSMEM_tcgen05_partition:
	.zero		32
.L_0:


//--------------------- .nv.global                --------------------------
	.section	.nv.global,"aw",@nobits
.nv.global:
	.type		_ZN39_INTERNAL_a60004c6_4_k_cu_0397518f_29614cute1_E,@object
	.size		_ZN39_INTERNAL_a60004c6_4_k_cu_0397518f_29614cute1_E,(_ZN39_INTERNAL_a60004c6_4_k_cu_0397518f_29614cuda3std3__45__cpo6cbeginE - _ZN39_INTERNAL_a60004c6_4_k_cu_0397518f_29614cute1_E)
_ZN39_INTERNAL_a60004c6_4_k_cu_0397518f_29614cute1_E:
	.zero		1
	.type		_ZN39_INTERNAL_a60004c6_4_k_cu_0397518f_29614cuda3std3__45__cpo6cbeginE,@object
	.size		_ZN39_INTERNAL_a60004c6_4_k_cu_0397518f_29614cuda3std3__45__cpo6cbeginE,(_ZN39_INTERNAL_a60004c6_4_k_cu_0397518f_29614cuda3std3__48in_placeE - _ZN39_INTERNAL_a60004c6_4_k_cu_0397518f_29614cuda3std3__45__cpo6cbeginE)
_ZN39_INTERNAL_a60004c6_4_k_cu_0397518f_29614cuda3std3__45__cpo6cbeginE:
	.zero		1
	.type		_ZN39_INTERNAL_a60004c6_4_k_cu_0397518f_29614cuda3std3__48in_placeE,@object
	.size		_ZN39_INTERNAL_a60004c6_4_k_cu_0397518f_29614cuda3std3__48in_placeE,(_ZN39_INTERNAL_a60004c6_4_k_cu_0397518f_29614cuda3std6ranges3__45__cpo9iter_moveE - _ZN39_INTERNAL_a60004c6_4_k_cu_0397518f_29614cuda3std3__48in_placeE)
_ZN39_INTERNAL_a60004c6_4_k_cu_0397518f_29614cuda3std3__48in_placeE:
	.zero		1
	.type		_ZN39_INTERNAL_a60004c6_4_k_cu_0397518f_29614cuda3std6ranges3__45__cpo9iter_moveE,@object
	.size		_ZN39_INTERNAL_a60004c6_4_k_cu_0397518f_29614cuda3std6ranges3__45__cpo9iter_moveE,(_ZN39_INTERNAL_a60004c6_4_k_cu_0397518f_29614cuda3std3__45__cpo5beginE - _ZN39_INTERNAL_a60004c6_4_k_cu_0397518f_29614cuda3std6ranges3__45__cpo9iter_moveE)
_ZN39_INTERNAL_a60004c6_4_k_cu_0397518f_29614cuda3std6ranges3__45__cpo9iter_moveE:
	.zero		1
	.type		_ZN39_INTERNAL_a60004c6_4_k_cu_0397518f_29614cuda3std3__45__cpo5beginE,@object
	.size		_ZN39_INTERNAL_a60004c6_4_k_cu_0397518f_29614cuda3std3__45__cpo5beginE,(_ZN39_INTERNAL_a60004c6_4_k_cu_0397518f_29614cuda3std3__441_GLOBAL__N__a60004c6_4_k_cu_0397518f_29616ignoreE - _ZN39_INTERNAL_a60004c6_4_k_cu_0397518f_29614cuda3std3__45__cpo5beginE)
_ZN39_INTERNAL_a60004c6_4_k_cu_0397518f_29614cuda3std3__45__cpo5beginE:
	.zero		1
	.type		_ZN39_INTERNAL_a60004c6_4_k_cu_0397518f_29614cuda3std3__441_GLOBAL__N__a60004c6_4_k_cu_0397518f_29616ignoreE,@object
	.size		_ZN39_INTERNAL_a60004c6_4_k_cu_0397518f_29614cuda3std3__441_GLOBAL__N__a60004c6_4_k_cu_0397518f_29616ignoreE,(_ZN39_INTERNAL_a60004c6_4_k_cu_0397518f_29614cute7productE - _ZN39_INTERNAL_a60004c6_4_k_cu_0397518f_29614cuda3std3__441_GLOBAL__N__a60004c6_4_k_cu_0397518f_29616ignoreE)
_ZN39_INTERNAL_a60004c6_4_k_cu_0397518f_29614cuda3std3__441_GLOBAL__N__a60004c6_4_k_cu_0397518f_29616ignoreE:
	.zero		1
	.type		_ZN39_INTERNAL_a60004c6_4_k_cu_0397518f_29614cute7productE,@object
	.size		_ZN39_INTERNAL_a60004c6_4_k_cu_0397518f_29614cute7productE,(_ZN39_INTERNAL_a60004c6_4_k_cu_0397518f_29614cuda3std3__45__cpo3endE - _ZN39_INTERNAL_a60004c6_4_k_cu_0397518f_29614cute7productE)
_ZN39_INTERNAL_a60004c6_4_k_cu_0397518f_29614cute7productE:
	.zero		1
	.type		_ZN39_INTERNAL_a60004c6_4_k_cu_0397518f_29614cuda3std3__45__cpo3endE,@object
	.size		_ZN39_INTERNAL_a60004c6_4_k_cu_0397518f_29614cuda3std3__45__cpo3endE,(_ZN39_INTERNAL_a60004c6_4_k_cu_0397518f_29614cuda3std3__419piecewise_constructE - _ZN39_INTERNAL_a60004c6_4_k_cu_0397518f_29614cuda3std3__45__cpo3endE)
_ZN39_INTERNAL_a60004c6_4_k_cu_0397518f_29614cuda3std3__45__cpo3endE:
	.zero		1
	.type		_ZN39_INTERNAL_a60004c6_4_k_cu_0397518f_29614cuda3std3__419piecewise_constructE,@object
	.size		_ZN39_INTERNAL_a60004c6_4_k_cu_0397518f_29614cuda3std3__419piecewise_constructE,(_ZN39_INTERNAL_a60004c6_4_k_cu_0397518f_29614cuda3std3__45__cpo4cendE - _ZN39_INTERNAL_a60004c6_4_k_cu_0397518f_29614cuda3std3__419piecewise_constructE)
_ZN39_INTERNAL_a60004c6_4_k_cu_0397518f_29614cuda3std3__419piecewise_constructE:
	.zero		1
	.type		_ZN39_INTERNAL_a60004c6_4_k_cu_0397518f_29614cuda3std3__45__cpo4cendE,@object
	.size		_ZN39_INTERNAL_a60004c6_4_k_cu_0397518f_29614cuda3std3__45__cpo4cendE,(_ZN39_INTERNAL_a60004c6_4_k_cu_0397518f_29614cuda3std6ranges3__45__cpo4swapE - _ZN39_INTERNAL_a60004c6_4_k_cu_0397518f_29614cuda3std3__45__cpo4cendE)
_ZN39_INTERNAL_a60004c6_4_k_cu_0397518f_29614cuda3std3__45__cpo4cendE:
	.zero		1
	.type		_ZN39_INTERNAL_a60004c6_4_k_cu_0397518f_29614cuda3std6ranges3__45__cpo4swapE,@object
	.size		_ZN39_INTERNAL_a60004c6_4_k_cu_0397518f_29614cuda3std6ranges3__45__cpo4swapE,(.L_10 - _ZN39_INTERNAL_a60004c6_4_k_cu_0397518f_29614cuda3std6ranges3__45__cpo4swapE)
_ZN39_INTERNAL_a60004c6_4_k_cu_0397518f_29614cuda3std6ranges3__45__cpo4swapE:
	.zero		1
.L_10:


//--------------------- .nv.constant0._ZN7cutlass13device_kernelINS_4conv6kernel13ConvUniversalINS1_16ConvProblemShapeILNS1_8OperatorE0ELi2EEENS1_10collective14CollectiveConvINS1_47MainloopSm100TmaUmmaWarpSpecializedImplicitGemmILS5_0ELi4ELi2ELi1ELi2EN4cute5tupleIJNSA_1CILi2EEENSC_ILi1EEESE_EEEEENSB_IJNSC_ILi256EEENSC_ILi64EEENSB_IJSI_EEEEEENS_10tfloat32_tESL_NSA_8TiledMMAINSA_8MMA_AtomIJNSA_23SM100_MMA_TF32_2x1SM_SSISL_SL_fLi256ELi64ELNSA_4UMMA5MajorE0ELSQ_0ELNSP_7ScaleInE0ELSR_0EEEEEENSA_6LayoutINSB_IJSE_SE_SE_EEENSB_IJNSC_ILi0EEESW_SW_EEEEENSB_IJNSA_10UnderscoreESZ_SZ_EEEEENS7_6detail27Sm100ImplicitGemmTileTraitsINSA_25SM100_TMA_2SM_LOAD_IM2COLENSA_14ComposedLayoutINSA_7SwizzleILi3ELi4ELi3EEENSA_18smem_ptr_flag_bitsILi32EEENSU_INSB_IJNSC_ILi8EEENSC_ILi32EEEEEENSB_IJS1B_SE_EEEEEEEvEENS13_INSA_18SM100_TMA_2SM_LOADES1F_vEEEENS_8epilogue10collective18CollectiveEpilogueINS1K_23Sm100TmaWarpSpecializedILi4ELi2ELi16ELb1ELb0EEEJNSB_IJNSC_ILi128EEESI_SJ_EEENSB_IJNSU_IS1P_SE_EENSU_INSC_ILi16EEESE_EEEEESL_NSB_IJNSB_IJlllEEESE_SW_EEESL_S1W_NS1K_6fusion15FusionCallbacksIS1O_NS1X_17LinearCombinationISL_fSL_fLNS_15FloatRoundStyleE2EEES1Q_S1U_JEEENSA_5SM1004TMEM4LOAD26SM100_TMEM_LOAD_32dp32b16xENSA_20SM90_TMA_LOAD_IM2COLENS15_INS16_ILi2ELi4ELi3EEES19_NSU_INSB_IJS1A_S1S_EEENSB_IJS1S_SE_EEEEEEENSA_39AutoVectorizingCopyWithAssumedAlignmentILi128EEENSA_21SM90_TMA_STORE_IM2COLES2C_S2E_S2E_EEEvvEEEEvNT_6ParamsE --------------------------
	.section	.nv.constant0._ZN7cutlass13device_kernelINS_4conv6kernel13ConvUniversalINS1_16ConvProblemShapeILNS1_8OperatorE0ELi2EEENS1_10collective14CollectiveConvINS1_47MainloopSm100TmaUmmaWarpSpecializedImplicitGemmILS5_0ELi4ELi2ELi1ELi2EN4cute5tupleIJNSA_1CILi2EEENSC_ILi1EEESE_EEEEENSB_IJNSC_ILi256EEENSC_ILi64EEENSB_IJSI_EEEEEENS_10tfloat32_tESL_NSA_8TiledMMAINSA_8MMA_AtomIJNSA_23SM100_MMA_TF32_2x1SM_SSISL_SL_fLi256ELi64ELNSA_4UMMA5MajorE0ELSQ_0ELNSP_7ScaleInE0ELSR_0EEEEEENSA_6LayoutINSB_IJSE_SE_SE_EEENSB_IJNSC_ILi0EEESW_SW_EEEEENSB_IJNSA_10UnderscoreESZ_SZ_EEEEENS7_6detail27Sm100ImplicitGemmTileTraitsINSA_25SM100_TMA_2SM_LOAD_IM2COLENSA_14ComposedLayoutINSA_7SwizzleILi3ELi4ELi3EEENSA_18smem_ptr_flag_bitsILi32EEENSU_INSB_IJNSC_ILi8EEENSC_ILi32EEEEEENSB_IJS1B_SE_EEEEEEEvEENS13_INSA_18SM100_TMA_2SM_LOADES1F_vEEEENS_8epilogue10collective18CollectiveEpilogueINS1K_23Sm100TmaWarpSpecializedILi4ELi2ELi16ELb1ELb0EEEJNSB_IJNSC_ILi128EEESI_SJ_EEENSB_IJNSU_IS1P_SE_EENSU_INSC_ILi16EEESE_EEEEESL_NSB_IJNSB_IJlllEEESE_SW_EEESL_S1W_NS1K_6fusion15FusionCallbacksIS1O_NS1X_17LinearCombinationISL_fSL_fLNS_15FloatRoundStyleE2EEES1Q_S1U_JEEENSA_5SM1004TMEM4LOAD26SM100_TMEM_LOAD_32dp32b16xENSA_20SM90_TMA_LOAD_IM2COLENS15_INS16_ILi2ELi4ELi3EEES19_NSU_INSB_IJS1A_S1S_EEENSB_IJS1S_SE_EEEEEEENSA_39AutoVectorizingCopyWithAssumedAlignmentILi128EEENSA_21SM90_TMA_STORE_IM2COLES2C_S2E_S2E_EEEvvEEEEvNT_6ParamsE,"a",@progbits
	.sectionflags	@""
	.align	4
.nv.constant0._ZN7cutlass13device_kernelINS_4conv6kernel13ConvUniversalINS1_16ConvProblemShapeILNS1_8OperatorE0ELi2EEENS1_10collective14CollectiveConvINS1_47MainloopSm100TmaUmmaWarpSpecializedImplicitGemmILS5_0ELi4ELi2ELi1ELi2EN4cute5tupleIJNSA_1CILi2EEENSC_ILi1EEESE_EEEEENSB_IJNSC_ILi256EEENSC_ILi64EEENSB_IJSI_EEEEEENS_10tfloat32_tESL_NSA_8TiledMMAINSA_8MMA_AtomIJNSA_23SM100_MMA_TF32_2x1SM_SSISL_SL_fLi256ELi64ELNSA_4UMMA5MajorE0ELSQ_0ELNSP_7ScaleInE0ELSR_0EEEEEENSA_6LayoutINSB_IJSE_SE_SE_EEENSB_IJNSC_ILi0EEESW_SW_EEEEENSB_IJNSA_10UnderscoreESZ_SZ_EEEEENS7_6detail27Sm100ImplicitGemmTileTraitsINSA_25SM100_TMA_2SM_LOAD_IM2COLENSA_14ComposedLayoutINSA_7SwizzleILi3ELi4ELi3EEENSA_18smem_ptr_flag_bitsILi32EEENSU_INSB_IJNSC_ILi8EEENSC_ILi32EEEEEENSB_IJS1B_SE_EEEEEEEvEENS13_INSA_18SM100_TMA_2SM_LOADES1F_vEEEENS_8epilogue10collective18CollectiveEpilogueINS1K_23Sm100TmaWarpSpecializedILi4ELi2ELi16ELb1ELb0EEEJNSB_IJNSC_ILi128EEESI_SJ_EEENSB_IJNSU_IS1P_SE_EENSU_INSC_ILi16EEESE_EEEEESL_NSB_IJNSB_IJlllEEESE_SW_EEESL_S1W_NS1K_6fusion15FusionCallbacksIS1O_NS1X_17LinearCombinationISL_fSL_fLNS_15FloatRoundStyleE2EEES1Q_S1U_JEEENSA_5SM1004TMEM4LOAD26SM100_TMEM_LOAD_32dp32b16xENSA_20SM90_TMA_LOAD_IM2COLENS15_INS16_ILi2ELi4ELi3EEES19_NSU_INSB_IJS1A_S1S_EEENSB_IJS1S_SE_EEEEEEENSA_39AutoVectorizingCopyWithAssumedAlignmentILi128EEENSA_21SM90_TMA_STORE_IM2COLES2C_S2E_S2E_EEEvvEEEEvNT_6ParamsE:
	.zero		2944


//--------------------- SYMBOLS --------------------------

	.type		.nv.reservedSmem.offset0,@object
	.size		.nv.reservedSmem.offset0,0x4
	.type		.nv.reservedSmem.cap,@object
	.size		.nv.reservedSmem.cap,0x4
	.type		__assertfail,@function
